//
// Generated by NVIDIA NVVM Compiler
//
// Compiler Build ID: CL-36424714
// Cuda compilation tools, release 13.0, V13.0.88
// Based on NVVM 20.0.0
//

.version 9.0
.target sm_100
.address_size 64

	// .globl	_Z7findMaxPfiPiS_
// _ZZ7findMaxPfiPiS_E4maxD has been demoted
// _ZZ7findMaxPfiPiS_E6maxIdx has been demoted
.global .align 1 .b8 _ZN34_INTERNAL_3f8db421_4_k_cu_22db92064cuda3std3__45__cpo5beginE[1];
.global .align 1 .b8 _ZN34_INTERNAL_3f8db421_4_k_cu_22db92064cuda3std3__45__cpo3endE[1];
.global .align 1 .b8 _ZN34_INTERNAL_3f8db421_4_k_cu_22db92064cuda3std3__45__cpo6cbeginE[1];
.global .align 1 .b8 _ZN34_INTERNAL_3f8db421_4_k_cu_22db92064cuda3std3__45__cpo4cendE[1];
.global .align 1 .b8 _ZN34_INTERNAL_3f8db421_4_k_cu_22db92064cuda3std3__45__cpo6rbeginE[1];
.global .align 1 .b8 _ZN34_INTERNAL_3f8db421_4_k_cu_22db92064cuda3std3__45__cpo4rendE[1];
.global .align 1 .b8 _ZN34_INTERNAL_3f8db421_4_k_cu_22db92064cuda3std3__45__cpo7crbeginE[1];
.global .align 1 .b8 _ZN34_INTERNAL_3f8db421_4_k_cu_22db92064cuda3std3__45__cpo5crendE[1];
.global .align 1 .b8 _ZN34_INTERNAL_3f8db421_4_k_cu_22db92064cuda3std3__436_GLOBAL__N__3f8db421_4_k_cu_22db92066ignoreE[1];
.global .align 1 .b8 _ZN34_INTERNAL_3f8db421_4_k_cu_22db92064cuda3std3__419piecewise_constructE[1];
.global .align 1 .b8 _ZN34_INTERNAL_3f8db421_4_k_cu_22db92064cuda3std3__48in_placeE[1];
.global .align 1 .b8 _ZN34_INTERNAL_3f8db421_4_k_cu_22db92064cuda3std3__420unreachable_sentinelE[1];
.global .align 1 .b8 _ZN34_INTERNAL_3f8db421_4_k_cu_22db92064cuda3std3__47nulloptE[1];
.global .align 1 .b8 _ZN34_INTERNAL_3f8db421_4_k_cu_22db92064cuda3std3__48unexpectE[1];
.global .align 1 .b8 _ZN34_INTERNAL_3f8db421_4_k_cu_22db92064cuda3std6ranges3__45__cpo4swapE[1];
.global .align 1 .b8 _ZN34_INTERNAL_3f8db421_4_k_cu_22db92064cuda3std6ranges3__45__cpo9iter_moveE[1];
.global .align 1 .b8 _ZN34_INTERNAL_3f8db421_4_k_cu_22db92064cuda3std6ranges3__45__cpo5beginE[1];
.global .align 1 .b8 _ZN34_INTERNAL_3f8db421_4_k_cu_22db92064cuda3std6ranges3__45__cpo3endE[1];
.global .align 1 .b8 _ZN34_INTERNAL_3f8db421_4_k_cu_22db92064cuda3std6ranges3__45__cpo6cbeginE[1];
.global .align 1 .b8 _ZN34_INTERNAL_3f8db421_4_k_cu_22db92064cuda3std6ranges3__45__cpo4cendE[1];
.global .align 1 .b8 _ZN34_INTERNAL_3f8db421_4_k_cu_22db92064cuda3std6ranges3__45__cpo7advanceE[1];
.global .align 1 .b8 _ZN34_INTERNAL_3f8db421_4_k_cu_22db92064cuda3std6ranges3__45__cpo9iter_swapE[1];
.global .align 1 .b8 _ZN34_INTERNAL_3f8db421_4_k_cu_22db92064cuda3std6ranges3__45__cpo4nextE[1];
.global .align 1 .b8 _ZN34_INTERNAL_3f8db421_4_k_cu_22db92064cuda3std6ranges3__45__cpo4prevE[1];
.global .align 1 .b8 _ZN34_INTERNAL_3f8db421_4_k_cu_22db92064cuda3std6ranges3__45__cpo4dataE[1];
.global .align 1 .b8 _ZN34_INTERNAL_3f8db421_4_k_cu_22db92064cuda3std6ranges3__45__cpo5cdataE[1];
.global .align 1 .b8 _ZN34_INTERNAL_3f8db421_4_k_cu_22db92064cuda3std6ranges3__45__cpo4sizeE[1];
.global .align 1 .b8 _ZN34_INTERNAL_3f8db421_4_k_cu_22db92064cuda3std6ranges3__45__cpo5ssizeE[1];
.global .align 1 .b8 _ZN34_INTERNAL_3f8db421_4_k_cu_22db92064cuda3std6ranges3__45__cpo8distanceE[1];
.global .align 1 .b8 _ZN34_INTERNAL_3f8db421_4_k_cu_22db92066thrust24THRUST_300001_SM_1000_NS8cuda_cub3parE[1];
.global .align 1 .b8 _ZN34_INTERNAL_3f8db421_4_k_cu_22db92066thrust24THRUST_300001_SM_1000_NS8cuda_cub10par_nosyncE[1];
.global .align 1 .b8 _ZN34_INTERNAL_3f8db421_4_k_cu_22db92066thrust24THRUST_300001_SM_1000_NS6system6detail10sequential3seqE[1];
.global .align 1 .b8 _ZN34_INTERNAL_3f8db421_4_k_cu_22db92066thrust24THRUST_300001_SM_1000_NS6system3cpp3parE[1];
.global .align 1 .b8 _ZN34_INTERNAL_3f8db421_4_k_cu_22db92066thrust24THRUST_300001_SM_1000_NS12placeholders2_1E[1];
.global .align 1 .b8 _ZN34_INTERNAL_3f8db421_4_k_cu_22db92066thrust24THRUST_300001_SM_1000_NS12placeholders2_2E[1];
.global .align 1 .b8 _ZN34_INTERNAL_3f8db421_4_k_cu_22db92066thrust24THRUST_300001_SM_1000_NS12placeholders2_3E[1];
.global .align 1 .b8 _ZN34_INTERNAL_3f8db421_4_k_cu_22db92066thrust24THRUST_300001_SM_1000_NS12placeholders2_4E[1];
.global .align 1 .b8 _ZN34_INTERNAL_3f8db421_4_k_cu_22db92066thrust24THRUST_300001_SM_1000_NS12placeholders2_5E[1];
.global .align 1 .b8 _ZN34_INTERNAL_3f8db421_4_k_cu_22db92066thrust24THRUST_300001_SM_1000_NS12placeholders2_6E[1];
.global .align 1 .b8 _ZN34_INTERNAL_3f8db421_4_k_cu_22db92066thrust24THRUST_300001_SM_1000_NS12placeholders2_7E[1];
.global .align 1 .b8 _ZN34_INTERNAL_3f8db421_4_k_cu_22db92066thrust24THRUST_300001_SM_1000_NS12placeholders2_8E[1];
.global .align 1 .b8 _ZN34_INTERNAL_3f8db421_4_k_cu_22db92066thrust24THRUST_300001_SM_1000_NS12placeholders2_9E[1];
.global .align 1 .b8 _ZN34_INTERNAL_3f8db421_4_k_cu_22db92066thrust24THRUST_300001_SM_1000_NS12placeholders3_10E[1];
.global .align 1 .b8 _ZN34_INTERNAL_3f8db421_4_k_cu_22db92066thrust24THRUST_300001_SM_1000_NS3seqE[1];
.global .align 1 .b8 _ZN34_INTERNAL_3f8db421_4_k_cu_22db92066thrust24THRUST_300001_SM_1000_NS6deviceE[1];
.extern .shared .align 16 .b8 _ZN6thrust24THRUST_300001_SM_1000_NS8cuda_cub4core6detail5shmemE[];

.visible .entry _Z7findMaxPfiPiS_(
	.param .u64 .ptr .align 1 _Z7findMaxPfiPiS__param_0,
	.param .u32 _Z7findMaxPfiPiS__param_1,
	.param .u64 .ptr .align 1 _Z7findMaxPfiPiS__param_2,
	.param .u64 .ptr .align 1 _Z7findMaxPfiPiS__param_3
)
{
	.reg .pred 	%p<28>;
	.reg .b32 	%r<31>;
	.reg .b32 	%f<21>;
	.reg .b64 	%rd<12>;
	// demoted variable
	.shared .align 4 .b8 _ZZ7findMaxPfiPiS_E4maxD[1024];
	// demoted variable
	.shared .align 4 .b8 _ZZ7findMaxPfiPiS_E6maxIdx[1024];
	ld.param.u64 	%rd1, [_Z7findMaxPfiPiS__param_0];
	ld.param.u32 	%r7, [_Z7findMaxPfiPiS__param_1];
	ld.param.u64 	%rd2, [_Z7findMaxPfiPiS__param_2];
	ld.param.u64 	%rd3, [_Z7findMaxPfiPiS__param_3];
	mov.u32 	%r1, %tid.x;
	mov.u32 	%r2, %ctaid.x;
	mov.u32 	%r8, %ntid.x;
	mad.lo.s32 	%r9, %r2, %r8, %r1;
	shl.b32 	%r3, %r9, 1;
	or.b32  	%r4, %r3, 1;
	setp.ge.s32 	%p1, %r4, %r7;
	@%p1 bra 	$L__BB0_35;
	cvta.to.global.u64 	%rd4, %rd1;
	mul.wide.s32 	%rd5, %r3, 4;
	add.s64 	%rd6, %rd4, %rd5;
	ld.global.f32 	%f9, [%rd6];
	ld.global.f32 	%f10, [%rd6+4];
	setp.gt.f32 	%p2, %f9, %f10;
	selp.b32 	%r10, %r3, %r4, %p2;
	selp.f32 	%f11, %f9, %f10, %p2;
	shl.b32 	%r11, %r1, 2;
	mov.u32 	%r12, _ZZ7findMaxPfiPiS_E4maxD;
	add.s32 	%r5, %r12, %r11;
	st.shared.f32 	[%r5], %f11;
	mov.u32 	%r13, _ZZ7findMaxPfiPiS_E6maxIdx;
	add.s32 	%r6, %r13, %r11;
	st.shared.u32 	[%r6], %r10;
	bar.sync 	0;
	and.b32  	%r14, %r1, 1;
	setp.eq.b32 	%p3, %r14, 1;
	@%p3 bra 	$L__BB0_5;
	setp.gt.u32 	%p4, %r1, 255;
	@%p4 bra 	$L__BB0_5;
	ld.shared.f32 	%f1, [%r5+4];
	ld.shared.f32 	%f12, [%r5];
	setp.leu.f32 	%p5, %f1, %f12;
	@%p5 bra 	$L__BB0_5;
	st.shared.f32 	[%r5], %f1;
	ld.shared.u32 	%r15, [%r6+4];
	st.shared.u32 	[%r6], %r15;
$L__BB0_5:
	bar.sync 	0;
	and.b32  	%r16, %r1, 3;
	setp.ne.s32 	%p6, %r16, 0;
	@%p6 bra 	$L__BB0_9;
	setp.gt.u32 	%p7, %r1, 255;
	@%p7 bra 	$L__BB0_9;
	ld.shared.f32 	%f2, [%r5+8];
	ld.shared.f32 	%f13, [%r5];
	setp.leu.f32 	%p8, %f2, %f13;
	@%p8 bra 	$L__BB0_9;
	st.shared.f32 	[%r5], %f2;
	ld.shared.u32 	%r17, [%r6+8];
	st.shared.u32 	[%r6], %r17;
$L__BB0_9:
	bar.sync 	0;
	and.b32  	%r18, %r1, 7;
	setp.ne.s32 	%p9, %r18, 0;
	@%p9 bra 	$L__BB0_13;
	setp.gt.u32 	%p10, %r1, 255;
	@%p10 bra 	$L__BB0_13;
	ld.shared.f32 	%f3, [%r5+16];
	ld.shared.f32 	%f14, [%r5];
	setp.leu.f32 	%p11, %f3, %f14;
	@%p11 bra 	$L__BB0_13;
	st.shared.f32 	[%r5], %f3;
	ld.shared.u32 	%r19, [%r6+16];
	st.shared.u32 	[%r6], %r19;
$L__BB0_13:
	bar.sync 	0;
	and.b32  	%r20, %r1, 15;
	setp.ne.s32 	%p12, %r20, 0;
	@%p12 bra 	$L__BB0_17;
	setp.gt.u32 	%p13, %r1, 255;
	@%p13 bra 	$L__BB0_17;
	ld.shared.f32 	%f4, [%r5+32];
	ld.shared.f32 	%f15, [%r5];
	setp.leu.f32 	%p14, %f4, %f15;
	@%p14 bra 	$L__BB0_17;
	st.shared.f32 	[%r5], %f4;
	ld.shared.u32 	%r21, [%r6+32];
	st.shared.u32 	[%r6], %r21;
$L__BB0_17:
	bar.sync 	0;
	and.b32  	%r22, %r1, 31;
	setp.ne.s32 	%p15, %r22, 0;
	@%p15 bra 	$L__BB0_21;
	setp.gt.u32 	%p16, %r1, 255;
	@%p16 bra 	$L__BB0_21;
	ld.shared.f32 	%f5, [%r5+64];
	ld.shared.f32 	%f16, [%r5];
	setp.leu.f32 	%p17, %f5, %f16;
	@%p17 bra 	$L__BB0_21;
	st.shared.f32 	[%r5], %f5;
	ld.shared.u32 	%r23, [%r6+64];
	st.shared.u32 	[%r6], %r23;
$L__BB0_21:
	bar.sync 	0;
	and.b32  	%r24, %r1, 63;
	setp.ne.s32 	%p18, %r24, 0;
	@%p18 bra 	$L__BB0_25;
	setp.gt.u32 	%p19, %r1, 255;
	@%p19 bra 	$L__BB0_25;
	ld.shared.f32 	%f6, [%r5+128];
	ld.shared.f32 	%f17, [%r5];
	setp.leu.f32 	%p20, %f6, %f17;
	@%p20 bra 	$L__BB0_25;
	st.shared.f32 	[%r5], %f6;
	ld.shared.u32 	%r25, [%r6+128];
	st.shared.u32 	[%r6], %r25;
$L__BB0_25:
	bar.sync 	0;
	and.b32  	%r26, %r1, 127;
	setp.ne.s32 	%p21, %r26, 0;
	@%p21 bra 	$L__BB0_29;
	setp.gt.u32 	%p22, %r1, 255;
	@%p22 bra 	$L__BB0_29;
	ld.shared.f32 	%f7, [%r5+256];
	ld.shared.f32 	%f18, [%r5];
	setp.leu.f32 	%p23, %f7, %f18;
	@%p23 bra 	$L__BB0_29;
	st.shared.f32 	[%r5], %f7;
	ld.shared.u32 	%r27, [%r6+256];
	st.shared.u32 	[%r6], %r27;
$L__BB0_29:
	bar.sync 	0;
	and.b32  	%r28, %r1, 255;
	setp.ne.s32 	%p24, %r28, 0;
	@%p24 bra 	$L__BB0_33;
	setp.gt.u32 	%p25, %r1, 255;
	@%p25 bra 	$L__BB0_33;
	ld.shared.f32 	%f8, [%r5+512];
	ld.shared.f32 	%f19, [%r5];
	setp.leu.f32 	%p26, %f8, %f19;
	@%p26 bra 	$L__BB0_33;
	st.shared.f32 	[%r5], %f8;
	ld.shared.u32 	%r29, [%r6+512];
	st.shared.u32 	[%r6], %r29;
$L__BB0_33:
	bar.sync 	0;
	bar.sync 	0;
	setp.ne.s32 	%p27, %r1, 0;
	@%p27 bra 	$L__BB0_35;
	ld.shared.u32 	%r30, [_ZZ7findMaxPfiPiS_E6maxIdx];
	cvta.to.global.u64 	%rd7, %rd2;
	mul.wide.u32 	%rd8, %r2, 4;
	add.s64 	%rd9, %rd7, %rd8;
	st.global.u32 	[%rd9], %r30;
	ld.shared.f32 	%f20, [_ZZ7findMaxPfiPiS_E4maxD];
	cvta.to.global.u64 	%rd10, %rd3;
	add.s64 	%rd11, %rd10, %rd8;
	st.global.f32 	[%rd11], %f20;
$L__BB0_35:
	ret;

}
	// .globl	_ZN6thrust24THRUST_300001_SM_1000_NS8cuda_cub4core6detail13_kernel_agentINS1_8__reduce11ReduceAgentINS0_12zip_iteratorIN4cuda3std3__45tupleIJNS0_6detail15normal_iteratorINS0_10device_ptrIfEEEENS0_17counting_iteratorIlNS0_11use_defaultESI_SI_EEEEEEEPNSB_IJflEEESM_iNS1_9__extrema9arg_max_fIflNSA_4lessIfEEEEEEJSL_SN_iSS_EEEvDpT0_
.visible .entry _ZN6thrust24THRUST_300001_SM_1000_NS8cuda_cub4core6detail13_kernel_agentINS1_8__reduce11ReduceAgentINS0_12zip_iteratorIN4cuda3std3__45tupleIJNS0_6detail15normal_iteratorINS0_10device_ptrIfEEEENS0_17counting_iteratorIlNS0_11use_defaultESI_SI_EEEEEEEPNSB_IJflEEESM_iNS1_9__extrema9arg_max_fIflNSA_4lessIfEEEEEEJSL_SN_iSS_EEEvDpT0_(
	.param .align 8 .b8 _ZN6thrust24THRUST_300001_SM_1000_NS8cuda_cub4core6detail13_kernel_agentINS1_8__reduce11ReduceAgentINS0_12zip_iteratorIN4cuda3std3__45tupleIJNS0_6detail15normal_iteratorINS0_10device_ptrIfEEEENS0_17counting_iteratorIlNS0_11use_defaultESI_SI_EEEEEEEPNSB_IJflEEESM_iNS1_9__extrema9arg_max_fIflNSA_4lessIfEEEEEEJSL_SN_iSS_EEEvDpT0__param_0[16],
	.param .u64 .ptr .align 1 _ZN6thrust24THRUST_300001_SM_1000_NS8cuda_cub4core6detail13_kernel_agentINS1_8__reduce11ReduceAgentINS0_12zip_iteratorIN4cuda3std3__45tupleIJNS0_6detail15normal_iteratorINS0_10device_ptrIfEEEENS0_17counting_iteratorIlNS0_11use_defaultESI_SI_EEEEEEEPNSB_IJflEEESM_iNS1_9__extrema9arg_max_fIflNSA_4lessIfEEEEEEJSL_SN_iSS_EEEvDpT0__param_1,
	.param .u32 _ZN6thrust24THRUST_300001_SM_1000_NS8cuda_cub4core6detail13_kernel_agentINS1_8__reduce11ReduceAgentINS0_12zip_iteratorIN4cuda3std3__45tupleIJNS0_6detail15normal_iteratorINS0_10device_ptrIfEEEENS0_17counting_iteratorIlNS0_11use_defaultESI_SI_EEEEEEEPNSB_IJflEEESM_iNS1_9__extrema9arg_max_fIflNSA_4lessIfEEEEEEJSL_SN_iSS_EEEvDpT0__param_2,
	.param .align 1 .b8 _ZN6thrust24THRUST_300001_SM_1000_NS8cuda_cub4core6detail13_kernel_agentINS1_8__reduce11ReduceAgentINS0_12zip_iteratorIN4cuda3std3__45tupleIJNS0_6detail15normal_iteratorINS0_10device_ptrIfEEEENS0_17counting_iteratorIlNS0_11use_defaultESI_SI_EEEEEEEPNSB_IJflEEESM_iNS1_9__extrema9arg_max_fIflNSA_4lessIfEEEEEEJSL_SN_iSS_EEEvDpT0__param_3[1]
)
.maxntid 256
{
	.reg .pred 	%p<213>;
	.reg .b32 	%r<400>;
	.reg .b32 	%f<242>;
	.reg .b64 	%rd<305>;

	ld.param.u64 	%rd195, [_ZN6thrust24THRUST_300001_SM_1000_NS8cuda_cub4core6detail13_kernel_agentINS1_8__reduce11ReduceAgentINS0_12zip_iteratorIN4cuda3std3__45tupleIJNS0_6detail15normal_iteratorINS0_10device_ptrIfEEEENS0_17counting_iteratorIlNS0_11use_defaultESI_SI_EEEEEEEPNSB_IJflEEESM_iNS1_9__extrema9arg_max_fIflNSA_4lessIfEEEEEEJSL_SN_iSS_EEEvDpT0__param_0+8];
	ld.param.u64 	%rd194, [_ZN6thrust24THRUST_300001_SM_1000_NS8cuda_cub4core6detail13_kernel_agentINS1_8__reduce11ReduceAgentINS0_12zip_iteratorIN4cuda3std3__45tupleIJNS0_6detail15normal_iteratorINS0_10device_ptrIfEEEENS0_17counting_iteratorIlNS0_11use_defaultESI_SI_EEEEEEEPNSB_IJflEEESM_iNS1_9__extrema9arg_max_fIflNSA_4lessIfEEEEEEJSL_SN_iSS_EEEvDpT0__param_0];
	ld.param.u32 	%r36, [_ZN6thrust24THRUST_300001_SM_1000_NS8cuda_cub4core6detail13_kernel_agentINS1_8__reduce11ReduceAgentINS0_12zip_iteratorIN4cuda3std3__45tupleIJNS0_6detail15normal_iteratorINS0_10device_ptrIfEEEENS0_17counting_iteratorIlNS0_11use_defaultESI_SI_EEEEEEEPNSB_IJflEEESM_iNS1_9__extrema9arg_max_fIflNSA_4lessIfEEEEEEJSL_SN_iSS_EEEvDpT0__param_2];
	setp.eq.s32 	%p1, %r36, 0;
	@%p1 bra 	$L__BB1_206;
	cvta.to.global.u64 	%rd1, %rd194;
	setp.gt.s32 	%p2, %r36, 1279;
	@%p2 bra 	$L__BB1_122;
	mov.u32 	%r1, %tid.x;
	setp.ge.s32 	%p96, %r1, %r36;
	mov.f32 	%f188, 0f00000000;
	mov.b64 	%rd246, 0;
	mov.u32 	%r391, %r1;
	@%p96 bra 	$L__BB1_4;
	cvt.u64.u32 	%rd222, %r1;
	mul.wide.u32 	%rd223, %r1, 4;
	add.s64 	%rd224, %rd1, %rd223;
	add.s64 	%rd246, %rd195, %rd222;
	ld.global.f32 	%f188, [%rd224];
	add.s32 	%r391, %r1, 256;
$L__BB1_4:
	setp.ge.s32 	%p97, %r391, %r36;
	@%p97 bra 	$L__BB1_26;
	not.b32 	%r160, %r391;
	add.s32 	%r4, %r36, %r160;
	and.b32  	%r161, %r4, 768;
	setp.eq.s32 	%p98, %r161, 768;
	@%p98 bra 	$L__BB1_11;
	cvt.u64.u32 	%rd226, %r391;
	add.s64 	%rd237, %rd195, %rd226;
	mul.wide.u32 	%rd227, %r391, 4;
	add.s64 	%rd236, %rd1, %rd227;
	shr.u32 	%r162, %r4, 8;
	add.s32 	%r163, %r162, 1;
	and.b32  	%r164, %r163, 3;
	neg.s32 	%r389, %r164;
$L__BB1_7:
	.pragma "nounroll";
	mov.u64 	%rd9, %rd246;
	mov.f32 	%f3, %f188;
	ld.global.f32 	%f4, [%rd236];
	setp.lt.f32 	%p99, %f3, %f4;
	mov.u64 	%rd246, %rd237;
	mov.f32 	%f188, %f4;
	@%p99 bra 	$L__BB1_10;
	setp.lt.f32 	%p100, %f4, %f3;
	mov.u64 	%rd246, %rd9;
	mov.f32 	%f188, %f3;
	@%p100 bra 	$L__BB1_10;
	setp.lt.s64 	%p101, %rd9, %rd237;
	min.s64 	%rd246, %rd9, %rd237;
	selp.f32 	%f188, %f3, %f4, %p101;
$L__BB1_10:
	add.s32 	%r391, %r391, 256;
	add.s64 	%rd237, %rd237, 256;
	add.s64 	%rd236, %rd236, 1024;
	add.s32 	%r389, %r389, 1;
	setp.ne.s32 	%p102, %r389, 0;
	@%p102 bra 	$L__BB1_7;
$L__BB1_11:
	setp.lt.u32 	%p103, %r4, 768;
	@%p103 bra 	$L__BB1_26;
	add.s32 	%r392, %r391, 512;
$L__BB1_13:
	mov.u32 	%r12, %r392;
	add.s32 	%r165, %r12, -512;
	cvt.s64.s32 	%rd228, %r165;
	mul.wide.s32 	%rd229, %r165, 4;
	add.s64 	%rd17, %rd1, %rd229;
	add.s64 	%rd18, %rd195, %rd228;
	ld.global.f32 	%f10, [%rd17];
	setp.lt.f32 	%p104, %f188, %f10;
	mov.u64 	%rd243, %rd18;
	mov.f32 	%f185, %f10;
	@%p104 bra 	$L__BB1_16;
	setp.lt.f32 	%p105, %f10, %f188;
	mov.u64 	%rd243, %rd246;
	mov.f32 	%f185, %f188;
	@%p105 bra 	$L__BB1_16;
	setp.lt.s64 	%p106, %rd246, %rd18;
	min.s64 	%rd243, %rd246, %rd18;
	selp.f32 	%f185, %f188, %f10, %p106;
$L__BB1_16:
	add.s32 	%r166, %r12, -256;
	cvt.s64.s32 	%rd230, %r166;
	add.s64 	%rd21, %rd195, %rd230;
	ld.global.f32 	%f13, [%rd17+1024];
	setp.lt.f32 	%p107, %f185, %f13;
	mov.u64 	%rd244, %rd21;
	mov.f32 	%f186, %f13;
	@%p107 bra 	$L__BB1_19;
	setp.lt.f32 	%p108, %f13, %f185;
	mov.u64 	%rd244, %rd243;
	mov.f32 	%f186, %f185;
	@%p108 bra 	$L__BB1_19;
	setp.lt.s64 	%p109, %rd243, %rd21;
	min.s64 	%rd244, %rd243, %rd21;
	selp.f32 	%f186, %f185, %f13, %p109;
$L__BB1_19:
	cvt.s64.s32 	%rd231, %r12;
	add.s64 	%rd24, %rd195, %rd231;
	ld.global.f32 	%f16, [%rd17+2048];
	setp.lt.f32 	%p110, %f186, %f16;
	mov.u64 	%rd245, %rd24;
	mov.f32 	%f187, %f16;
	@%p110 bra 	$L__BB1_22;
	setp.lt.f32 	%p111, %f16, %f186;
	mov.u64 	%rd245, %rd244;
	mov.f32 	%f187, %f186;
	@%p111 bra 	$L__BB1_22;
	setp.lt.s64 	%p112, %rd244, %rd24;
	min.s64 	%rd245, %rd244, %rd24;
	selp.f32 	%f187, %f186, %f16, %p112;
$L__BB1_22:
	add.s32 	%r167, %r12, 256;
	cvt.s64.s32 	%rd232, %r167;
	add.s64 	%rd27, %rd195, %rd232;
	ld.global.f32 	%f19, [%rd17+3072];
	setp.lt.f32 	%p113, %f187, %f19;
	mov.u64 	%rd246, %rd27;
	mov.f32 	%f188, %f19;
	@%p113 bra 	$L__BB1_25;
	setp.lt.f32 	%p114, %f19, %f187;
	mov.u64 	%rd246, %rd245;
	mov.f32 	%f188, %f187;
	@%p114 bra 	$L__BB1_25;
	setp.lt.s64 	%p115, %rd245, %rd27;
	min.s64 	%rd246, %rd245, %rd27;
	selp.f32 	%f188, %f187, %f19, %p115;
$L__BB1_25:
	add.s32 	%r392, %r12, 1024;
	add.s32 	%r168, %r12, 512;
	setp.lt.s32 	%p116, %r168, %r36;
	@%p116 bra 	$L__BB1_13;
$L__BB1_26:
	setp.lt.s32 	%p117, %r36, 256;
	@%p117 bra 	$L__BB1_71;
	// begin inline asm
	mov.u32 %r282, %laneid;
	// end inline asm
	mov.b32 	%r284, %f188;
	mov.b32 	%r300, 1;
	mov.b32 	%r301, 31;
	mov.b32 	%r302, -1;
	// begin inline asm
	shfl.sync.down.b32 %r283, %r284, %r300, %r301, %r302;
	// end inline asm
	mov.b32 	%f23, %r283;
	// begin inline asm
	shfl.sync.down.b32 %r288, %r289, %r300, %r301, %r302;
	// end inline asm
	mov.b64 	{%r294, %r299}, %rd246;
	// begin inline asm
	shfl.sync.down.b32 %r293, %r294, %r300, %r301, %r302;
	// end inline asm
	// begin inline asm
	shfl.sync.down.b32 %r298, %r299, %r300, %r301, %r302;
	// end inline asm
	mov.b64 	%rd31, {%r293, %r298};
	setp.gt.s32 	%p169, %r282, 30;
	mov.u64 	%rd248, %rd246;
	mov.f32 	%f190, %f188;
	@%p169 bra 	$L__BB1_31;
	setp.lt.f32 	%p170, %f188, %f23;
	mov.u64 	%rd248, %rd31;
	mov.f32 	%f190, %f23;
	@%p170 bra 	$L__BB1_31;
	setp.gt.f32 	%p171, %f188, %f23;
	mov.u64 	%rd248, %rd246;
	mov.f32 	%f190, %f188;
	@%p171 bra 	$L__BB1_31;
	setp.lt.s64 	%p172, %rd246, %rd31;
	min.s64 	%rd248, %rd246, %rd31;
	selp.f32 	%f190, %f188, %f23, %p172;
$L__BB1_31:
	mov.b32 	%r304, %f190;
	mov.b32 	%r320, 2;
	mov.b32 	%r321, 31;
	mov.b32 	%r322, -1;
	// begin inline asm
	shfl.sync.down.b32 %r303, %r304, %r320, %r321, %r322;
	// end inline asm
	mov.b32 	%f26, %r303;
	// begin inline asm
	shfl.sync.down.b32 %r308, %r309, %r320, %r321, %r322;
	// end inline asm
	mov.b64 	{%r314, %r319}, %rd248;
	// begin inline asm
	shfl.sync.down.b32 %r313, %r314, %r320, %r321, %r322;
	// end inline asm
	// begin inline asm
	shfl.sync.down.b32 %r318, %r319, %r320, %r321, %r322;
	// end inline asm
	mov.b64 	%rd34, {%r313, %r318};
	setp.gt.s32 	%p173, %r282, 29;
	mov.u64 	%rd249, %rd248;
	mov.f32 	%f191, %f190;
	@%p173 bra 	$L__BB1_35;
	setp.lt.f32 	%p174, %f190, %f26;
	mov.u64 	%rd249, %rd34;
	mov.f32 	%f191, %f26;
	@%p174 bra 	$L__BB1_35;
	setp.gt.f32 	%p175, %f190, %f26;
	mov.u64 	%rd249, %rd248;
	mov.f32 	%f191, %f190;
	@%p175 bra 	$L__BB1_35;
	setp.lt.s64 	%p176, %rd248, %rd34;
	min.s64 	%rd249, %rd248, %rd34;
	selp.f32 	%f191, %f190, %f26, %p176;
$L__BB1_35:
	mov.b32 	%r324, %f191;
	mov.b32 	%r340, 4;
	mov.b32 	%r341, 31;
	mov.b32 	%r342, -1;
	// begin inline asm
	shfl.sync.down.b32 %r323, %r324, %r340, %r341, %r342;
	// end inline asm
	mov.b32 	%f29, %r323;
	// begin inline asm
	shfl.sync.down.b32 %r328, %r329, %r340, %r341, %r342;
	// end inline asm
	mov.b64 	{%r334, %r339}, %rd249;
	// begin inline asm
	shfl.sync.down.b32 %r333, %r334, %r340, %r341, %r342;
	// end inline asm
	// begin inline asm
	shfl.sync.down.b32 %r338, %r339, %r340, %r341, %r342;
	// end inline asm
	mov.b64 	%rd37, {%r333, %r338};
	setp.gt.s32 	%p177, %r282, 27;
	mov.u64 	%rd250, %rd249;
	mov.f32 	%f192, %f191;
	@%p177 bra 	$L__BB1_39;
	setp.lt.f32 	%p178, %f191, %f29;
	mov.u64 	%rd250, %rd37;
	mov.f32 	%f192, %f29;
	@%p178 bra 	$L__BB1_39;
	setp.gt.f32 	%p179, %f191, %f29;
	mov.u64 	%rd250, %rd249;
	mov.f32 	%f192, %f191;
	@%p179 bra 	$L__BB1_39;
	setp.lt.s64 	%p180, %rd249, %rd37;
	min.s64 	%rd250, %rd249, %rd37;
	selp.f32 	%f192, %f191, %f29, %p180;
$L__BB1_39:
	mov.b32 	%r344, %f192;
	mov.b32 	%r360, 8;
	mov.b32 	%r361, 31;
	mov.b32 	%r362, -1;
	// begin inline asm
	shfl.sync.down.b32 %r343, %r344, %r360, %r361, %r362;
	// end inline asm
	mov.b32 	%f32, %r343;
	// begin inline asm
	shfl.sync.down.b32 %r348, %r349, %r360, %r361, %r362;
	// end inline asm
	mov.b64 	{%r354, %r359}, %rd250;
	// begin inline asm
	shfl.sync.down.b32 %r353, %r354, %r360, %r361, %r362;
	// end inline asm
	// begin inline asm
	shfl.sync.down.b32 %r358, %r359, %r360, %r361, %r362;
	// end inline asm
	mov.b64 	%rd40, {%r353, %r358};
	setp.gt.s32 	%p181, %r282, 23;
	mov.u64 	%rd251, %rd250;
	mov.f32 	%f193, %f192;
	@%p181 bra 	$L__BB1_43;
	setp.lt.f32 	%p182, %f192, %f32;
	mov.u64 	%rd251, %rd40;
	mov.f32 	%f193, %f32;
	@%p182 bra 	$L__BB1_43;
	setp.gt.f32 	%p183, %f192, %f32;
	mov.u64 	%rd251, %rd250;
	mov.f32 	%f193, %f192;
	@%p183 bra 	$L__BB1_43;
	setp.lt.s64 	%p184, %rd250, %rd40;
	min.s64 	%rd251, %rd250, %rd40;
	selp.f32 	%f193, %f192, %f32, %p184;
$L__BB1_43:
	mov.b32 	%r364, %f193;
	mov.b32 	%r380, 16;
	mov.b32 	%r381, 31;
	mov.b32 	%r382, -1;
	// begin inline asm
	shfl.sync.down.b32 %r363, %r364, %r380, %r381, %r382;
	// end inline asm
	mov.b32 	%f35, %r363;
	// begin inline asm
	shfl.sync.down.b32 %r368, %r369, %r380, %r381, %r382;
	// end inline asm
	mov.b64 	{%r374, %r379}, %rd251;
	// begin inline asm
	shfl.sync.down.b32 %r373, %r374, %r380, %r381, %r382;
	// end inline asm
	// begin inline asm
	shfl.sync.down.b32 %r378, %r379, %r380, %r381, %r382;
	// end inline asm
	mov.b64 	%rd43, {%r373, %r378};
	setp.gt.s32 	%p185, %r282, 15;
	mov.u64 	%rd304, %rd251;
	mov.f32 	%f241, %f193;
	@%p185 bra 	$L__BB1_47;
	setp.lt.f32 	%p186, %f193, %f35;
	mov.u64 	%rd304, %rd43;
	mov.f32 	%f241, %f35;
	@%p186 bra 	$L__BB1_47;
	setp.gt.f32 	%p187, %f193, %f35;
	mov.u64 	%rd304, %rd251;
	mov.f32 	%f241, %f193;
	@%p187 bra 	$L__BB1_47;
	setp.lt.s64 	%p188, %rd251, %rd43;
	min.s64 	%rd304, %rd251, %rd43;
	selp.f32 	%f241, %f193, %f35, %p188;
$L__BB1_47:
	setp.ne.s32 	%p189, %r282, 0;
	@%p189 bra 	$L__BB1_49;
	shr.u32 	%r383, %r1, 1;
	and.b32  	%r384, %r383, 496;
	mov.u32 	%r385, _ZN6thrust24THRUST_300001_SM_1000_NS8cuda_cub4core6detail5shmemE;
	add.s32 	%r386, %r385, %r384;
	st.shared.f32 	[%r386+8], %f241;
	st.shared.u64 	[%r386+16], %rd304;
$L__BB1_49:
	bar.sync 	0;
	setp.ne.s32 	%p190, %r1, 0;
	@%p190 bra 	$L__BB1_204;
	ld.shared.f32 	%f38, [_ZN6thrust24THRUST_300001_SM_1000_NS8cuda_cub4core6detail5shmemE+24];
	ld.shared.u64 	%rd46, [_ZN6thrust24THRUST_300001_SM_1000_NS8cuda_cub4core6detail5shmemE+32];
	setp.lt.f32 	%p191, %f241, %f38;
	mov.u64 	%rd253, %rd46;
	mov.f32 	%f195, %f38;
	@%p191 bra 	$L__BB1_53;
	setp.lt.f32 	%p192, %f38, %f241;
	mov.u64 	%rd253, %rd304;
	mov.f32 	%f195, %f241;
	@%p192 bra 	$L__BB1_53;
	setp.lt.s64 	%p193, %rd304, %rd46;
	min.s64 	%rd253, %rd304, %rd46;
	selp.f32 	%f195, %f241, %f38, %p193;
$L__BB1_53:
	ld.shared.f32 	%f41, [_ZN6thrust24THRUST_300001_SM_1000_NS8cuda_cub4core6detail5shmemE+40];
	ld.shared.u64 	%rd49, [_ZN6thrust24THRUST_300001_SM_1000_NS8cuda_cub4core6detail5shmemE+48];
	setp.lt.f32 	%p194, %f195, %f41;
	mov.u64 	%rd254, %rd49;
	mov.f32 	%f196, %f41;
	@%p194 bra 	$L__BB1_56;
	setp.lt.f32 	%p195, %f41, %f195;
	mov.u64 	%rd254, %rd253;
	mov.f32 	%f196, %f195;
	@%p195 bra 	$L__BB1_56;
	setp.lt.s64 	%p196, %rd253, %rd49;
	min.s64 	%rd254, %rd253, %rd49;
	selp.f32 	%f196, %f195, %f41, %p196;
$L__BB1_56:
	ld.shared.f32 	%f44, [_ZN6thrust24THRUST_300001_SM_1000_NS8cuda_cub4core6detail5shmemE+56];
	ld.shared.u64 	%rd52, [_ZN6thrust24THRUST_300001_SM_1000_NS8cuda_cub4core6detail5shmemE+64];
	setp.lt.f32 	%p197, %f196, %f44;
	mov.u64 	%rd255, %rd52;
	mov.f32 	%f197, %f44;
	@%p197 bra 	$L__BB1_59;
	setp.lt.f32 	%p198, %f44, %f196;
	mov.u64 	%rd255, %rd254;
	mov.f32 	%f197, %f196;
	@%p198 bra 	$L__BB1_59;
	setp.lt.s64 	%p199, %rd254, %rd52;
	min.s64 	%rd255, %rd254, %rd52;
	selp.f32 	%f197, %f196, %f44, %p199;
$L__BB1_59:
	ld.shared.f32 	%f47, [_ZN6thrust24THRUST_300001_SM_1000_NS8cuda_cub4core6detail5shmemE+72];
	ld.shared.u64 	%rd55, [_ZN6thrust24THRUST_300001_SM_1000_NS8cuda_cub4core6detail5shmemE+80];
	setp.lt.f32 	%p200, %f197, %f47;
	mov.u64 	%rd256, %rd55;
	mov.f32 	%f198, %f47;
	@%p200 bra 	$L__BB1_62;
	setp.lt.f32 	%p201, %f47, %f197;
	mov.u64 	%rd256, %rd255;
	mov.f32 	%f198, %f197;
	@%p201 bra 	$L__BB1_62;
	setp.lt.s64 	%p202, %rd255, %rd55;
	min.s64 	%rd256, %rd255, %rd55;
	selp.f32 	%f198, %f197, %f47, %p202;
$L__BB1_62:
	ld.shared.f32 	%f50, [_ZN6thrust24THRUST_300001_SM_1000_NS8cuda_cub4core6detail5shmemE+88];
	ld.shared.u64 	%rd58, [_ZN6thrust24THRUST_300001_SM_1000_NS8cuda_cub4core6detail5shmemE+96];
	setp.lt.f32 	%p203, %f198, %f50;
	mov.u64 	%rd257, %rd58;
	mov.f32 	%f199, %f50;
	@%p203 bra 	$L__BB1_65;
	setp.lt.f32 	%p204, %f50, %f198;
	mov.u64 	%rd257, %rd256;
	mov.f32 	%f199, %f198;
	@%p204 bra 	$L__BB1_65;
	setp.lt.s64 	%p205, %rd256, %rd58;
	min.s64 	%rd257, %rd256, %rd58;
	selp.f32 	%f199, %f198, %f50, %p205;
$L__BB1_65:
	ld.shared.f32 	%f53, [_ZN6thrust24THRUST_300001_SM_1000_NS8cuda_cub4core6detail5shmemE+104];
	ld.shared.u64 	%rd61, [_ZN6thrust24THRUST_300001_SM_1000_NS8cuda_cub4core6detail5shmemE+112];
	setp.lt.f32 	%p206, %f199, %f53;
	mov.u64 	%rd258, %rd61;
	mov.f32 	%f200, %f53;
	@%p206 bra 	$L__BB1_68;
	setp.lt.f32 	%p207, %f53, %f199;
	mov.u64 	%rd258, %rd257;
	mov.f32 	%f200, %f199;
	@%p207 bra 	$L__BB1_68;
	setp.lt.s64 	%p208, %rd257, %rd61;
	min.s64 	%rd258, %rd257, %rd61;
	selp.f32 	%f200, %f199, %f53, %p208;
$L__BB1_68:
	ld.shared.f32 	%f56, [_ZN6thrust24THRUST_300001_SM_1000_NS8cuda_cub4core6detail5shmemE+120];
	ld.shared.u64 	%rd64, [_ZN6thrust24THRUST_300001_SM_1000_NS8cuda_cub4core6detail5shmemE+128];
	setp.lt.f32 	%p209, %f200, %f56;
	mov.f32 	%f241, %f56;
	mov.u64 	%rd304, %rd64;
	@%p209 bra 	$L__BB1_204;
	setp.lt.f32 	%p210, %f56, %f200;
	mov.f32 	%f241, %f200;
	mov.u64 	%rd304, %rd258;
	@%p210 bra 	$L__BB1_204;
	setp.lt.s64 	%p211, %rd258, %rd64;
	min.s64 	%rd304, %rd258, %rd64;
	selp.f32 	%f241, %f200, %f56, %p211;
	bra.uni 	$L__BB1_204;
$L__BB1_71:
	// begin inline asm
	mov.u32 %r169, %laneid;
	// end inline asm
	and.b32  	%r190, %r1, 992;
	add.s32 	%r191, %r190, 32;
	setp.gt.s32 	%p118, %r191, %r36;
	not.b32 	%r192, %r190;
	add.s32 	%r193, %r36, %r192;
	selp.b32 	%r188, %r193, 31, %p118;
	mov.b32 	%r171, %f188;
	mov.b32 	%r187, 1;
	mov.b32 	%r189, -1;
	// begin inline asm
	shfl.sync.down.b32 %r170, %r171, %r187, %r188, %r189;
	// end inline asm
	mov.b32 	%f58, %r170;
	// begin inline asm
	shfl.sync.down.b32 %r175, %r176, %r187, %r188, %r189;
	// end inline asm
	mov.b64 	{%r181, %r186}, %rd246;
	// begin inline asm
	shfl.sync.down.b32 %r180, %r181, %r187, %r188, %r189;
	// end inline asm
	// begin inline asm
	shfl.sync.down.b32 %r185, %r186, %r187, %r188, %r189;
	// end inline asm
	mov.b64 	%rd66, {%r180, %r185};
	setp.ge.s32 	%p119, %r169, %r188;
	mov.f32 	%f201, %f188;
	mov.u64 	%rd259, %rd246;
	@%p119 bra 	$L__BB1_75;
	setp.lt.f32 	%p120, %f188, %f58;
	mov.f32 	%f201, %f58;
	mov.u64 	%rd259, %rd66;
	@%p120 bra 	$L__BB1_75;
	setp.gt.f32 	%p121, %f188, %f58;
	mov.f32 	%f201, %f188;
	mov.u64 	%rd259, %rd246;
	@%p121 bra 	$L__BB1_75;
	setp.lt.s64 	%p122, %rd246, %rd66;
	selp.f32 	%f201, %f188, %f58, %p122;
	min.s64 	%rd259, %rd246, %rd66;
$L__BB1_75:
	mov.b32 	%r195, %f201;
	mov.b32 	%r211, 2;
	mov.b32 	%r213, -1;
	// begin inline asm
	shfl.sync.down.b32 %r194, %r195, %r211, %r188, %r213;
	// end inline asm
	mov.b32 	%f61, %r194;
	// begin inline asm
	shfl.sync.down.b32 %r199, %r200, %r211, %r188, %r213;
	// end inline asm
	mov.b64 	{%r205, %r210}, %rd259;
	// begin inline asm
	shfl.sync.down.b32 %r204, %r205, %r211, %r188, %r213;
	// end inline asm
	// begin inline asm
	shfl.sync.down.b32 %r209, %r210, %r211, %r188, %r213;
	// end inline asm
	mov.b64 	%rd69, {%r204, %r209};
	add.s32 	%r214, %r169, 2;
	setp.gt.s32 	%p123, %r214, %r188;
	mov.f32 	%f202, %f201;
	mov.u64 	%rd260, %rd259;
	@%p123 bra 	$L__BB1_79;
	setp.lt.f32 	%p124, %f201, %f61;
	mov.f32 	%f202, %f61;
	mov.u64 	%rd260, %rd69;
	@%p124 bra 	$L__BB1_79;
	setp.gt.f32 	%p125, %f201, %f61;
	mov.f32 	%f202, %f201;
	mov.u64 	%rd260, %rd259;
	@%p125 bra 	$L__BB1_79;
	setp.lt.s64 	%p126, %rd259, %rd69;
	selp.f32 	%f202, %f201, %f61, %p126;
	min.s64 	%rd260, %rd259, %rd69;
$L__BB1_79:
	mov.b32 	%r216, %f202;
	mov.b32 	%r232, 4;
	mov.b32 	%r234, -1;
	// begin inline asm
	shfl.sync.down.b32 %r215, %r216, %r232, %r188, %r234;
	// end inline asm
	mov.b32 	%f64, %r215;
	// begin inline asm
	shfl.sync.down.b32 %r220, %r221, %r232, %r188, %r234;
	// end inline asm
	mov.b64 	{%r226, %r231}, %rd260;
	// begin inline asm
	shfl.sync.down.b32 %r225, %r226, %r232, %r188, %r234;
	// end inline asm
	// begin inline asm
	shfl.sync.down.b32 %r230, %r231, %r232, %r188, %r234;
	// end inline asm
	mov.b64 	%rd72, {%r225, %r230};
	add.s32 	%r235, %r169, 4;
	setp.gt.s32 	%p127, %r235, %r188;
	mov.f32 	%f203, %f202;
	mov.u64 	%rd261, %rd260;
	@%p127 bra 	$L__BB1_83;
	setp.lt.f32 	%p128, %f202, %f64;
	mov.f32 	%f203, %f64;
	mov.u64 	%rd261, %rd72;
	@%p128 bra 	$L__BB1_83;
	setp.gt.f32 	%p129, %f202, %f64;
	mov.f32 	%f203, %f202;
	mov.u64 	%rd261, %rd260;
	@%p129 bra 	$L__BB1_83;
	setp.lt.s64 	%p130, %rd260, %rd72;
	selp.f32 	%f203, %f202, %f64, %p130;
	min.s64 	%rd261, %rd260, %rd72;
$L__BB1_83:
	mov.b32 	%r237, %f203;
	mov.b32 	%r253, 8;
	mov.b32 	%r255, -1;
	// begin inline asm
	shfl.sync.down.b32 %r236, %r237, %r253, %r188, %r255;
	// end inline asm
	mov.b32 	%f67, %r236;
	// begin inline asm
	shfl.sync.down.b32 %r241, %r242, %r253, %r188, %r255;
	// end inline asm
	mov.b64 	{%r247, %r252}, %rd261;
	// begin inline asm
	shfl.sync.down.b32 %r246, %r247, %r253, %r188, %r255;
	// end inline asm
	// begin inline asm
	shfl.sync.down.b32 %r251, %r252, %r253, %r188, %r255;
	// end inline asm
	mov.b64 	%rd75, {%r246, %r251};
	add.s32 	%r256, %r169, 8;
	setp.gt.s32 	%p131, %r256, %r188;
	mov.f32 	%f204, %f203;
	mov.u64 	%rd262, %rd261;
	@%p131 bra 	$L__BB1_87;
	setp.lt.f32 	%p132, %f203, %f67;
	mov.f32 	%f204, %f67;
	mov.u64 	%rd262, %rd75;
	@%p132 bra 	$L__BB1_87;
	setp.gt.f32 	%p133, %f203, %f67;
	mov.f32 	%f204, %f203;
	mov.u64 	%rd262, %rd261;
	@%p133 bra 	$L__BB1_87;
	setp.lt.s64 	%p134, %rd261, %rd75;
	selp.f32 	%f204, %f203, %f67, %p134;
	min.s64 	%rd262, %rd261, %rd75;
$L__BB1_87:
	mov.b32 	%r258, %f204;
	mov.b32 	%r274, 16;
	mov.b32 	%r276, -1;
	// begin inline asm
	shfl.sync.down.b32 %r257, %r258, %r274, %r188, %r276;
	// end inline asm
	mov.b32 	%f70, %r257;
	// begin inline asm
	shfl.sync.down.b32 %r262, %r263, %r274, %r188, %r276;
	// end inline asm
	mov.b64 	{%r268, %r273}, %rd262;
	// begin inline asm
	shfl.sync.down.b32 %r267, %r268, %r274, %r188, %r276;
	// end inline asm
	// begin inline asm
	shfl.sync.down.b32 %r272, %r273, %r274, %r188, %r276;
	// end inline asm
	mov.b64 	%rd78, {%r267, %r272};
	add.s32 	%r277, %r169, 16;
	setp.gt.s32 	%p135, %r277, %r188;
	mov.f32 	%f241, %f204;
	mov.u64 	%rd304, %rd262;
	@%p135 bra 	$L__BB1_91;
	setp.lt.f32 	%p136, %f204, %f70;
	mov.f32 	%f241, %f70;
	mov.u64 	%rd304, %rd78;
	@%p136 bra 	$L__BB1_91;
	setp.gt.f32 	%p137, %f204, %f70;
	mov.f32 	%f241, %f204;
	mov.u64 	%rd304, %rd262;
	@%p137 bra 	$L__BB1_91;
	setp.lt.s64 	%p138, %rd262, %rd78;
	selp.f32 	%f241, %f204, %f70, %p138;
	min.s64 	%rd304, %rd262, %rd78;
$L__BB1_91:
	setp.ne.s32 	%p139, %r169, 0;
	@%p139 bra 	$L__BB1_93;
	shr.u32 	%r278, %r1, 1;
	and.b32  	%r279, %r278, 496;
	mov.u32 	%r280, _ZN6thrust24THRUST_300001_SM_1000_NS8cuda_cub4core6detail5shmemE;
	add.s32 	%r281, %r280, %r279;
	st.shared.f32 	[%r281+8], %f241;
	st.shared.u64 	[%r281+16], %rd304;
$L__BB1_93:
	bar.sync 	0;
	setp.ne.s32 	%p140, %r1, 0;
	@%p140 bra 	$L__BB1_204;
	setp.lt.s32 	%p141, %r36, 33;
	mov.f32 	%f206, %f241;
	mov.u64 	%rd264, %rd304;
	@%p141 bra 	$L__BB1_98;
	ld.shared.f32 	%f73, [_ZN6thrust24THRUST_300001_SM_1000_NS8cuda_cub4core6detail5shmemE+24];
	ld.shared.u64 	%rd81, [_ZN6thrust24THRUST_300001_SM_1000_NS8cuda_cub4core6detail5shmemE+32];
	setp.lt.f32 	%p142, %f241, %f73;
	mov.f32 	%f206, %f73;
	mov.u64 	%rd264, %rd81;
	@%p142 bra 	$L__BB1_98;
	setp.lt.f32 	%p143, %f73, %f241;
	mov.f32 	%f206, %f241;
	mov.u64 	%rd264, %rd304;
	@%p143 bra 	$L__BB1_98;
	setp.lt.s64 	%p144, %rd304, %rd81;
	selp.f32 	%f206, %f241, %f73, %p144;
	min.s64 	%rd264, %rd304, %rd81;
$L__BB1_98:
	setp.lt.s32 	%p145, %r36, 65;
	mov.f32 	%f207, %f206;
	mov.u64 	%rd265, %rd264;
	@%p145 bra 	$L__BB1_102;
	ld.shared.f32 	%f76, [_ZN6thrust24THRUST_300001_SM_1000_NS8cuda_cub4core6detail5shmemE+40];
	ld.shared.u64 	%rd84, [_ZN6thrust24THRUST_300001_SM_1000_NS8cuda_cub4core6detail5shmemE+48];
	setp.lt.f32 	%p146, %f206, %f76;
	mov.f32 	%f207, %f76;
	mov.u64 	%rd265, %rd84;
	@%p146 bra 	$L__BB1_102;
	setp.lt.f32 	%p147, %f76, %f206;
	mov.f32 	%f207, %f206;
	mov.u64 	%rd265, %rd264;
	@%p147 bra 	$L__BB1_102;
	setp.lt.s64 	%p148, %rd264, %rd84;
	selp.f32 	%f207, %f206, %f76, %p148;
	min.s64 	%rd265, %rd264, %rd84;
$L__BB1_102:
	setp.lt.s32 	%p149, %r36, 97;
	mov.f32 	%f208, %f207;
	mov.u64 	%rd266, %rd265;
	@%p149 bra 	$L__BB1_106;
	ld.shared.f32 	%f79, [_ZN6thrust24THRUST_300001_SM_1000_NS8cuda_cub4core6detail5shmemE+56];
	ld.shared.u64 	%rd87, [_ZN6thrust24THRUST_300001_SM_1000_NS8cuda_cub4core6detail5shmemE+64];
	setp.lt.f32 	%p150, %f207, %f79;
	mov.f32 	%f208, %f79;
	mov.u64 	%rd266, %rd87;
	@%p150 bra 	$L__BB1_106;
	setp.lt.f32 	%p151, %f79, %f207;
	mov.f32 	%f208, %f207;
	mov.u64 	%rd266, %rd265;
	@%p151 bra 	$L__BB1_106;
	setp.lt.s64 	%p152, %rd265, %rd87;
	selp.f32 	%f208, %f207, %f79, %p152;
	min.s64 	%rd266, %rd265, %rd87;
$L__BB1_106:
	setp.lt.s32 	%p153, %r36, 129;
	mov.f32 	%f209, %f208;
	mov.u64 	%rd267, %rd266;
	@%p153 bra 	$L__BB1_110;
	ld.shared.f32 	%f82, [_ZN6thrust24THRUST_300001_SM_1000_NS8cuda_cub4core6detail5shmemE+72];
	ld.shared.u64 	%rd90, [_ZN6thrust24THRUST_300001_SM_1000_NS8cuda_cub4core6detail5shmemE+80];
	setp.lt.f32 	%p154, %f208, %f82;
	mov.f32 	%f209, %f82;
	mov.u64 	%rd267, %rd90;
	@%p154 bra 	$L__BB1_110;
	setp.lt.f32 	%p155, %f82, %f208;
	mov.f32 	%f209, %f208;
	mov.u64 	%rd267, %rd266;
	@%p155 bra 	$L__BB1_110;
	setp.lt.s64 	%p156, %rd266, %rd90;
	selp.f32 	%f209, %f208, %f82, %p156;
	min.s64 	%rd267, %rd266, %rd90;
$L__BB1_110:
	setp.lt.s32 	%p157, %r36, 161;
	mov.f32 	%f210, %f209;
	mov.u64 	%rd268, %rd267;
	@%p157 bra 	$L__BB1_114;
	ld.shared.f32 	%f85, [_ZN6thrust24THRUST_300001_SM_1000_NS8cuda_cub4core6detail5shmemE+88];
	ld.shared.u64 	%rd93, [_ZN6thrust24THRUST_300001_SM_1000_NS8cuda_cub4core6detail5shmemE+96];
	setp.lt.f32 	%p158, %f209, %f85;
	mov.f32 	%f210, %f85;
	mov.u64 	%rd268, %rd93;
	@%p158 bra 	$L__BB1_114;
	setp.lt.f32 	%p159, %f85, %f209;
	mov.f32 	%f210, %f209;
	mov.u64 	%rd268, %rd267;
	@%p159 bra 	$L__BB1_114;
	setp.lt.s64 	%p160, %rd267, %rd93;
	selp.f32 	%f210, %f209, %f85, %p160;
	min.s64 	%rd268, %rd267, %rd93;
$L__BB1_114:
	setp.lt.s32 	%p161, %r36, 193;
	mov.f32 	%f211, %f210;
	mov.u64 	%rd269, %rd268;
	@%p161 bra 	$L__BB1_118;
	ld.shared.f32 	%f88, [_ZN6thrust24THRUST_300001_SM_1000_NS8cuda_cub4core6detail5shmemE+104];
	ld.shared.u64 	%rd96, [_ZN6thrust24THRUST_300001_SM_1000_NS8cuda_cub4core6detail5shmemE+112];
	setp.lt.f32 	%p162, %f210, %f88;
	mov.f32 	%f211, %f88;
	mov.u64 	%rd269, %rd96;
	@%p162 bra 	$L__BB1_118;
	setp.lt.f32 	%p163, %f88, %f210;
	mov.f32 	%f211, %f210;
	mov.u64 	%rd269, %rd268;
	@%p163 bra 	$L__BB1_118;
	setp.lt.s64 	%p164, %rd268, %rd96;
	selp.f32 	%f211, %f210, %f88, %p164;
	min.s64 	%rd269, %rd268, %rd96;
$L__BB1_118:
	setp.lt.s32 	%p165, %r36, 225;
	mov.f32 	%f241, %f211;
	mov.u64 	%rd304, %rd269;
	@%p165 bra 	$L__BB1_204;
	ld.shared.f32 	%f91, [_ZN6thrust24THRUST_300001_SM_1000_NS8cuda_cub4core6detail5shmemE+120];
	ld.shared.u64 	%rd99, [_ZN6thrust24THRUST_300001_SM_1000_NS8cuda_cub4core6detail5shmemE+128];
	setp.lt.f32 	%p166, %f211, %f91;
	mov.f32 	%f241, %f91;
	mov.u64 	%rd304, %rd99;
	@%p166 bra 	$L__BB1_204;
	setp.lt.f32 	%p167, %f91, %f211;
	mov.f32 	%f241, %f211;
	mov.u64 	%rd304, %rd269;
	@%p167 bra 	$L__BB1_204;
	setp.lt.s64 	%p168, %rd269, %rd99;
	selp.f32 	%f241, %f211, %f91, %p168;
	min.s64 	%rd304, %rd269, %rd99;
	bra.uni 	$L__BB1_204;
$L__BB1_122:
	mov.u32 	%r17, %tid.x;
	cvt.u64.u32 	%rd101, %r17;
	mul.wide.u32 	%rd197, %r17, 4;
	add.s64 	%rd102, %rd1, %rd197;
	ld.global.f32 	%f170, [%rd102];
	add.s32 	%r37, %r17, 256;
	cvt.u64.u32 	%rd198, %r37;
	ld.global.f32 	%f171, [%rd102+1024];
	add.s32 	%r38, %r17, 512;
	cvt.u64.u32 	%rd199, %r38;
	ld.global.f32 	%f172, [%rd102+2048];
	add.s32 	%r39, %r17, 768;
	cvt.u64.u32 	%rd200, %r39;
	ld.global.f32 	%f173, [%rd102+3072];
	or.b32  	%r40, %r17, 1024;
	cvt.u64.u32 	%rd103, %r40;
	add.s64 	%rd291, %rd195, %rd103;
	ld.global.f32 	%f228, [%rd102+4096];
	setp.geu.f32 	%p3, %f170, %f171;
	selp.f32 	%f174, %f170, %f171, %p3;
	selp.b64 	%rd201, %rd101, %rd198, %p3;
	setp.geu.f32 	%p4, %f174, %f172;
	selp.f32 	%f175, %f174, %f172, %p4;
	selp.b64 	%rd202, %rd201, %rd199, %p4;
	setp.geu.f32 	%p5, %f175, %f173;
	selp.f32 	%f94, %f175, %f173, %p5;
	selp.b64 	%rd105, %rd202, %rd200, %p5;
	setp.lt.f32 	%p6, %f94, %f228;
	@%p6 bra 	$L__BB1_124;
	setp.lt.f32 	%p7, %f228, %f94;
	setp.lt.u64 	%p8, %rd105, %rd103;
	or.pred  	%p9, %p7, %p8;
	selp.f32 	%f228, %f94, %f228, %p9;
	add.s64 	%rd203, %rd195, %rd105;
	selp.b64 	%rd291, %rd203, %rd291, %p9;
$L__BB1_124:
	setp.lt.u32 	%p10, %r36, 2560;
	mov.b32 	%r394, 1280;
	@%p10 bra 	$L__BB1_137;
	mov.b32 	%r393, 1280;
	mov.f32 	%f213, %f228;
	mov.u64 	%rd271, %rd291;
$L__BB1_126:
	cvt.u64.u32 	%rd204, %r393;
	add.s64 	%rd205, %rd101, %rd204;
	mul.wide.u32 	%rd206, %r393, 4;
	add.s64 	%rd207, %rd102, %rd206;
	add.s64 	%rd272, %rd205, %rd195;
	ld.global.f32 	%f214, [%rd207];
	add.s64 	%rd273, %rd272, 256;
	ld.global.f32 	%f215, [%rd207+1024];
	add.s64 	%rd274, %rd272, 512;
	ld.global.f32 	%f216, [%rd207+2048];
	add.s64 	%rd275, %rd272, 768;
	ld.global.f32 	%f217, [%rd207+3072];
	add.s64 	%rd291, %rd272, 1024;
	ld.global.f32 	%f228, [%rd207+4096];
	setp.lt.f32 	%p11, %f213, %f214;
	@%p11 bra 	$L__BB1_128;
	setp.lt.f32 	%p12, %f214, %f213;
	setp.lt.s64 	%p13, %rd271, %rd272;
	or.pred  	%p14, %p12, %p13;
	selp.f32 	%f214, %f213, %f214, %p14;
	selp.b64 	%rd272, %rd271, %rd272, %p14;
$L__BB1_128:
	setp.lt.f32 	%p15, %f214, %f215;
	@%p15 bra 	$L__BB1_130;
	setp.lt.f32 	%p16, %f215, %f214;
	setp.lt.s64 	%p17, %rd272, %rd273;
	or.pred  	%p18, %p16, %p17;
	selp.f32 	%f215, %f214, %f215, %p18;
	selp.b64 	%rd273, %rd272, %rd273, %p18;
$L__BB1_130:
	setp.lt.f32 	%p19, %f215, %f216;
	@%p19 bra 	$L__BB1_132;
	setp.lt.f32 	%p20, %f216, %f215;
	setp.lt.s64 	%p21, %rd273, %rd274;
	or.pred  	%p22, %p20, %p21;
	selp.f32 	%f216, %f215, %f216, %p22;
	selp.b64 	%rd274, %rd273, %rd274, %p22;
$L__BB1_132:
	setp.lt.f32 	%p23, %f216, %f217;
	@%p23 bra 	$L__BB1_134;
	setp.lt.f32 	%p24, %f217, %f216;
	setp.lt.s64 	%p25, %rd274, %rd275;
	or.pred  	%p26, %p24, %p25;
	selp.f32 	%f217, %f216, %f217, %p26;
	selp.b64 	%rd275, %rd274, %rd275, %p26;
$L__BB1_134:
	setp.lt.f32 	%p27, %f217, %f228;
	@%p27 bra 	$L__BB1_136;
	setp.lt.f32 	%p28, %f228, %f217;
	setp.lt.s64 	%p29, %rd275, %rd291;
	or.pred  	%p30, %p28, %p29;
	selp.f32 	%f228, %f217, %f228, %p30;
	selp.b64 	%rd291, %rd275, %rd291, %p30;
$L__BB1_136:
	add.s32 	%r394, %r393, 1280;
	add.s32 	%r43, %r393, 2560;
	setp.le.s32 	%p31, %r43, %r36;
	mov.u32 	%r393, %r394;
	mov.f32 	%f213, %f228;
	mov.u64 	%rd271, %rd291;
	@%p31 bra 	$L__BB1_126;
$L__BB1_137:
	setp.le.s32 	%p32, %r36, %r394;
	@%p32 bra 	$L__BB1_160;
	sub.s32 	%r21, %r36, %r394;
	setp.ge.s32 	%p33, %r17, %r21;
	@%p33 bra 	$L__BB1_160;
	not.b32 	%r44, %r17;
	add.s32 	%r45, %r36, %r44;
	sub.s32 	%r22, %r45, %r394;
	and.b32  	%r46, %r22, 768;
	setp.eq.s32 	%p34, %r46, 768;
	mov.u32 	%r397, %r17;
	@%p34 bra 	$L__BB1_145;
	add.s32 	%r47, %r17, %r394;
	cvt.u64.u32 	%rd209, %r47;
	add.s64 	%rd279, %rd195, %rd209;
	mul.wide.u32 	%rd210, %r47, 4;
	add.s64 	%rd278, %rd1, %rd210;
	shr.u32 	%r48, %r22, 8;
	add.s32 	%r49, %r48, 1;
	and.b32  	%r50, %r49, 3;
	neg.s32 	%r395, %r50;
	mov.u32 	%r397, %r17;
$L__BB1_141:
	.pragma "nounroll";
	mov.u64 	%rd129, %rd291;
	mov.f32 	%f114, %f228;
	ld.global.f32 	%f115, [%rd278];
	setp.lt.f32 	%p35, %f114, %f115;
	mov.f32 	%f228, %f115;
	mov.u64 	%rd291, %rd279;
	@%p35 bra 	$L__BB1_144;
	setp.lt.f32 	%p36, %f115, %f114;
	mov.f32 	%f228, %f114;
	mov.u64 	%rd291, %rd129;
	@%p36 bra 	$L__BB1_144;
	setp.lt.s64 	%p37, %rd129, %rd279;
	selp.f32 	%f228, %f114, %f115, %p37;
	min.s64 	%rd291, %rd129, %rd279;
$L__BB1_144:
	add.s32 	%r397, %r397, 256;
	add.s64 	%rd279, %rd279, 256;
	add.s64 	%rd278, %rd278, 1024;
	add.s32 	%r395, %r395, 1;
	setp.ne.s32 	%p38, %r395, 0;
	@%p38 bra 	$L__BB1_141;
$L__BB1_145:
	setp.lt.u32 	%p39, %r22, 768;
	@%p39 bra 	$L__BB1_160;
	add.s32 	%r398, %r397, %r394;
	cvt.u64.u32 	%rd211, %r398;
	add.s64 	%rd286, %rd195, %rd211;
	cvt.u64.u32 	%rd212, %r397;
	cvt.u64.u32 	%rd213, %r394;
	add.s64 	%rd214, %rd212, %rd213;
	shl.b64 	%rd215, %rd214, 2;
	add.s64 	%rd216, %rd215, %rd1;
	add.s64 	%rd285, %rd216, 3072;
	mul.wide.u32 	%rd217, %r398, 4;
	add.s64 	%rd284, %rd1, %rd217;
	add.s32 	%r399, %r397, 512;
$L__BB1_147:
	mov.u32 	%r32, %r399;
	ld.global.f32 	%f121, [%rd284];
	setp.lt.f32 	%p40, %f228, %f121;
	mov.f32 	%f225, %f121;
	mov.u64 	%rd288, %rd286;
	@%p40 bra 	$L__BB1_150;
	setp.lt.f32 	%p41, %f121, %f228;
	mov.f32 	%f225, %f228;
	mov.u64 	%rd288, %rd291;
	@%p41 bra 	$L__BB1_150;
	setp.lt.s64 	%p42, %rd291, %rd286;
	selp.f32 	%f225, %f228, %f121, %p42;
	min.s64 	%rd288, %rd291, %rd286;
$L__BB1_150:
	add.s32 	%r51, %r398, 256;
	cvt.u64.u32 	%rd218, %r51;
	add.s64 	%rd145, %rd195, %rd218;
	ld.global.f32 	%f124, [%rd285+-2048];
	setp.lt.f32 	%p43, %f225, %f124;
	mov.f32 	%f226, %f124;
	mov.u64 	%rd289, %rd145;
	@%p43 bra 	$L__BB1_153;
	setp.lt.f32 	%p44, %f124, %f225;
	mov.f32 	%f226, %f225;
	mov.u64 	%rd289, %rd288;
	@%p44 bra 	$L__BB1_153;
	setp.lt.s64 	%p45, %rd288, %rd145;
	selp.f32 	%f226, %f225, %f124, %p45;
	min.s64 	%rd289, %rd288, %rd145;
$L__BB1_153:
	add.s32 	%r52, %r398, 512;
	cvt.u64.u32 	%rd219, %r52;
	add.s64 	%rd148, %rd195, %rd219;
	ld.global.f32 	%f127, [%rd285+-1024];
	setp.lt.f32 	%p46, %f226, %f127;
	mov.f32 	%f227, %f127;
	mov.u64 	%rd290, %rd148;
	@%p46 bra 	$L__BB1_156;
	setp.lt.f32 	%p47, %f127, %f226;
	mov.f32 	%f227, %f226;
	mov.u64 	%rd290, %rd289;
	@%p47 bra 	$L__BB1_156;
	setp.lt.s64 	%p48, %rd289, %rd148;
	selp.f32 	%f227, %f226, %f127, %p48;
	min.s64 	%rd290, %rd289, %rd148;
$L__BB1_156:
	add.s32 	%r53, %r398, 768;
	cvt.u64.u32 	%rd220, %r53;
	add.s64 	%rd151, %rd195, %rd220;
	ld.global.f32 	%f130, [%rd285];
	setp.lt.f32 	%p49, %f227, %f130;
	mov.f32 	%f228, %f130;
	mov.u64 	%rd291, %rd151;
	@%p49 bra 	$L__BB1_159;
	setp.lt.f32 	%p50, %f130, %f227;
	mov.f32 	%f228, %f227;
	mov.u64 	%rd291, %rd290;
	@%p50 bra 	$L__BB1_159;
	setp.lt.s64 	%p51, %rd290, %rd151;
	selp.f32 	%f228, %f227, %f130, %p51;
	min.s64 	%rd291, %rd290, %rd151;
$L__BB1_159:
	add.s64 	%rd286, %rd286, 1024;
	add.s64 	%rd285, %rd285, 4096;
	add.s64 	%rd284, %rd284, 4096;
	add.s32 	%r399, %r32, 1024;
	add.s32 	%r54, %r32, 512;
	add.s32 	%r398, %r398, 1024;
	setp.lt.s32 	%p52, %r54, %r21;
	@%p52 bra 	$L__BB1_147;
$L__BB1_160:
	// begin inline asm
	mov.u32 %r55, %laneid;
	// end inline asm
	mov.b32 	%r57, %f228;
	mov.b32 	%r73, 1;
	mov.b32 	%r74, 31;
	mov.b32 	%r75, -1;
	// begin inline asm
	shfl.sync.down.b32 %r56, %r57, %r73, %r74, %r75;
	// end inline asm
	mov.b32 	%f134, %r56;
	// begin inline asm
	shfl.sync.down.b32 %r61, %r62, %r73, %r74, %r75;
	// end inline asm
	mov.b64 	{%r67, %r72}, %rd291;
	// begin inline asm
	shfl.sync.down.b32 %r66, %r67, %r73, %r74, %r75;
	// end inline asm
	// begin inline asm
	shfl.sync.down.b32 %r71, %r72, %r73, %r74, %r75;
	// end inline asm
	mov.b64 	%rd158, {%r66, %r71};
	setp.gt.s32 	%p53, %r55, 30;
	mov.f32 	%f230, %f228;
	mov.u64 	%rd293, %rd291;
	@%p53 bra 	$L__BB1_164;
	setp.lt.f32 	%p54, %f228, %f134;
	mov.f32 	%f230, %f134;
	mov.u64 	%rd293, %rd158;
	@%p54 bra 	$L__BB1_164;
	setp.gt.f32 	%p55, %f228, %f134;
	mov.f32 	%f230, %f228;
	mov.u64 	%rd293, %rd291;
	@%p55 bra 	$L__BB1_164;
	setp.lt.s64 	%p56, %rd291, %rd158;
	selp.f32 	%f230, %f228, %f134, %p56;
	min.s64 	%rd293, %rd291, %rd158;
$L__BB1_164:
	mov.b32 	%r77, %f230;
	mov.b32 	%r93, 2;
	mov.b32 	%r94, 31;
	mov.b32 	%r95, -1;
	// begin inline asm
	shfl.sync.down.b32 %r76, %r77, %r93, %r94, %r95;
	// end inline asm
	mov.b32 	%f137, %r76;
	// begin inline asm
	shfl.sync.down.b32 %r81, %r82, %r93, %r94, %r95;
	// end inline asm
	mov.b64 	{%r87, %r92}, %rd293;
	// begin inline asm
	shfl.sync.down.b32 %r86, %r87, %r93, %r94, %r95;
	// end inline asm
	// begin inline asm
	shfl.sync.down.b32 %r91, %r92, %r93, %r94, %r95;
	// end inline asm
	mov.b64 	%rd161, {%r86, %r91};
	setp.gt.s32 	%p57, %r55, 29;
	mov.f32 	%f231, %f230;
	mov.u64 	%rd294, %rd293;
	@%p57 bra 	$L__BB1_168;
	setp.lt.f32 	%p58, %f230, %f137;
	mov.f32 	%f231, %f137;
	mov.u64 	%rd294, %rd161;
	@%p58 bra 	$L__BB1_168;
	setp.gt.f32 	%p59, %f230, %f137;
	mov.f32 	%f231, %f230;
	mov.u64 	%rd294, %rd293;
	@%p59 bra 	$L__BB1_168;
	setp.lt.s64 	%p60, %rd293, %rd161;
	selp.f32 	%f231, %f230, %f137, %p60;
	min.s64 	%rd294, %rd293, %rd161;
$L__BB1_168:
	mov.b32 	%r97, %f231;
	mov.b32 	%r113, 4;
	mov.b32 	%r114, 31;
	mov.b32 	%r115, -1;
	// begin inline asm
	shfl.sync.down.b32 %r96, %r97, %r113, %r114, %r115;
	// end inline asm
	mov.b32 	%f140, %r96;
	// begin inline asm
	shfl.sync.down.b32 %r101, %r102, %r113, %r114, %r115;
	// end inline asm
	mov.b64 	{%r107, %r112}, %rd294;
	// begin inline asm
	shfl.sync.down.b32 %r106, %r107, %r113, %r114, %r115;
	// end inline asm
	// begin inline asm
	shfl.sync.down.b32 %r111, %r112, %r113, %r114, %r115;
	// end inline asm
	mov.b64 	%rd164, {%r106, %r111};
	setp.gt.s32 	%p61, %r55, 27;
	mov.f32 	%f232, %f231;
	mov.u64 	%rd295, %rd294;
	@%p61 bra 	$L__BB1_172;
	setp.lt.f32 	%p62, %f231, %f140;
	mov.f32 	%f232, %f140;
	mov.u64 	%rd295, %rd164;
	@%p62 bra 	$L__BB1_172;
	setp.gt.f32 	%p63, %f231, %f140;
	mov.f32 	%f232, %f231;
	mov.u64 	%rd295, %rd294;
	@%p63 bra 	$L__BB1_172;
	setp.lt.s64 	%p64, %rd294, %rd164;
	selp.f32 	%f232, %f231, %f140, %p64;
	min.s64 	%rd295, %rd294, %rd164;
$L__BB1_172:
	mov.b32 	%r117, %f232;
	mov.b32 	%r133, 8;
	mov.b32 	%r134, 31;
	mov.b32 	%r135, -1;
	// begin inline asm
	shfl.sync.down.b32 %r116, %r117, %r133, %r134, %r135;
	// end inline asm
	mov.b32 	%f143, %r116;
	// begin inline asm
	shfl.sync.down.b32 %r121, %r122, %r133, %r134, %r135;
	// end inline asm
	mov.b64 	{%r127, %r132}, %rd295;
	// begin inline asm
	shfl.sync.down.b32 %r126, %r127, %r133, %r134, %r135;
	// end inline asm
	// begin inline asm
	shfl.sync.down.b32 %r131, %r132, %r133, %r134, %r135;
	// end inline asm
	mov.b64 	%rd167, {%r126, %r131};
	setp.gt.s32 	%p65, %r55, 23;
	mov.f32 	%f233, %f232;
	mov.u64 	%rd296, %rd295;
	@%p65 bra 	$L__BB1_176;
	setp.lt.f32 	%p66, %f232, %f143;
	mov.f32 	%f233, %f143;
	mov.u64 	%rd296, %rd167;
	@%p66 bra 	$L__BB1_176;
	setp.gt.f32 	%p67, %f232, %f143;
	mov.f32 	%f233, %f232;
	mov.u64 	%rd296, %rd295;
	@%p67 bra 	$L__BB1_176;
	setp.lt.s64 	%p68, %rd295, %rd167;
	selp.f32 	%f233, %f232, %f143, %p68;
	min.s64 	%rd296, %rd295, %rd167;
$L__BB1_176:
	mov.b32 	%r137, %f233;
	mov.b32 	%r153, 16;
	mov.b32 	%r154, 31;
	mov.b32 	%r155, -1;
	// begin inline asm
	shfl.sync.down.b32 %r136, %r137, %r153, %r154, %r155;
	// end inline asm
	mov.b32 	%f146, %r136;
	// begin inline asm
	shfl.sync.down.b32 %r141, %r142, %r153, %r154, %r155;
	// end inline asm
	mov.b64 	{%r147, %r152}, %rd296;
	// begin inline asm
	shfl.sync.down.b32 %r146, %r147, %r153, %r154, %r155;
	// end inline asm
	// begin inline asm
	shfl.sync.down.b32 %r151, %r152, %r153, %r154, %r155;
	// end inline asm
	mov.b64 	%rd170, {%r146, %r151};
	setp.gt.s32 	%p69, %r55, 15;
	mov.f32 	%f241, %f233;
	mov.u64 	%rd304, %rd296;
	@%p69 bra 	$L__BB1_180;
	setp.lt.f32 	%p70, %f233, %f146;
	mov.f32 	%f241, %f146;
	mov.u64 	%rd304, %rd170;
	@%p70 bra 	$L__BB1_180;
	setp.gt.f32 	%p71, %f233, %f146;
	mov.f32 	%f241, %f233;
	mov.u64 	%rd304, %rd296;
	@%p71 bra 	$L__BB1_180;
	setp.lt.s64 	%p72, %rd296, %rd170;
	selp.f32 	%f241, %f233, %f146, %p72;
	min.s64 	%rd304, %rd296, %rd170;
$L__BB1_180:
	setp.ne.s32 	%p73, %r55, 0;
	@%p73 bra 	$L__BB1_182;
	shr.u32 	%r156, %r17, 1;
	and.b32  	%r157, %r156, 496;
	mov.u32 	%r158, _ZN6thrust24THRUST_300001_SM_1000_NS8cuda_cub4core6detail5shmemE;
	add.s32 	%r159, %r158, %r157;
	st.shared.f32 	[%r159+8], %f241;
	st.shared.u64 	[%r159+16], %rd304;
$L__BB1_182:
	bar.sync 	0;
	setp.ne.s32 	%p74, %r17, 0;
	@%p74 bra 	$L__BB1_204;
	ld.shared.f32 	%f149, [_ZN6thrust24THRUST_300001_SM_1000_NS8cuda_cub4core6detail5shmemE+24];
	ld.shared.u64 	%rd173, [_ZN6thrust24THRUST_300001_SM_1000_NS8cuda_cub4core6detail5shmemE+32];
	setp.lt.f32 	%p75, %f241, %f149;
	mov.f32 	%f235, %f149;
	mov.u64 	%rd298, %rd173;
	@%p75 bra 	$L__BB1_186;
	setp.lt.f32 	%p76, %f149, %f241;
	mov.f32 	%f235, %f241;
	mov.u64 	%rd298, %rd304;
	@%p76 bra 	$L__BB1_186;
	setp.lt.s64 	%p77, %rd304, %rd173;
	selp.f32 	%f235, %f241, %f149, %p77;
	min.s64 	%rd298, %rd304, %rd173;
$L__BB1_186:
	ld.shared.f32 	%f152, [_ZN6thrust24THRUST_300001_SM_1000_NS8cuda_cub4core6detail5shmemE+40];
	ld.shared.u64 	%rd176, [_ZN6thrust24THRUST_300001_SM_1000_NS8cuda_cub4core6detail5shmemE+48];
	setp.lt.f32 	%p78, %f235, %f152;
	mov.f32 	%f236, %f152;
	mov.u64 	%rd299, %rd176;
	@%p78 bra 	$L__BB1_189;
	setp.lt.f32 	%p79, %f152, %f235;
	mov.f32 	%f236, %f235;
	mov.u64 	%rd299, %rd298;
	@%p79 bra 	$L__BB1_189;
	setp.lt.s64 	%p80, %rd298, %rd176;
	selp.f32 	%f236, %f235, %f152, %p80;
	min.s64 	%rd299, %rd298, %rd176;
$L__BB1_189:
	ld.shared.f32 	%f155, [_ZN6thrust24THRUST_300001_SM_1000_NS8cuda_cub4core6detail5shmemE+56];
	ld.shared.u64 	%rd179, [_ZN6thrust24THRUST_300001_SM_1000_NS8cuda_cub4core6detail5shmemE+64];
	setp.lt.f32 	%p81, %f236, %f155;
	mov.f32 	%f237, %f155;
	mov.u64 	%rd300, %rd179;
	@%p81 bra 	$L__BB1_192;
	setp.lt.f32 	%p82, %f155, %f236;
	mov.f32 	%f237, %f236;
	mov.u64 	%rd300, %rd299;
	@%p82 bra 	$L__BB1_192;
	setp.lt.s64 	%p83, %rd299, %rd179;
	selp.f32 	%f237, %f236, %f155, %p83;
	min.s64 	%rd300, %rd299, %rd179;
$L__BB1_192:
	ld.shared.f32 	%f158, [_ZN6thrust24THRUST_300001_SM_1000_NS8cuda_cub4core6detail5shmemE+72];
	ld.shared.u64 	%rd182, [_ZN6thrust24THRUST_300001_SM_1000_NS8cuda_cub4core6detail5shmemE+80];
	setp.lt.f32 	%p84, %f237, %f158;
	mov.f32 	%f238, %f158;
	mov.u64 	%rd301, %rd182;
	@%p84 bra 	$L__BB1_195;
	setp.lt.f32 	%p85, %f158, %f237;
	mov.f32 	%f238, %f237;
	mov.u64 	%rd301, %rd300;
	@%p85 bra 	$L__BB1_195;
	setp.lt.s64 	%p86, %rd300, %rd182;
	selp.f32 	%f238, %f237, %f158, %p86;
	min.s64 	%rd301, %rd300, %rd182;
$L__BB1_195:
	ld.shared.f32 	%f161, [_ZN6thrust24THRUST_300001_SM_1000_NS8cuda_cub4core6detail5shmemE+88];
	ld.shared.u64 	%rd185, [_ZN6thrust24THRUST_300001_SM_1000_NS8cuda_cub4core6detail5shmemE+96];
	setp.lt.f32 	%p87, %f238, %f161;
	mov.f32 	%f239, %f161;
	mov.u64 	%rd302, %rd185;
	@%p87 bra 	$L__BB1_198;
	setp.lt.f32 	%p88, %f161, %f238;
	mov.f32 	%f239, %f238;
	mov.u64 	%rd302, %rd301;
	@%p88 bra 	$L__BB1_198;
	setp.lt.s64 	%p89, %rd301, %rd185;
	selp.f32 	%f239, %f238, %f161, %p89;
	min.s64 	%rd302, %rd301, %rd185;
$L__BB1_198:
	ld.shared.f32 	%f164, [_ZN6thrust24THRUST_300001_SM_1000_NS8cuda_cub4core6detail5shmemE+104];
	ld.shared.u64 	%rd188, [_ZN6thrust24THRUST_300001_SM_1000_NS8cuda_cub4core6detail5shmemE+112];
	setp.lt.f32 	%p90, %f239, %f164;
	mov.f32 	%f240, %f164;
	mov.u64 	%rd303, %rd188;
	@%p90 bra 	$L__BB1_201;
	setp.lt.f32 	%p91, %f164, %f239;
	mov.f32 	%f240, %f239;
	mov.u64 	%rd303, %rd302;
	@%p91 bra 	$L__BB1_201;
	setp.lt.s64 	%p92, %rd302, %rd188;
	selp.f32 	%f240, %f239, %f164, %p92;
	min.s64 	%rd303, %rd302, %rd188;
$L__BB1_201:
	ld.shared.f32 	%f167, [_ZN6thrust24THRUST_300001_SM_1000_NS8cuda_cub4core6detail5shmemE+120];
	ld.shared.u64 	%rd191, [_ZN6thrust24THRUST_300001_SM_1000_NS8cuda_cub4core6detail5shmemE+128];
	setp.lt.f32 	%p93, %f240, %f167;
	mov.f32 	%f241, %f167;
	mov.u64 	%rd304, %rd191;
	@%p93 bra 	$L__BB1_204;
	setp.lt.f32 	%p94, %f167, %f240;
	mov.f32 	%f241, %f240;
	mov.u64 	%rd304, %rd303;
	@%p94 bra 	$L__BB1_204;
	setp.lt.s64 	%p95, %rd303, %rd191;
	selp.f32 	%f241, %f240, %f167, %p95;
	min.s64 	%rd304, %rd303, %rd191;
$L__BB1_204:
	mov.u32 	%r387, %tid.x;
	setp.ne.s32 	%p212, %r387, 0;
	@%p212 bra 	$L__BB1_206;
	ld.param.u64 	%rd234, [_ZN6thrust24THRUST_300001_SM_1000_NS8cuda_cub4core6detail13_kernel_agentINS1_8__reduce11ReduceAgentINS0_12zip_iteratorIN4cuda3std3__45tupleIJNS0_6detail15normal_iteratorINS0_10device_ptrIfEEEENS0_17counting_iteratorIlNS0_11use_defaultESI_SI_EEEEEEEPNSB_IJflEEESM_iNS1_9__extrema9arg_max_fIflNSA_4lessIfEEEEEEJSL_SN_iSS_EEEvDpT0__param_1];
	cvta.to.global.u64 	%rd233, %rd234;
	st.global.f32 	[%rd233], %f241;
	st.global.u64 	[%rd233+8], %rd304;
$L__BB1_206:
	ret;

}
	// .globl	_ZN6thrust24THRUST_300001_SM_1000_NS8cuda_cub4core6detail13_kernel_agentINS1_8__reduce11ReduceAgentINS0_12zip_iteratorIN4cuda3std3__45tupleIJNS0_6detail15normal_iteratorINS0_10device_ptrIfEEEENS0_17counting_iteratorIlNS0_11use_defaultESI_SI_EEEEEEEPNSB_IJflEEESM_iNS1_9__extrema9arg_max_fIflNSA_4lessIfEEEEEEJSL_SN_iN3cub18CUB_300001_SM_100013GridEvenShareIiEENSV_9GridQueueIjEESS_EEEvDpT0_
.visible .entry _ZN6thrust24THRUST_300001_SM_1000_NS8cuda_cub4core6detail13_kernel_agentINS1_8__reduce11ReduceAgentINS0_12zip_iteratorIN4cuda3std3__45tupleIJNS0_6detail15normal_iteratorINS0_10device_ptrIfEEEENS0_17counting_iteratorIlNS0_11use_defaultESI_SI_EEEEEEEPNSB_IJflEEESM_iNS1_9__extrema9arg_max_fIflNSA_4lessIfEEEEEEJSL_SN_iN3cub18CUB_300001_SM_100013GridEvenShareIiEENSV_9GridQueueIjEESS_EEEvDpT0_(
	.param .align 8 .b8 _ZN6thrust24THRUST_300001_SM_1000_NS8cuda_cub4core6detail13_kernel_agentINS1_8__reduce11ReduceAgentINS0_12zip_iteratorIN4cuda3std3__45tupleIJNS0_6detail15normal_iteratorINS0_10device_ptrIfEEEENS0_17counting_iteratorIlNS0_11use_defaultESI_SI_EEEEEEEPNSB_IJflEEESM_iNS1_9__extrema9arg_max_fIflNSA_4lessIfEEEEEEJSL_SN_iN3cub18CUB_300001_SM_100013GridEvenShareIiEENSV_9GridQueueIjEESS_EEEvDpT0__param_0[16],
	.param .u64 .ptr .align 1 _ZN6thrust24THRUST_300001_SM_1000_NS8cuda_cub4core6detail13_kernel_agentINS1_8__reduce11ReduceAgentINS0_12zip_iteratorIN4cuda3std3__45tupleIJNS0_6detail15normal_iteratorINS0_10device_ptrIfEEEENS0_17counting_iteratorIlNS0_11use_defaultESI_SI_EEEEEEEPNSB_IJflEEESM_iNS1_9__extrema9arg_max_fIflNSA_4lessIfEEEEEEJSL_SN_iN3cub18CUB_300001_SM_100013GridEvenShareIiEENSV_9GridQueueIjEESS_EEEvDpT0__param_1,
	.param .u32 _ZN6thrust24THRUST_300001_SM_1000_NS8cuda_cub4core6detail13_kernel_agentINS1_8__reduce11ReduceAgentINS0_12zip_iteratorIN4cuda3std3__45tupleIJNS0_6detail15normal_iteratorINS0_10device_ptrIfEEEENS0_17counting_iteratorIlNS0_11use_defaultESI_SI_EEEEEEEPNSB_IJflEEESM_iNS1_9__extrema9arg_max_fIflNSA_4lessIfEEEEEEJSL_SN_iN3cub18CUB_300001_SM_100013GridEvenShareIiEENSV_9GridQueueIjEESS_EEEvDpT0__param_2,
	.param .align 4 .b8 _ZN6thrust24THRUST_300001_SM_1000_NS8cuda_cub4core6detail13_kernel_agentINS1_8__reduce11ReduceAgentINS0_12zip_iteratorIN4cuda3std3__45tupleIJNS0_6detail15normal_iteratorINS0_10device_ptrIfEEEENS0_17counting_iteratorIlNS0_11use_defaultESI_SI_EEEEEEEPNSB_IJflEEESM_iNS1_9__extrema9arg_max_fIflNSA_4lessIfEEEEEEJSL_SN_iN3cub18CUB_300001_SM_100013GridEvenShareIiEENSV_9GridQueueIjEESS_EEEvDpT0__param_3[40],
	.param .align 8 .b8 _ZN6thrust24THRUST_300001_SM_1000_NS8cuda_cub4core6detail13_kernel_agentINS1_8__reduce11ReduceAgentINS0_12zip_iteratorIN4cuda3std3__45tupleIJNS0_6detail15normal_iteratorINS0_10device_ptrIfEEEENS0_17counting_iteratorIlNS0_11use_defaultESI_SI_EEEEEEEPNSB_IJflEEESM_iNS1_9__extrema9arg_max_fIflNSA_4lessIfEEEEEEJSL_SN_iN3cub18CUB_300001_SM_100013GridEvenShareIiEENSV_9GridQueueIjEESS_EEEvDpT0__param_4[8],
	.param .align 1 .b8 _ZN6thrust24THRUST_300001_SM_1000_NS8cuda_cub4core6detail13_kernel_agentINS1_8__reduce11ReduceAgentINS0_12zip_iteratorIN4cuda3std3__45tupleIJNS0_6detail15normal_iteratorINS0_10device_ptrIfEEEENS0_17counting_iteratorIlNS0_11use_defaultESI_SI_EEEEEEEPNSB_IJflEEESM_iNS1_9__extrema9arg_max_fIflNSA_4lessIfEEEEEEJSL_SN_iN3cub18CUB_300001_SM_100013GridEvenShareIiEENSV_9GridQueueIjEESS_EEEvDpT0__param_5[1]
)
.maxntid 256
{
	.reg .pred 	%p<215>;
	.reg .b32 	%r<437>;
	.reg .b32 	%f<242>;
	.reg .b64 	%rd<286>;

	ld.param.u64 	%rd3, [_ZN6thrust24THRUST_300001_SM_1000_NS8cuda_cub4core6detail13_kernel_agentINS1_8__reduce11ReduceAgentINS0_12zip_iteratorIN4cuda3std3__45tupleIJNS0_6detail15normal_iteratorINS0_10device_ptrIfEEEENS0_17counting_iteratorIlNS0_11use_defaultESI_SI_EEEEEEEPNSB_IJflEEESM_iNS1_9__extrema9arg_max_fIflNSA_4lessIfEEEEEEJSL_SN_iN3cub18CUB_300001_SM_100013GridEvenShareIiEENSV_9GridQueueIjEESS_EEEvDpT0__param_0+8];
	ld.param.u64 	%rd181, [_ZN6thrust24THRUST_300001_SM_1000_NS8cuda_cub4core6detail13_kernel_agentINS1_8__reduce11ReduceAgentINS0_12zip_iteratorIN4cuda3std3__45tupleIJNS0_6detail15normal_iteratorINS0_10device_ptrIfEEEENS0_17counting_iteratorIlNS0_11use_defaultESI_SI_EEEEEEEPNSB_IJflEEESM_iNS1_9__extrema9arg_max_fIflNSA_4lessIfEEEEEEJSL_SN_iN3cub18CUB_300001_SM_100013GridEvenShareIiEENSV_9GridQueueIjEESS_EEEvDpT0__param_0];
	ld.param.u64 	%rd182, [_ZN6thrust24THRUST_300001_SM_1000_NS8cuda_cub4core6detail13_kernel_agentINS1_8__reduce11ReduceAgentINS0_12zip_iteratorIN4cuda3std3__45tupleIJNS0_6detail15normal_iteratorINS0_10device_ptrIfEEEENS0_17counting_iteratorIlNS0_11use_defaultESI_SI_EEEEEEEPNSB_IJflEEESM_iNS1_9__extrema9arg_max_fIflNSA_4lessIfEEEEEEJSL_SN_iN3cub18CUB_300001_SM_100013GridEvenShareIiEENSV_9GridQueueIjEESS_EEEvDpT0__param_4];
	ld.param.u32 	%r66, [_ZN6thrust24THRUST_300001_SM_1000_NS8cuda_cub4core6detail13_kernel_agentINS1_8__reduce11ReduceAgentINS0_12zip_iteratorIN4cuda3std3__45tupleIJNS0_6detail15normal_iteratorINS0_10device_ptrIfEEEENS0_17counting_iteratorIlNS0_11use_defaultESI_SI_EEEEEEEPNSB_IJflEEESM_iNS1_9__extrema9arg_max_fIflNSA_4lessIfEEEEEEJSL_SN_iN3cub18CUB_300001_SM_100013GridEvenShareIiEENSV_9GridQueueIjEESS_EEEvDpT0__param_2];
	cvta.to.global.u64 	%rd1, %rd182;
	cvta.to.global.u64 	%rd2, %rd181;
	mov.u32 	%r1, %ctaid.x;
	mul.lo.s32 	%r2, %r1, 1280;
	mov.u32 	%r67, %nctaid.x;
	mul.lo.s32 	%r3, %r67, 1280;
	add.s32 	%r68, %r2, 1280;
	setp.le.s32 	%p1, %r68, %r66;
	@%p1 bra 	$L__BB2_121;
	sub.s32 	%r4, %r66, %r2;
	mov.u32 	%r5, %tid.x;
	setp.ge.s32 	%p98, %r5, %r4;
	mov.f32 	%f188, 0f00000000;
	mov.b64 	%rd232, 0;
	mov.u32 	%r420, %r5;
	@%p98 bra 	$L__BB2_3;
	add.s32 	%r190, %r2, %r5;
	cvt.s64.s32 	%rd207, %r190;
	mul.wide.s32 	%rd208, %r190, 4;
	add.s64 	%rd209, %rd2, %rd208;
	add.s64 	%rd232, %rd3, %rd207;
	ld.global.f32 	%f188, [%rd209];
	add.s32 	%r420, %r5, 256;
$L__BB2_3:
	setp.ge.s32 	%p99, %r420, %r4;
	@%p99 bra 	$L__BB2_25;
	not.b32 	%r191, %r420;
	add.s32 	%r192, %r66, %r191;
	sub.s32 	%r8, %r192, %r2;
	and.b32  	%r193, %r8, 768;
	setp.eq.s32 	%p100, %r193, 768;
	@%p100 bra 	$L__BB2_10;
	add.s32 	%r418, %r420, %r2;
	shr.u32 	%r194, %r8, 8;
	add.s32 	%r195, %r194, 1;
	and.b32  	%r196, %r195, 3;
	neg.s32 	%r417, %r196;
$L__BB2_6:
	.pragma "nounroll";
	mov.u64 	%rd6, %rd232;
	mov.f32 	%f3, %f188;
	cvt.s64.s32 	%rd211, %r418;
	add.s64 	%rd7, %rd3, %rd211;
	mul.wide.s32 	%rd212, %r418, 4;
	add.s64 	%rd213, %rd2, %rd212;
	ld.global.f32 	%f4, [%rd213];
	setp.lt.f32 	%p101, %f3, %f4;
	mov.u64 	%rd232, %rd7;
	mov.f32 	%f188, %f4;
	@%p101 bra 	$L__BB2_9;
	setp.lt.f32 	%p102, %f4, %f3;
	mov.u64 	%rd232, %rd6;
	mov.f32 	%f188, %f3;
	@%p102 bra 	$L__BB2_9;
	setp.lt.s64 	%p103, %rd6, %rd7;
	min.s64 	%rd232, %rd6, %rd7;
	selp.f32 	%f188, %f3, %f4, %p103;
$L__BB2_9:
	add.s32 	%r420, %r420, 256;
	add.s32 	%r418, %r418, 256;
	add.s32 	%r417, %r417, 1;
	setp.ne.s32 	%p104, %r417, 0;
	@%p104 bra 	$L__BB2_6;
$L__BB2_10:
	setp.lt.u32 	%p105, %r8, 768;
	@%p105 bra 	$L__BB2_25;
	add.s32 	%r421, %r420, %r2;
	add.s32 	%r424, %r421, 256;
	add.s32 	%r423, %r421, 512;
	add.s32 	%r422, %r421, 768;
	add.s64 	%rd12, %rd2, 2048;
$L__BB2_12:
	cvt.s64.s32 	%rd214, %r424;
	add.s64 	%rd14, %rd3, %rd214;
	cvt.s64.s32 	%rd215, %r423;
	add.s64 	%rd15, %rd3, %rd215;
	cvt.s64.s32 	%rd216, %r422;
	add.s64 	%rd16, %rd3, %rd216;
	cvt.s64.s32 	%rd217, %r421;
	mul.wide.s32 	%rd218, %r421, 4;
	add.s64 	%rd17, %rd12, %rd218;
	add.s64 	%rd18, %rd3, %rd217;
	ld.global.f32 	%f10, [%rd17+-2048];
	setp.lt.f32 	%p106, %f188, %f10;
	mov.u64 	%rd229, %rd18;
	mov.f32 	%f185, %f10;
	@%p106 bra 	$L__BB2_15;
	setp.lt.f32 	%p107, %f10, %f188;
	mov.u64 	%rd229, %rd232;
	mov.f32 	%f185, %f188;
	@%p107 bra 	$L__BB2_15;
	setp.lt.s64 	%p108, %rd232, %rd18;
	min.s64 	%rd229, %rd232, %rd18;
	selp.f32 	%f185, %f188, %f10, %p108;
$L__BB2_15:
	ld.global.f32 	%f13, [%rd17+-1024];
	setp.lt.f32 	%p109, %f185, %f13;
	mov.u64 	%rd230, %rd14;
	mov.f32 	%f186, %f13;
	@%p109 bra 	$L__BB2_18;
	setp.lt.f32 	%p110, %f13, %f185;
	mov.u64 	%rd230, %rd229;
	mov.f32 	%f186, %f185;
	@%p110 bra 	$L__BB2_18;
	setp.lt.s64 	%p111, %rd229, %rd14;
	min.s64 	%rd230, %rd229, %rd14;
	selp.f32 	%f186, %f185, %f13, %p111;
$L__BB2_18:
	ld.global.f32 	%f16, [%rd17];
	setp.lt.f32 	%p112, %f186, %f16;
	mov.u64 	%rd231, %rd15;
	mov.f32 	%f187, %f16;
	@%p112 bra 	$L__BB2_21;
	setp.lt.f32 	%p113, %f16, %f186;
	mov.u64 	%rd231, %rd230;
	mov.f32 	%f187, %f186;
	@%p113 bra 	$L__BB2_21;
	setp.lt.s64 	%p114, %rd230, %rd15;
	min.s64 	%rd231, %rd230, %rd15;
	selp.f32 	%f187, %f186, %f16, %p114;
$L__BB2_21:
	ld.global.f32 	%f19, [%rd17+1024];
	setp.lt.f32 	%p115, %f187, %f19;
	mov.u64 	%rd232, %rd16;
	mov.f32 	%f188, %f19;
	@%p115 bra 	$L__BB2_24;
	setp.lt.f32 	%p116, %f19, %f187;
	mov.u64 	%rd232, %rd231;
	mov.f32 	%f188, %f187;
	@%p116 bra 	$L__BB2_24;
	setp.lt.s64 	%p117, %rd231, %rd16;
	min.s64 	%rd232, %rd231, %rd16;
	selp.f32 	%f188, %f187, %f19, %p117;
$L__BB2_24:
	add.s32 	%r420, %r420, 1024;
	add.s32 	%r424, %r424, 1024;
	add.s32 	%r423, %r423, 1024;
	add.s32 	%r422, %r422, 1024;
	add.s32 	%r421, %r421, 1024;
	setp.lt.s32 	%p118, %r420, %r4;
	@%p118 bra 	$L__BB2_12;
$L__BB2_25:
	setp.lt.s32 	%p119, %r4, 256;
	@%p119 bra 	$L__BB2_70;
	// begin inline asm
	mov.u32 %r310, %laneid;
	// end inline asm
	mov.b32 	%r312, %f188;
	mov.b32 	%r328, 1;
	mov.b32 	%r329, 31;
	mov.b32 	%r330, -1;
	// begin inline asm
	shfl.sync.down.b32 %r311, %r312, %r328, %r329, %r330;
	// end inline asm
	mov.b32 	%f23, %r311;
	// begin inline asm
	shfl.sync.down.b32 %r316, %r317, %r328, %r329, %r330;
	// end inline asm
	mov.b64 	{%r322, %r327}, %rd232;
	// begin inline asm
	shfl.sync.down.b32 %r321, %r322, %r328, %r329, %r330;
	// end inline asm
	// begin inline asm
	shfl.sync.down.b32 %r326, %r327, %r328, %r329, %r330;
	// end inline asm
	mov.b64 	%rd28, {%r321, %r326};
	setp.gt.s32 	%p171, %r310, 30;
	mov.u64 	%rd234, %rd232;
	mov.f32 	%f190, %f188;
	@%p171 bra 	$L__BB2_30;
	setp.lt.f32 	%p172, %f188, %f23;
	mov.u64 	%rd234, %rd28;
	mov.f32 	%f190, %f23;
	@%p172 bra 	$L__BB2_30;
	setp.gt.f32 	%p173, %f188, %f23;
	mov.u64 	%rd234, %rd232;
	mov.f32 	%f190, %f188;
	@%p173 bra 	$L__BB2_30;
	setp.lt.s64 	%p174, %rd232, %rd28;
	min.s64 	%rd234, %rd232, %rd28;
	selp.f32 	%f190, %f188, %f23, %p174;
$L__BB2_30:
	mov.b32 	%r332, %f190;
	mov.b32 	%r348, 2;
	mov.b32 	%r349, 31;
	mov.b32 	%r350, -1;
	// begin inline asm
	shfl.sync.down.b32 %r331, %r332, %r348, %r349, %r350;
	// end inline asm
	mov.b32 	%f26, %r331;
	// begin inline asm
	shfl.sync.down.b32 %r336, %r337, %r348, %r349, %r350;
	// end inline asm
	mov.b64 	{%r342, %r347}, %rd234;
	// begin inline asm
	shfl.sync.down.b32 %r341, %r342, %r348, %r349, %r350;
	// end inline asm
	// begin inline asm
	shfl.sync.down.b32 %r346, %r347, %r348, %r349, %r350;
	// end inline asm
	mov.b64 	%rd31, {%r341, %r346};
	setp.gt.s32 	%p175, %r310, 29;
	mov.u64 	%rd235, %rd234;
	mov.f32 	%f191, %f190;
	@%p175 bra 	$L__BB2_34;
	setp.lt.f32 	%p176, %f190, %f26;
	mov.u64 	%rd235, %rd31;
	mov.f32 	%f191, %f26;
	@%p176 bra 	$L__BB2_34;
	setp.gt.f32 	%p177, %f190, %f26;
	mov.u64 	%rd235, %rd234;
	mov.f32 	%f191, %f190;
	@%p177 bra 	$L__BB2_34;
	setp.lt.s64 	%p178, %rd234, %rd31;
	min.s64 	%rd235, %rd234, %rd31;
	selp.f32 	%f191, %f190, %f26, %p178;
$L__BB2_34:
	mov.b32 	%r352, %f191;
	mov.b32 	%r368, 4;
	mov.b32 	%r369, 31;
	mov.b32 	%r370, -1;
	// begin inline asm
	shfl.sync.down.b32 %r351, %r352, %r368, %r369, %r370;
	// end inline asm
	mov.b32 	%f29, %r351;
	// begin inline asm
	shfl.sync.down.b32 %r356, %r357, %r368, %r369, %r370;
	// end inline asm
	mov.b64 	{%r362, %r367}, %rd235;
	// begin inline asm
	shfl.sync.down.b32 %r361, %r362, %r368, %r369, %r370;
	// end inline asm
	// begin inline asm
	shfl.sync.down.b32 %r366, %r367, %r368, %r369, %r370;
	// end inline asm
	mov.b64 	%rd34, {%r361, %r366};
	setp.gt.s32 	%p179, %r310, 27;
	mov.u64 	%rd236, %rd235;
	mov.f32 	%f192, %f191;
	@%p179 bra 	$L__BB2_38;
	setp.lt.f32 	%p180, %f191, %f29;
	mov.u64 	%rd236, %rd34;
	mov.f32 	%f192, %f29;
	@%p180 bra 	$L__BB2_38;
	setp.gt.f32 	%p181, %f191, %f29;
	mov.u64 	%rd236, %rd235;
	mov.f32 	%f192, %f191;
	@%p181 bra 	$L__BB2_38;
	setp.lt.s64 	%p182, %rd235, %rd34;
	min.s64 	%rd236, %rd235, %rd34;
	selp.f32 	%f192, %f191, %f29, %p182;
$L__BB2_38:
	mov.b32 	%r372, %f192;
	mov.b32 	%r388, 8;
	mov.b32 	%r389, 31;
	mov.b32 	%r390, -1;
	// begin inline asm
	shfl.sync.down.b32 %r371, %r372, %r388, %r389, %r390;
	// end inline asm
	mov.b32 	%f32, %r371;
	// begin inline asm
	shfl.sync.down.b32 %r376, %r377, %r388, %r389, %r390;
	// end inline asm
	mov.b64 	{%r382, %r387}, %rd236;
	// begin inline asm
	shfl.sync.down.b32 %r381, %r382, %r388, %r389, %r390;
	// end inline asm
	// begin inline asm
	shfl.sync.down.b32 %r386, %r387, %r388, %r389, %r390;
	// end inline asm
	mov.b64 	%rd37, {%r381, %r386};
	setp.gt.s32 	%p183, %r310, 23;
	mov.u64 	%rd237, %rd236;
	mov.f32 	%f193, %f192;
	@%p183 bra 	$L__BB2_42;
	setp.lt.f32 	%p184, %f192, %f32;
	mov.u64 	%rd237, %rd37;
	mov.f32 	%f193, %f32;
	@%p184 bra 	$L__BB2_42;
	setp.gt.f32 	%p185, %f192, %f32;
	mov.u64 	%rd237, %rd236;
	mov.f32 	%f193, %f192;
	@%p185 bra 	$L__BB2_42;
	setp.lt.s64 	%p186, %rd236, %rd37;
	min.s64 	%rd237, %rd236, %rd37;
	selp.f32 	%f193, %f192, %f32, %p186;
$L__BB2_42:
	mov.b32 	%r392, %f193;
	mov.b32 	%r408, 16;
	mov.b32 	%r409, 31;
	mov.b32 	%r410, -1;
	// begin inline asm
	shfl.sync.down.b32 %r391, %r392, %r408, %r409, %r410;
	// end inline asm
	mov.b32 	%f35, %r391;
	// begin inline asm
	shfl.sync.down.b32 %r396, %r397, %r408, %r409, %r410;
	// end inline asm
	mov.b64 	{%r402, %r407}, %rd237;
	// begin inline asm
	shfl.sync.down.b32 %r401, %r402, %r408, %r409, %r410;
	// end inline asm
	// begin inline asm
	shfl.sync.down.b32 %r406, %r407, %r408, %r409, %r410;
	// end inline asm
	mov.b64 	%rd40, {%r401, %r406};
	setp.gt.s32 	%p187, %r310, 15;
	mov.u64 	%rd285, %rd237;
	mov.f32 	%f241, %f193;
	@%p187 bra 	$L__BB2_46;
	setp.lt.f32 	%p188, %f193, %f35;
	mov.u64 	%rd285, %rd40;
	mov.f32 	%f241, %f35;
	@%p188 bra 	$L__BB2_46;
	setp.gt.f32 	%p189, %f193, %f35;
	mov.u64 	%rd285, %rd237;
	mov.f32 	%f241, %f193;
	@%p189 bra 	$L__BB2_46;
	setp.lt.s64 	%p190, %rd237, %rd40;
	min.s64 	%rd285, %rd237, %rd40;
	selp.f32 	%f241, %f193, %f35, %p190;
$L__BB2_46:
	setp.ne.s32 	%p191, %r310, 0;
	@%p191 bra 	$L__BB2_48;
	shr.u32 	%r411, %r5, 1;
	and.b32  	%r412, %r411, 496;
	mov.u32 	%r413, _ZN6thrust24THRUST_300001_SM_1000_NS8cuda_cub4core6detail5shmemE;
	add.s32 	%r414, %r413, %r412;
	st.shared.f32 	[%r414+8], %f241;
	st.shared.u64 	[%r414+16], %rd285;
$L__BB2_48:
	bar.sync 	0;
	setp.ne.s32 	%p192, %r5, 0;
	@%p192 bra 	$L__BB2_208;
	ld.shared.f32 	%f38, [_ZN6thrust24THRUST_300001_SM_1000_NS8cuda_cub4core6detail5shmemE+24];
	ld.shared.u64 	%rd43, [_ZN6thrust24THRUST_300001_SM_1000_NS8cuda_cub4core6detail5shmemE+32];
	setp.lt.f32 	%p193, %f241, %f38;
	mov.u64 	%rd239, %rd43;
	mov.f32 	%f195, %f38;
	@%p193 bra 	$L__BB2_52;
	setp.lt.f32 	%p194, %f38, %f241;
	mov.u64 	%rd239, %rd285;
	mov.f32 	%f195, %f241;
	@%p194 bra 	$L__BB2_52;
	setp.lt.s64 	%p195, %rd285, %rd43;
	min.s64 	%rd239, %rd285, %rd43;
	selp.f32 	%f195, %f241, %f38, %p195;
$L__BB2_52:
	ld.shared.f32 	%f41, [_ZN6thrust24THRUST_300001_SM_1000_NS8cuda_cub4core6detail5shmemE+40];
	ld.shared.u64 	%rd46, [_ZN6thrust24THRUST_300001_SM_1000_NS8cuda_cub4core6detail5shmemE+48];
	setp.lt.f32 	%p196, %f195, %f41;
	mov.u64 	%rd240, %rd46;
	mov.f32 	%f196, %f41;
	@%p196 bra 	$L__BB2_55;
	setp.lt.f32 	%p197, %f41, %f195;
	mov.u64 	%rd240, %rd239;
	mov.f32 	%f196, %f195;
	@%p197 bra 	$L__BB2_55;
	setp.lt.s64 	%p198, %rd239, %rd46;
	min.s64 	%rd240, %rd239, %rd46;
	selp.f32 	%f196, %f195, %f41, %p198;
$L__BB2_55:
	ld.shared.f32 	%f44, [_ZN6thrust24THRUST_300001_SM_1000_NS8cuda_cub4core6detail5shmemE+56];
	ld.shared.u64 	%rd49, [_ZN6thrust24THRUST_300001_SM_1000_NS8cuda_cub4core6detail5shmemE+64];
	setp.lt.f32 	%p199, %f196, %f44;
	mov.u64 	%rd241, %rd49;
	mov.f32 	%f197, %f44;
	@%p199 bra 	$L__BB2_58;
	setp.lt.f32 	%p200, %f44, %f196;
	mov.u64 	%rd241, %rd240;
	mov.f32 	%f197, %f196;
	@%p200 bra 	$L__BB2_58;
	setp.lt.s64 	%p201, %rd240, %rd49;
	min.s64 	%rd241, %rd240, %rd49;
	selp.f32 	%f197, %f196, %f44, %p201;
$L__BB2_58:
	ld.shared.f32 	%f47, [_ZN6thrust24THRUST_300001_SM_1000_NS8cuda_cub4core6detail5shmemE+72];
	ld.shared.u64 	%rd52, [_ZN6thrust24THRUST_300001_SM_1000_NS8cuda_cub4core6detail5shmemE+80];
	setp.lt.f32 	%p202, %f197, %f47;
	mov.u64 	%rd242, %rd52;
	mov.f32 	%f198, %f47;
	@%p202 bra 	$L__BB2_61;
	setp.lt.f32 	%p203, %f47, %f197;
	mov.u64 	%rd242, %rd241;
	mov.f32 	%f198, %f197;
	@%p203 bra 	$L__BB2_61;
	setp.lt.s64 	%p204, %rd241, %rd52;
	min.s64 	%rd242, %rd241, %rd52;
	selp.f32 	%f198, %f197, %f47, %p204;
$L__BB2_61:
	ld.shared.f32 	%f50, [_ZN6thrust24THRUST_300001_SM_1000_NS8cuda_cub4core6detail5shmemE+88];
	ld.shared.u64 	%rd55, [_ZN6thrust24THRUST_300001_SM_1000_NS8cuda_cub4core6detail5shmemE+96];
	setp.lt.f32 	%p205, %f198, %f50;
	mov.f32 	%f199, %f50;
	mov.u64 	%rd243, %rd55;
	@%p205 bra 	$L__BB2_64;
	setp.lt.f32 	%p206, %f50, %f198;
	mov.f32 	%f199, %f198;
	mov.u64 	%rd243, %rd242;
	@%p206 bra 	$L__BB2_64;
	setp.lt.s64 	%p207, %rd242, %rd55;
	selp.f32 	%f199, %f198, %f50, %p207;
	min.s64 	%rd243, %rd242, %rd55;
$L__BB2_64:
	ld.shared.f32 	%f53, [_ZN6thrust24THRUST_300001_SM_1000_NS8cuda_cub4core6detail5shmemE+104];
	ld.shared.u64 	%rd58, [_ZN6thrust24THRUST_300001_SM_1000_NS8cuda_cub4core6detail5shmemE+112];
	setp.lt.f32 	%p208, %f199, %f53;
	mov.f32 	%f200, %f53;
	mov.u64 	%rd244, %rd58;
	@%p208 bra 	$L__BB2_67;
	setp.lt.f32 	%p209, %f53, %f199;
	mov.f32 	%f200, %f199;
	mov.u64 	%rd244, %rd243;
	@%p209 bra 	$L__BB2_67;
	setp.lt.s64 	%p210, %rd243, %rd58;
	selp.f32 	%f200, %f199, %f53, %p210;
	min.s64 	%rd244, %rd243, %rd58;
$L__BB2_67:
	ld.shared.f32 	%f56, [_ZN6thrust24THRUST_300001_SM_1000_NS8cuda_cub4core6detail5shmemE+120];
	ld.shared.u64 	%rd61, [_ZN6thrust24THRUST_300001_SM_1000_NS8cuda_cub4core6detail5shmemE+128];
	setp.lt.f32 	%p211, %f200, %f56;
	mov.f32 	%f241, %f56;
	mov.u64 	%rd285, %rd61;
	@%p211 bra 	$L__BB2_208;
	setp.lt.f32 	%p212, %f56, %f200;
	mov.f32 	%f241, %f200;
	mov.u64 	%rd285, %rd244;
	@%p212 bra 	$L__BB2_208;
	setp.lt.s64 	%p213, %rd244, %rd61;
	selp.f32 	%f241, %f200, %f56, %p213;
	min.s64 	%rd285, %rd244, %rd61;
	bra.uni 	$L__BB2_208;
$L__BB2_70:
	// begin inline asm
	mov.u32 %r197, %laneid;
	// end inline asm
	and.b32  	%r218, %r5, 992;
	add.s32 	%r219, %r218, 32;
	setp.gt.s32 	%p120, %r219, %r4;
	not.b32 	%r220, %r218;
	add.s32 	%r221, %r4, %r220;
	selp.b32 	%r216, %r221, 31, %p120;
	mov.b32 	%r199, %f188;
	mov.b32 	%r215, 1;
	mov.b32 	%r217, -1;
	// begin inline asm
	shfl.sync.down.b32 %r198, %r199, %r215, %r216, %r217;
	// end inline asm
	mov.b32 	%f58, %r198;
	// begin inline asm
	shfl.sync.down.b32 %r203, %r204, %r215, %r216, %r217;
	// end inline asm
	mov.b64 	{%r209, %r214}, %rd232;
	// begin inline asm
	shfl.sync.down.b32 %r208, %r209, %r215, %r216, %r217;
	// end inline asm
	// begin inline asm
	shfl.sync.down.b32 %r213, %r214, %r215, %r216, %r217;
	// end inline asm
	mov.b64 	%rd63, {%r208, %r213};
	setp.ge.s32 	%p121, %r197, %r216;
	mov.f32 	%f201, %f188;
	mov.u64 	%rd245, %rd232;
	@%p121 bra 	$L__BB2_74;
	setp.lt.f32 	%p122, %f188, %f58;
	mov.f32 	%f201, %f58;
	mov.u64 	%rd245, %rd63;
	@%p122 bra 	$L__BB2_74;
	setp.gt.f32 	%p123, %f188, %f58;
	mov.f32 	%f201, %f188;
	mov.u64 	%rd245, %rd232;
	@%p123 bra 	$L__BB2_74;
	setp.lt.s64 	%p124, %rd232, %rd63;
	selp.f32 	%f201, %f188, %f58, %p124;
	min.s64 	%rd245, %rd232, %rd63;
$L__BB2_74:
	mov.b32 	%r223, %f201;
	mov.b32 	%r239, 2;
	mov.b32 	%r241, -1;
	// begin inline asm
	shfl.sync.down.b32 %r222, %r223, %r239, %r216, %r241;
	// end inline asm
	mov.b32 	%f61, %r222;
	// begin inline asm
	shfl.sync.down.b32 %r227, %r228, %r239, %r216, %r241;
	// end inline asm
	mov.b64 	{%r233, %r238}, %rd245;
	// begin inline asm
	shfl.sync.down.b32 %r232, %r233, %r239, %r216, %r241;
	// end inline asm
	// begin inline asm
	shfl.sync.down.b32 %r237, %r238, %r239, %r216, %r241;
	// end inline asm
	mov.b64 	%rd66, {%r232, %r237};
	add.s32 	%r242, %r197, 2;
	setp.gt.s32 	%p125, %r242, %r216;
	mov.f32 	%f202, %f201;
	mov.u64 	%rd246, %rd245;
	@%p125 bra 	$L__BB2_78;
	setp.lt.f32 	%p126, %f201, %f61;
	mov.f32 	%f202, %f61;
	mov.u64 	%rd246, %rd66;
	@%p126 bra 	$L__BB2_78;
	setp.gt.f32 	%p127, %f201, %f61;
	mov.f32 	%f202, %f201;
	mov.u64 	%rd246, %rd245;
	@%p127 bra 	$L__BB2_78;
	setp.lt.s64 	%p128, %rd245, %rd66;
	selp.f32 	%f202, %f201, %f61, %p128;
	min.s64 	%rd246, %rd245, %rd66;
$L__BB2_78:
	mov.b32 	%r244, %f202;
	mov.b32 	%r260, 4;
	mov.b32 	%r262, -1;
	// begin inline asm
	shfl.sync.down.b32 %r243, %r244, %r260, %r216, %r262;
	// end inline asm
	mov.b32 	%f64, %r243;
	// begin inline asm
	shfl.sync.down.b32 %r248, %r249, %r260, %r216, %r262;
	// end inline asm
	mov.b64 	{%r254, %r259}, %rd246;
	// begin inline asm
	shfl.sync.down.b32 %r253, %r254, %r260, %r216, %r262;
	// end inline asm
	// begin inline asm
	shfl.sync.down.b32 %r258, %r259, %r260, %r216, %r262;
	// end inline asm
	mov.b64 	%rd69, {%r253, %r258};
	add.s32 	%r263, %r197, 4;
	setp.gt.s32 	%p129, %r263, %r216;
	mov.f32 	%f203, %f202;
	mov.u64 	%rd247, %rd246;
	@%p129 bra 	$L__BB2_82;
	setp.lt.f32 	%p130, %f202, %f64;
	mov.f32 	%f203, %f64;
	mov.u64 	%rd247, %rd69;
	@%p130 bra 	$L__BB2_82;
	setp.gt.f32 	%p131, %f202, %f64;
	mov.f32 	%f203, %f202;
	mov.u64 	%rd247, %rd246;
	@%p131 bra 	$L__BB2_82;
	setp.lt.s64 	%p132, %rd246, %rd69;
	selp.f32 	%f203, %f202, %f64, %p132;
	min.s64 	%rd247, %rd246, %rd69;
$L__BB2_82:
	mov.b32 	%r265, %f203;
	mov.b32 	%r281, 8;
	mov.b32 	%r283, -1;
	// begin inline asm
	shfl.sync.down.b32 %r264, %r265, %r281, %r216, %r283;
	// end inline asm
	mov.b32 	%f67, %r264;
	// begin inline asm
	shfl.sync.down.b32 %r269, %r270, %r281, %r216, %r283;
	// end inline asm
	mov.b64 	{%r275, %r280}, %rd247;
	// begin inline asm
	shfl.sync.down.b32 %r274, %r275, %r281, %r216, %r283;
	// end inline asm
	// begin inline asm
	shfl.sync.down.b32 %r279, %r280, %r281, %r216, %r283;
	// end inline asm
	mov.b64 	%rd72, {%r274, %r279};
	add.s32 	%r284, %r197, 8;
	setp.gt.s32 	%p133, %r284, %r216;
	mov.f32 	%f204, %f203;
	mov.u64 	%rd248, %rd247;
	@%p133 bra 	$L__BB2_86;
	setp.lt.f32 	%p134, %f203, %f67;
	mov.f32 	%f204, %f67;
	mov.u64 	%rd248, %rd72;
	@%p134 bra 	$L__BB2_86;
	setp.gt.f32 	%p135, %f203, %f67;
	mov.f32 	%f204, %f203;
	mov.u64 	%rd248, %rd247;
	@%p135 bra 	$L__BB2_86;
	setp.lt.s64 	%p136, %rd247, %rd72;
	selp.f32 	%f204, %f203, %f67, %p136;
	min.s64 	%rd248, %rd247, %rd72;
$L__BB2_86:
	mov.b32 	%r286, %f204;
	mov.b32 	%r302, 16;
	mov.b32 	%r304, -1;
	// begin inline asm
	shfl.sync.down.b32 %r285, %r286, %r302, %r216, %r304;
	// end inline asm
	mov.b32 	%f70, %r285;
	// begin inline asm
	shfl.sync.down.b32 %r290, %r291, %r302, %r216, %r304;
	// end inline asm
	mov.b64 	{%r296, %r301}, %rd248;
	// begin inline asm
	shfl.sync.down.b32 %r295, %r296, %r302, %r216, %r304;
	// end inline asm
	// begin inline asm
	shfl.sync.down.b32 %r300, %r301, %r302, %r216, %r304;
	// end inline asm
	mov.b64 	%rd75, {%r295, %r300};
	add.s32 	%r305, %r197, 16;
	setp.gt.s32 	%p137, %r305, %r216;
	mov.f32 	%f241, %f204;
	mov.u64 	%rd285, %rd248;
	@%p137 bra 	$L__BB2_90;
	setp.lt.f32 	%p138, %f204, %f70;
	mov.f32 	%f241, %f70;
	mov.u64 	%rd285, %rd75;
	@%p138 bra 	$L__BB2_90;
	setp.gt.f32 	%p139, %f204, %f70;
	mov.f32 	%f241, %f204;
	mov.u64 	%rd285, %rd248;
	@%p139 bra 	$L__BB2_90;
	setp.lt.s64 	%p140, %rd248, %rd75;
	selp.f32 	%f241, %f204, %f70, %p140;
	min.s64 	%rd285, %rd248, %rd75;
$L__BB2_90:
	setp.ne.s32 	%p141, %r197, 0;
	@%p141 bra 	$L__BB2_92;
	shr.u32 	%r306, %r5, 1;
	and.b32  	%r307, %r306, 496;
	mov.u32 	%r308, _ZN6thrust24THRUST_300001_SM_1000_NS8cuda_cub4core6detail5shmemE;
	add.s32 	%r309, %r308, %r307;
	st.shared.f32 	[%r309+8], %f241;
	st.shared.u64 	[%r309+16], %rd285;
$L__BB2_92:
	bar.sync 	0;
	setp.ne.s32 	%p142, %r5, 0;
	@%p142 bra 	$L__BB2_208;
	setp.lt.s32 	%p143, %r4, 33;
	mov.f32 	%f206, %f241;
	mov.u64 	%rd250, %rd285;
	@%p143 bra 	$L__BB2_97;
	ld.shared.f32 	%f73, [_ZN6thrust24THRUST_300001_SM_1000_NS8cuda_cub4core6detail5shmemE+24];
	ld.shared.u64 	%rd78, [_ZN6thrust24THRUST_300001_SM_1000_NS8cuda_cub4core6detail5shmemE+32];
	setp.lt.f32 	%p144, %f241, %f73;
	mov.f32 	%f206, %f73;
	mov.u64 	%rd250, %rd78;
	@%p144 bra 	$L__BB2_97;
	setp.lt.f32 	%p145, %f73, %f241;
	mov.f32 	%f206, %f241;
	mov.u64 	%rd250, %rd285;
	@%p145 bra 	$L__BB2_97;
	setp.lt.s64 	%p146, %rd285, %rd78;
	selp.f32 	%f206, %f241, %f73, %p146;
	min.s64 	%rd250, %rd285, %rd78;
$L__BB2_97:
	setp.lt.s32 	%p147, %r4, 65;
	mov.f32 	%f207, %f206;
	mov.u64 	%rd251, %rd250;
	@%p147 bra 	$L__BB2_101;
	ld.shared.f32 	%f76, [_ZN6thrust24THRUST_300001_SM_1000_NS8cuda_cub4core6detail5shmemE+40];
	ld.shared.u64 	%rd81, [_ZN6thrust24THRUST_300001_SM_1000_NS8cuda_cub4core6detail5shmemE+48];
	setp.lt.f32 	%p148, %f206, %f76;
	mov.f32 	%f207, %f76;
	mov.u64 	%rd251, %rd81;
	@%p148 bra 	$L__BB2_101;
	setp.lt.f32 	%p149, %f76, %f206;
	mov.f32 	%f207, %f206;
	mov.u64 	%rd251, %rd250;
	@%p149 bra 	$L__BB2_101;
	setp.lt.s64 	%p150, %rd250, %rd81;
	selp.f32 	%f207, %f206, %f76, %p150;
	min.s64 	%rd251, %rd250, %rd81;
$L__BB2_101:
	setp.lt.s32 	%p151, %r4, 97;
	mov.f32 	%f208, %f207;
	mov.u64 	%rd252, %rd251;
	@%p151 bra 	$L__BB2_105;
	ld.shared.f32 	%f79, [_ZN6thrust24THRUST_300001_SM_1000_NS8cuda_cub4core6detail5shmemE+56];
	ld.shared.u64 	%rd84, [_ZN6thrust24THRUST_300001_SM_1000_NS8cuda_cub4core6detail5shmemE+64];
	setp.lt.f32 	%p152, %f207, %f79;
	mov.f32 	%f208, %f79;
	mov.u64 	%rd252, %rd84;
	@%p152 bra 	$L__BB2_105;
	setp.lt.f32 	%p153, %f79, %f207;
	mov.f32 	%f208, %f207;
	mov.u64 	%rd252, %rd251;
	@%p153 bra 	$L__BB2_105;
	setp.lt.s64 	%p154, %rd251, %rd84;
	selp.f32 	%f208, %f207, %f79, %p154;
	min.s64 	%rd252, %rd251, %rd84;
$L__BB2_105:
	setp.lt.s32 	%p155, %r4, 129;
	mov.f32 	%f209, %f208;
	mov.u64 	%rd253, %rd252;
	@%p155 bra 	$L__BB2_109;
	ld.shared.f32 	%f82, [_ZN6thrust24THRUST_300001_SM_1000_NS8cuda_cub4core6detail5shmemE+72];
	ld.shared.u64 	%rd87, [_ZN6thrust24THRUST_300001_SM_1000_NS8cuda_cub4core6detail5shmemE+80];
	setp.lt.f32 	%p156, %f208, %f82;
	mov.f32 	%f209, %f82;
	mov.u64 	%rd253, %rd87;
	@%p156 bra 	$L__BB2_109;
	setp.lt.f32 	%p157, %f82, %f208;
	mov.f32 	%f209, %f208;
	mov.u64 	%rd253, %rd252;
	@%p157 bra 	$L__BB2_109;
	setp.lt.s64 	%p158, %rd252, %rd87;
	selp.f32 	%f209, %f208, %f82, %p158;
	min.s64 	%rd253, %rd252, %rd87;
$L__BB2_109:
	setp.lt.s32 	%p159, %r4, 161;
	mov.f32 	%f210, %f209;
	mov.u64 	%rd254, %rd253;
	@%p159 bra 	$L__BB2_113;
	ld.shared.f32 	%f85, [_ZN6thrust24THRUST_300001_SM_1000_NS8cuda_cub4core6detail5shmemE+88];
	ld.shared.u64 	%rd90, [_ZN6thrust24THRUST_300001_SM_1000_NS8cuda_cub4core6detail5shmemE+96];
	setp.lt.f32 	%p160, %f209, %f85;
	mov.f32 	%f210, %f85;
	mov.u64 	%rd254, %rd90;
	@%p160 bra 	$L__BB2_113;
	setp.lt.f32 	%p161, %f85, %f209;
	mov.f32 	%f210, %f209;
	mov.u64 	%rd254, %rd253;
	@%p161 bra 	$L__BB2_113;
	setp.lt.s64 	%p162, %rd253, %rd90;
	selp.f32 	%f210, %f209, %f85, %p162;
	min.s64 	%rd254, %rd253, %rd90;
$L__BB2_113:
	setp.lt.s32 	%p163, %r4, 193;
	mov.f32 	%f211, %f210;
	mov.u64 	%rd255, %rd254;
	@%p163 bra 	$L__BB2_117;
	ld.shared.f32 	%f88, [_ZN6thrust24THRUST_300001_SM_1000_NS8cuda_cub4core6detail5shmemE+104];
	ld.shared.u64 	%rd93, [_ZN6thrust24THRUST_300001_SM_1000_NS8cuda_cub4core6detail5shmemE+112];
	setp.lt.f32 	%p164, %f210, %f88;
	mov.f32 	%f211, %f88;
	mov.u64 	%rd255, %rd93;
	@%p164 bra 	$L__BB2_117;
	setp.lt.f32 	%p165, %f88, %f210;
	mov.f32 	%f211, %f210;
	mov.u64 	%rd255, %rd254;
	@%p165 bra 	$L__BB2_117;
	setp.lt.s64 	%p166, %rd254, %rd93;
	selp.f32 	%f211, %f210, %f88, %p166;
	min.s64 	%rd255, %rd254, %rd93;
$L__BB2_117:
	setp.lt.s32 	%p167, %r4, 225;
	mov.f32 	%f241, %f211;
	mov.u64 	%rd285, %rd255;
	@%p167 bra 	$L__BB2_208;
	ld.shared.f32 	%f91, [_ZN6thrust24THRUST_300001_SM_1000_NS8cuda_cub4core6detail5shmemE+120];
	ld.shared.u64 	%rd96, [_ZN6thrust24THRUST_300001_SM_1000_NS8cuda_cub4core6detail5shmemE+128];
	setp.lt.f32 	%p168, %f211, %f91;
	mov.f32 	%f241, %f91;
	mov.u64 	%rd285, %rd96;
	@%p168 bra 	$L__BB2_208;
	setp.lt.f32 	%p169, %f91, %f211;
	mov.f32 	%f241, %f211;
	mov.u64 	%rd285, %rd255;
	@%p169 bra 	$L__BB2_208;
	setp.lt.s64 	%p170, %rd255, %rd96;
	selp.f32 	%f241, %f211, %f91, %p170;
	min.s64 	%rd285, %rd255, %rd96;
	bra.uni 	$L__BB2_208;
$L__BB2_121:
	mov.u32 	%r35, %tid.x;
	cvt.s64.s32 	%rd183, %r2;
	add.s64 	%rd98, %rd3, %rd183;
	cvt.u64.u32 	%rd99, %r35;
	add.s64 	%rd184, %rd99, %rd183;
	shl.b64 	%rd185, %rd184, 2;
	add.s64 	%rd186, %rd2, %rd185;
	ld.global.f32 	%f170, [%rd186];
	add.s32 	%r69, %r35, 256;
	cvt.u64.u32 	%rd187, %r69;
	ld.global.f32 	%f171, [%rd186+1024];
	add.s32 	%r70, %r35, 512;
	cvt.u64.u32 	%rd188, %r70;
	ld.global.f32 	%f172, [%rd186+2048];
	add.s32 	%r71, %r35, 768;
	cvt.u64.u32 	%rd189, %r71;
	ld.global.f32 	%f173, [%rd186+3072];
	or.b32  	%r72, %r35, 1024;
	cvt.u64.u32 	%rd100, %r72;
	add.s64 	%rd273, %rd98, %rd100;
	ld.global.f32 	%f229, [%rd186+4096];
	setp.geu.f32 	%p2, %f170, %f171;
	selp.f32 	%f174, %f170, %f171, %p2;
	selp.b64 	%rd190, %rd99, %rd187, %p2;
	setp.geu.f32 	%p3, %f174, %f172;
	selp.f32 	%f175, %f174, %f172, %p3;
	selp.b64 	%rd191, %rd190, %rd188, %p3;
	setp.geu.f32 	%p4, %f175, %f173;
	selp.f32 	%f94, %f175, %f173, %p4;
	selp.b64 	%rd102, %rd191, %rd189, %p4;
	setp.lt.f32 	%p5, %f94, %f229;
	@%p5 bra 	$L__BB2_123;
	setp.lt.f32 	%p6, %f229, %f94;
	setp.lt.u64 	%p7, %rd102, %rd100;
	or.pred  	%p8, %p6, %p7;
	selp.f32 	%f229, %f94, %f229, %p8;
	add.s64 	%rd192, %rd98, %rd102;
	selp.b64 	%rd273, %rd192, %rd273, %p8;
$L__BB2_123:
	setp.le.s32 	%p9, %r66, %r3;
	@%p9 bra 	$L__BB2_164;
	setp.ne.s32 	%p10, %r35, 0;
	@%p10 bra 	$L__BB2_126;
	atom.global.add.u32 	%r73, [%rd1+4], 1280;
	add.s32 	%r74, %r73, %r3;
	st.shared.u32 	[_ZN6thrust24THRUST_300001_SM_1000_NS8cuda_cub4core6detail5shmemE+152], %r74;
$L__BB2_126:
	bar.sync 	0;
	ld.shared.u32 	%r427, [_ZN6thrust24THRUST_300001_SM_1000_NS8cuda_cub4core6detail5shmemE+152];
	add.s32 	%r75, %r427, 1280;
	setp.gt.s32 	%p11, %r75, %r66;
	@%p11 bra 	$L__BB2_141;
	mov.f32 	%f213, %f229;
	mov.u64 	%rd257, %rd273;
$L__BB2_128:
	cvt.s64.s32 	%rd193, %r427;
	add.s64 	%rd194, %rd99, %rd193;
	shl.b64 	%rd195, %rd194, 2;
	add.s64 	%rd196, %rd2, %rd195;
	add.s64 	%rd258, %rd194, %rd3;
	ld.global.f32 	%f214, [%rd196];
	add.s64 	%rd259, %rd258, 256;
	ld.global.f32 	%f215, [%rd196+1024];
	add.s64 	%rd260, %rd258, 512;
	ld.global.f32 	%f216, [%rd196+2048];
	add.s64 	%rd261, %rd258, 768;
	ld.global.f32 	%f217, [%rd196+3072];
	add.s64 	%rd273, %rd258, 1024;
	ld.global.f32 	%f229, [%rd196+4096];
	setp.lt.f32 	%p12, %f213, %f214;
	@%p12 bra 	$L__BB2_130;
	setp.lt.f32 	%p13, %f214, %f213;
	setp.lt.s64 	%p14, %rd257, %rd258;
	or.pred  	%p15, %p13, %p14;
	selp.f32 	%f214, %f213, %f214, %p15;
	selp.b64 	%rd258, %rd257, %rd258, %p15;
$L__BB2_130:
	setp.lt.f32 	%p16, %f214, %f215;
	@%p16 bra 	$L__BB2_132;
	setp.lt.f32 	%p17, %f215, %f214;
	setp.lt.s64 	%p18, %rd258, %rd259;
	or.pred  	%p19, %p17, %p18;
	selp.f32 	%f215, %f214, %f215, %p19;
	selp.b64 	%rd259, %rd258, %rd259, %p19;
$L__BB2_132:
	setp.lt.f32 	%p20, %f215, %f216;
	@%p20 bra 	$L__BB2_134;
	setp.lt.f32 	%p21, %f216, %f215;
	setp.lt.s64 	%p22, %rd259, %rd260;
	or.pred  	%p23, %p21, %p22;
	selp.f32 	%f216, %f215, %f216, %p23;
	selp.b64 	%rd260, %rd259, %rd260, %p23;
$L__BB2_134:
	setp.lt.f32 	%p24, %f216, %f217;
	@%p24 bra 	$L__BB2_136;
	setp.lt.f32 	%p25, %f217, %f216;
	setp.lt.s64 	%p26, %rd260, %rd261;
	or.pred  	%p27, %p25, %p26;
	selp.f32 	%f217, %f216, %f217, %p27;
	selp.b64 	%rd261, %rd260, %rd261, %p27;
$L__BB2_136:
	setp.lt.f32 	%p28, %f217, %f229;
	@%p28 bra 	$L__BB2_138;
	setp.lt.f32 	%p29, %f229, %f217;
	setp.lt.s64 	%p30, %rd261, %rd273;
	or.pred  	%p31, %p29, %p30;
	selp.f32 	%f229, %f217, %f229, %p31;
	selp.b64 	%rd273, %rd261, %rd273, %p31;
$L__BB2_138:
	setp.ne.s32 	%p32, %r35, 0;
	bar.sync 	0;
	@%p32 bra 	$L__BB2_140;
	atom.global.add.u32 	%r76, [%rd1+4], 1280;
	add.s32 	%r77, %r76, %r3;
	st.shared.u32 	[_ZN6thrust24THRUST_300001_SM_1000_NS8cuda_cub4core6detail5shmemE+152], %r77;
$L__BB2_140:
	bar.sync 	0;
	ld.shared.u32 	%r427, [_ZN6thrust24THRUST_300001_SM_1000_NS8cuda_cub4core6detail5shmemE+152];
	add.s32 	%r78, %r427, 1280;
	setp.le.s32 	%p33, %r78, %r66;
	mov.f32 	%f213, %f229;
	mov.u64 	%rd257, %rd273;
	@%p33 bra 	$L__BB2_128;
$L__BB2_141:
	setp.le.s32 	%p34, %r66, %r427;
	@%p34 bra 	$L__BB2_164;
	sub.s32 	%r40, %r66, %r427;
	setp.ge.s32 	%p35, %r35, %r40;
	@%p35 bra 	$L__BB2_164;
	not.b32 	%r79, %r35;
	add.s32 	%r80, %r66, %r79;
	sub.s32 	%r41, %r80, %r427;
	and.b32  	%r81, %r41, 768;
	setp.eq.s32 	%p36, %r81, 768;
	mov.u32 	%r431, %r35;
	@%p36 bra 	$L__BB2_149;
	add.s32 	%r429, %r35, %r427;
	shr.u32 	%r82, %r41, 8;
	add.s32 	%r83, %r82, 1;
	and.b32  	%r84, %r83, 3;
	neg.s32 	%r428, %r84;
	mov.u32 	%r431, %r35;
$L__BB2_145:
	.pragma "nounroll";
	mov.u64 	%rd122, %rd273;
	mov.f32 	%f114, %f229;
	cvt.s64.s32 	%rd198, %r429;
	add.s64 	%rd123, %rd3, %rd198;
	mul.wide.s32 	%rd199, %r429, 4;
	add.s64 	%rd200, %rd2, %rd199;
	ld.global.f32 	%f115, [%rd200];
	setp.lt.f32 	%p37, %f114, %f115;
	mov.f32 	%f229, %f115;
	mov.u64 	%rd273, %rd123;
	@%p37 bra 	$L__BB2_148;
	setp.lt.f32 	%p38, %f115, %f114;
	mov.f32 	%f229, %f114;
	mov.u64 	%rd273, %rd122;
	@%p38 bra 	$L__BB2_148;
	setp.lt.s64 	%p39, %rd122, %rd123;
	selp.f32 	%f229, %f114, %f115, %p39;
	min.s64 	%rd273, %rd122, %rd123;
$L__BB2_148:
	add.s32 	%r431, %r431, 256;
	add.s32 	%r429, %r429, 256;
	add.s32 	%r428, %r428, 1;
	setp.ne.s32 	%p40, %r428, 0;
	@%p40 bra 	$L__BB2_145;
$L__BB2_149:
	setp.lt.u32 	%p41, %r41, 768;
	@%p41 bra 	$L__BB2_164;
	add.s32 	%r432, %r431, %r427;
	add.s32 	%r435, %r432, 256;
	add.s32 	%r434, %r432, 512;
	add.s32 	%r433, %r432, 768;
	add.s64 	%rd128, %rd2, 2048;
$L__BB2_151:
	cvt.s64.s32 	%rd201, %r435;
	add.s64 	%rd130, %rd3, %rd201;
	cvt.s64.s32 	%rd202, %r434;
	add.s64 	%rd131, %rd3, %rd202;
	cvt.s64.s32 	%rd203, %r433;
	add.s64 	%rd132, %rd3, %rd203;
	cvt.s64.s32 	%rd204, %r432;
	mul.wide.s32 	%rd205, %r432, 4;
	add.s64 	%rd133, %rd128, %rd205;
	add.s64 	%rd134, %rd3, %rd204;
	ld.global.f32 	%f121, [%rd133+-2048];
	setp.lt.f32 	%p42, %f229, %f121;
	mov.f32 	%f225, %f121;
	mov.u64 	%rd269, %rd134;
	@%p42 bra 	$L__BB2_154;
	setp.lt.f32 	%p43, %f121, %f229;
	mov.f32 	%f225, %f229;
	mov.u64 	%rd269, %rd273;
	@%p43 bra 	$L__BB2_154;
	setp.lt.s64 	%p44, %rd273, %rd134;
	selp.f32 	%f225, %f229, %f121, %p44;
	min.s64 	%rd269, %rd273, %rd134;
$L__BB2_154:
	ld.global.f32 	%f124, [%rd133+-1024];
	setp.lt.f32 	%p45, %f225, %f124;
	mov.f32 	%f226, %f124;
	mov.u64 	%rd270, %rd130;
	@%p45 bra 	$L__BB2_157;
	setp.lt.f32 	%p46, %f124, %f225;
	mov.f32 	%f226, %f225;
	mov.u64 	%rd270, %rd269;
	@%p46 bra 	$L__BB2_157;
	setp.lt.s64 	%p47, %rd269, %rd130;
	selp.f32 	%f226, %f225, %f124, %p47;
	min.s64 	%rd270, %rd269, %rd130;
$L__BB2_157:
	ld.global.f32 	%f127, [%rd133];
	setp.lt.f32 	%p48, %f226, %f127;
	mov.f32 	%f227, %f127;
	mov.u64 	%rd271, %rd131;
	@%p48 bra 	$L__BB2_160;
	setp.lt.f32 	%p49, %f127, %f226;
	mov.f32 	%f227, %f226;
	mov.u64 	%rd271, %rd270;
	@%p49 bra 	$L__BB2_160;
	setp.lt.s64 	%p50, %rd270, %rd131;
	selp.f32 	%f227, %f226, %f127, %p50;
	min.s64 	%rd271, %rd270, %rd131;
$L__BB2_160:
	ld.global.f32 	%f130, [%rd133+1024];
	setp.lt.f32 	%p51, %f227, %f130;
	mov.f32 	%f229, %f130;
	mov.u64 	%rd273, %rd132;
	@%p51 bra 	$L__BB2_163;
	setp.lt.f32 	%p52, %f130, %f227;
	mov.f32 	%f229, %f227;
	mov.u64 	%rd273, %rd271;
	@%p52 bra 	$L__BB2_163;
	setp.lt.s64 	%p53, %rd271, %rd132;
	selp.f32 	%f229, %f227, %f130, %p53;
	min.s64 	%rd273, %rd271, %rd132;
$L__BB2_163:
	add.s32 	%r431, %r431, 1024;
	add.s32 	%r435, %r435, 1024;
	add.s32 	%r434, %r434, 1024;
	add.s32 	%r433, %r433, 1024;
	add.s32 	%r432, %r432, 1024;
	setp.lt.s32 	%p54, %r431, %r40;
	@%p54 bra 	$L__BB2_151;
$L__BB2_164:
	// begin inline asm
	mov.u32 %r85, %laneid;
	// end inline asm
	mov.b32 	%r87, %f229;
	mov.b32 	%r103, 1;
	mov.b32 	%r104, 31;
	mov.b32 	%r105, -1;
	// begin inline asm
	shfl.sync.down.b32 %r86, %r87, %r103, %r104, %r105;
	// end inline asm
	mov.b32 	%f134, %r86;
	// begin inline asm
	shfl.sync.down.b32 %r91, %r92, %r103, %r104, %r105;
	// end inline asm
	mov.b64 	{%r97, %r102}, %rd273;
	// begin inline asm
	shfl.sync.down.b32 %r96, %r97, %r103, %r104, %r105;
	// end inline asm
	// begin inline asm
	shfl.sync.down.b32 %r101, %r102, %r103, %r104, %r105;
	// end inline asm
	mov.b64 	%rd144, {%r96, %r101};
	setp.gt.s32 	%p55, %r85, 30;
	mov.f32 	%f230, %f229;
	mov.u64 	%rd274, %rd273;
	@%p55 bra 	$L__BB2_168;
	setp.lt.f32 	%p56, %f229, %f134;
	mov.f32 	%f230, %f134;
	mov.u64 	%rd274, %rd144;
	@%p56 bra 	$L__BB2_168;
	setp.gt.f32 	%p57, %f229, %f134;
	mov.f32 	%f230, %f229;
	mov.u64 	%rd274, %rd273;
	@%p57 bra 	$L__BB2_168;
	setp.lt.s64 	%p58, %rd273, %rd144;
	selp.f32 	%f230, %f229, %f134, %p58;
	min.s64 	%rd274, %rd273, %rd144;
$L__BB2_168:
	mov.b32 	%r107, %f230;
	mov.b32 	%r123, 2;
	mov.b32 	%r124, 31;
	mov.b32 	%r125, -1;
	// begin inline asm
	shfl.sync.down.b32 %r106, %r107, %r123, %r124, %r125;
	// end inline asm
	mov.b32 	%f137, %r106;
	// begin inline asm
	shfl.sync.down.b32 %r111, %r112, %r123, %r124, %r125;
	// end inline asm
	mov.b64 	{%r117, %r122}, %rd274;
	// begin inline asm
	shfl.sync.down.b32 %r116, %r117, %r123, %r124, %r125;
	// end inline asm
	// begin inline asm
	shfl.sync.down.b32 %r121, %r122, %r123, %r124, %r125;
	// end inline asm
	mov.b64 	%rd147, {%r116, %r121};
	setp.gt.s32 	%p59, %r85, 29;
	mov.f32 	%f231, %f230;
	mov.u64 	%rd275, %rd274;
	@%p59 bra 	$L__BB2_172;
	setp.lt.f32 	%p60, %f230, %f137;
	mov.f32 	%f231, %f137;
	mov.u64 	%rd275, %rd147;
	@%p60 bra 	$L__BB2_172;
	setp.gt.f32 	%p61, %f230, %f137;
	mov.f32 	%f231, %f230;
	mov.u64 	%rd275, %rd274;
	@%p61 bra 	$L__BB2_172;
	setp.lt.s64 	%p62, %rd274, %rd147;
	selp.f32 	%f231, %f230, %f137, %p62;
	min.s64 	%rd275, %rd274, %rd147;
$L__BB2_172:
	mov.b32 	%r127, %f231;
	mov.b32 	%r143, 4;
	mov.b32 	%r144, 31;
	mov.b32 	%r145, -1;
	// begin inline asm
	shfl.sync.down.b32 %r126, %r127, %r143, %r144, %r145;
	// end inline asm
	mov.b32 	%f140, %r126;
	// begin inline asm
	shfl.sync.down.b32 %r131, %r132, %r143, %r144, %r145;
	// end inline asm
	mov.b64 	{%r137, %r142}, %rd275;
	// begin inline asm
	shfl.sync.down.b32 %r136, %r137, %r143, %r144, %r145;
	// end inline asm
	// begin inline asm
	shfl.sync.down.b32 %r141, %r142, %r143, %r144, %r145;
	// end inline asm
	mov.b64 	%rd150, {%r136, %r141};
	setp.gt.s32 	%p63, %r85, 27;
	mov.f32 	%f232, %f231;
	mov.u64 	%rd276, %rd275;
	@%p63 bra 	$L__BB2_176;
	setp.lt.f32 	%p64, %f231, %f140;
	mov.f32 	%f232, %f140;
	mov.u64 	%rd276, %rd150;
	@%p64 bra 	$L__BB2_176;
	setp.gt.f32 	%p65, %f231, %f140;
	mov.f32 	%f232, %f231;
	mov.u64 	%rd276, %rd275;
	@%p65 bra 	$L__BB2_176;
	setp.lt.s64 	%p66, %rd275, %rd150;
	selp.f32 	%f232, %f231, %f140, %p66;
	min.s64 	%rd276, %rd275, %rd150;
$L__BB2_176:
	mov.b32 	%r147, %f232;
	mov.b32 	%r163, 8;
	mov.b32 	%r164, 31;
	mov.b32 	%r165, -1;
	// begin inline asm
	shfl.sync.down.b32 %r146, %r147, %r163, %r164, %r165;
	// end inline asm
	mov.b32 	%f143, %r146;
	// begin inline asm
	shfl.sync.down.b32 %r151, %r152, %r163, %r164, %r165;
	// end inline asm
	mov.b64 	{%r157, %r162}, %rd276;
	// begin inline asm
	shfl.sync.down.b32 %r156, %r157, %r163, %r164, %r165;
	// end inline asm
	// begin inline asm
	shfl.sync.down.b32 %r161, %r162, %r163, %r164, %r165;
	// end inline asm
	mov.b64 	%rd153, {%r156, %r161};
	setp.gt.s32 	%p67, %r85, 23;
	mov.f32 	%f233, %f232;
	mov.u64 	%rd277, %rd276;
	@%p67 bra 	$L__BB2_180;
	setp.lt.f32 	%p68, %f232, %f143;
	mov.f32 	%f233, %f143;
	mov.u64 	%rd277, %rd153;
	@%p68 bra 	$L__BB2_180;
	setp.gt.f32 	%p69, %f232, %f143;
	mov.f32 	%f233, %f232;
	mov.u64 	%rd277, %rd276;
	@%p69 bra 	$L__BB2_180;
	setp.lt.s64 	%p70, %rd276, %rd153;
	selp.f32 	%f233, %f232, %f143, %p70;
	min.s64 	%rd277, %rd276, %rd153;
$L__BB2_180:
	mov.b32 	%r167, %f233;
	mov.b32 	%r183, 16;
	mov.b32 	%r184, 31;
	mov.b32 	%r185, -1;
	// begin inline asm
	shfl.sync.down.b32 %r166, %r167, %r183, %r184, %r185;
	// end inline asm
	mov.b32 	%f146, %r166;
	// begin inline asm
	shfl.sync.down.b32 %r171, %r172, %r183, %r184, %r185;
	// end inline asm
	mov.b64 	{%r177, %r182}, %rd277;
	// begin inline asm
	shfl.sync.down.b32 %r176, %r177, %r183, %r184, %r185;
	// end inline asm
	// begin inline asm
	shfl.sync.down.b32 %r181, %r182, %r183, %r184, %r185;
	// end inline asm
	mov.b64 	%rd156, {%r176, %r181};
	setp.gt.s32 	%p71, %r85, 15;
	mov.f32 	%f241, %f233;
	mov.u64 	%rd285, %rd277;
	@%p71 bra 	$L__BB2_184;
	setp.lt.f32 	%p72, %f233, %f146;
	mov.f32 	%f241, %f146;
	mov.u64 	%rd285, %rd156;
	@%p72 bra 	$L__BB2_184;
	setp.gt.f32 	%p73, %f233, %f146;
	mov.f32 	%f241, %f233;
	mov.u64 	%rd285, %rd277;
	@%p73 bra 	$L__BB2_184;
	setp.lt.s64 	%p74, %rd277, %rd156;
	selp.f32 	%f241, %f233, %f146, %p74;
	min.s64 	%rd285, %rd277, %rd156;
$L__BB2_184:
	setp.ne.s32 	%p75, %r85, 0;
	@%p75 bra 	$L__BB2_186;
	shr.u32 	%r186, %r35, 1;
	and.b32  	%r187, %r186, 496;
	mov.u32 	%r188, _ZN6thrust24THRUST_300001_SM_1000_NS8cuda_cub4core6detail5shmemE;
	add.s32 	%r189, %r188, %r187;
	st.shared.f32 	[%r189+8], %f241;
	st.shared.u64 	[%r189+16], %rd285;
$L__BB2_186:
	bar.sync 	0;
	setp.ne.s32 	%p76, %r35, 0;
	@%p76 bra 	$L__BB2_208;
	ld.shared.f32 	%f149, [_ZN6thrust24THRUST_300001_SM_1000_NS8cuda_cub4core6detail5shmemE+24];
	ld.shared.u64 	%rd159, [_ZN6thrust24THRUST_300001_SM_1000_NS8cuda_cub4core6detail5shmemE+32];
	setp.lt.f32 	%p77, %f241, %f149;
	mov.f32 	%f235, %f149;
	mov.u64 	%rd279, %rd159;
	@%p77 bra 	$L__BB2_190;
	setp.lt.f32 	%p78, %f149, %f241;
	mov.f32 	%f235, %f241;
	mov.u64 	%rd279, %rd285;
	@%p78 bra 	$L__BB2_190;
	setp.lt.s64 	%p79, %rd285, %rd159;
	selp.f32 	%f235, %f241, %f149, %p79;
	min.s64 	%rd279, %rd285, %rd159;
$L__BB2_190:
	ld.shared.f32 	%f152, [_ZN6thrust24THRUST_300001_SM_1000_NS8cuda_cub4core6detail5shmemE+40];
	ld.shared.u64 	%rd162, [_ZN6thrust24THRUST_300001_SM_1000_NS8cuda_cub4core6detail5shmemE+48];
	setp.lt.f32 	%p80, %f235, %f152;
	mov.f32 	%f236, %f152;
	mov.u64 	%rd280, %rd162;
	@%p80 bra 	$L__BB2_193;
	setp.lt.f32 	%p81, %f152, %f235;
	mov.f32 	%f236, %f235;
	mov.u64 	%rd280, %rd279;
	@%p81 bra 	$L__BB2_193;
	setp.lt.s64 	%p82, %rd279, %rd162;
	selp.f32 	%f236, %f235, %f152, %p82;
	min.s64 	%rd280, %rd279, %rd162;
$L__BB2_193:
	ld.shared.f32 	%f155, [_ZN6thrust24THRUST_300001_SM_1000_NS8cuda_cub4core6detail5shmemE+56];
	ld.shared.u64 	%rd165, [_ZN6thrust24THRUST_300001_SM_1000_NS8cuda_cub4core6detail5shmemE+64];
	setp.lt.f32 	%p83, %f236, %f155;
	mov.f32 	%f237, %f155;
	mov.u64 	%rd281, %rd165;
	@%p83 bra 	$L__BB2_196;
	setp.lt.f32 	%p84, %f155, %f236;
	mov.f32 	%f237, %f236;
	mov.u64 	%rd281, %rd280;
	@%p84 bra 	$L__BB2_196;
	setp.lt.s64 	%p85, %rd280, %rd165;
	selp.f32 	%f237, %f236, %f155, %p85;
	min.s64 	%rd281, %rd280, %rd165;
$L__BB2_196:
	ld.shared.f32 	%f158, [_ZN6thrust24THRUST_300001_SM_1000_NS8cuda_cub4core6detail5shmemE+72];
	ld.shared.u64 	%rd168, [_ZN6thrust24THRUST_300001_SM_1000_NS8cuda_cub4core6detail5shmemE+80];
	setp.lt.f32 	%p86, %f237, %f158;
	mov.f32 	%f238, %f158;
	mov.u64 	%rd282, %rd168;
	@%p86 bra 	$L__BB2_199;
	setp.lt.f32 	%p87, %f158, %f237;
	mov.f32 	%f238, %f237;
	mov.u64 	%rd282, %rd281;
	@%p87 bra 	$L__BB2_199;
	setp.lt.s64 	%p88, %rd281, %rd168;
	selp.f32 	%f238, %f237, %f158, %p88;
	min.s64 	%rd282, %rd281, %rd168;
$L__BB2_199:
	ld.shared.f32 	%f161, [_ZN6thrust24THRUST_300001_SM_1000_NS8cuda_cub4core6detail5shmemE+88];
	ld.shared.u64 	%rd171, [_ZN6thrust24THRUST_300001_SM_1000_NS8cuda_cub4core6detail5shmemE+96];
	setp.lt.f32 	%p89, %f238, %f161;
	mov.f32 	%f239, %f161;
	mov.u64 	%rd283, %rd171;
	@%p89 bra 	$L__BB2_202;
	setp.lt.f32 	%p90, %f161, %f238;
	mov.f32 	%f239, %f238;
	mov.u64 	%rd283, %rd282;
	@%p90 bra 	$L__BB2_202;
	setp.lt.s64 	%p91, %rd282, %rd171;
	selp.f32 	%f239, %f238, %f161, %p91;
	min.s64 	%rd283, %rd282, %rd171;
$L__BB2_202:
	ld.shared.f32 	%f164, [_ZN6thrust24THRUST_300001_SM_1000_NS8cuda_cub4core6detail5shmemE+104];
	ld.shared.u64 	%rd174, [_ZN6thrust24THRUST_300001_SM_1000_NS8cuda_cub4core6detail5shmemE+112];
	setp.lt.f32 	%p92, %f239, %f164;
	mov.f32 	%f240, %f164;
	mov.u64 	%rd284, %rd174;
	@%p92 bra 	$L__BB2_205;
	setp.lt.f32 	%p93, %f164, %f239;
	mov.f32 	%f240, %f239;
	mov.u64 	%rd284, %rd283;
	@%p93 bra 	$L__BB2_205;
	setp.lt.s64 	%p94, %rd283, %rd174;
	selp.f32 	%f240, %f239, %f164, %p94;
	min.s64 	%rd284, %rd283, %rd174;
$L__BB2_205:
	ld.shared.f32 	%f167, [_ZN6thrust24THRUST_300001_SM_1000_NS8cuda_cub4core6detail5shmemE+120];
	ld.shared.u64 	%rd177, [_ZN6thrust24THRUST_300001_SM_1000_NS8cuda_cub4core6detail5shmemE+128];
	setp.lt.f32 	%p95, %f240, %f167;
	mov.f32 	%f241, %f167;
	mov.u64 	%rd285, %rd177;
	@%p95 bra 	$L__BB2_208;
	setp.lt.f32 	%p96, %f167, %f240;
	mov.f32 	%f241, %f240;
	mov.u64 	%rd285, %rd284;
	@%p96 bra 	$L__BB2_208;
	setp.lt.s64 	%p97, %rd284, %rd177;
	selp.f32 	%f241, %f240, %f167, %p97;
	min.s64 	%rd285, %rd284, %rd177;
$L__BB2_208:
	mov.u32 	%r415, %tid.x;
	setp.ne.s32 	%p214, %r415, 0;
	@%p214 bra 	$L__BB2_210;
	ld.param.u64 	%rd222, [_ZN6thrust24THRUST_300001_SM_1000_NS8cuda_cub4core6detail13_kernel_agentINS1_8__reduce11ReduceAgentINS0_12zip_iteratorIN4cuda3std3__45tupleIJNS0_6detail15normal_iteratorINS0_10device_ptrIfEEEENS0_17counting_iteratorIlNS0_11use_defaultESI_SI_EEEEEEEPNSB_IJflEEESM_iNS1_9__extrema9arg_max_fIflNSA_4lessIfEEEEEEJSL_SN_iN3cub18CUB_300001_SM_100013GridEvenShareIiEENSV_9GridQueueIjEESS_EEEvDpT0__param_1];
	cvta.to.global.u64 	%rd219, %rd222;
	mul.wide.u32 	%rd220, %r1, 16;
	add.s64 	%rd221, %rd219, %rd220;
	st.global.f32 	[%rd221], %f241;
	st.global.u64 	[%rd221+8], %rd285;
$L__BB2_210:
	ret;

}
	// .globl	_ZN6thrust24THRUST_300001_SM_1000_NS8cuda_cub4core6detail13_kernel_agentINS1_8__reduce10DrainAgentIiEEJN3cub18CUB_300001_SM_10009GridQueueIjEEiEEEvDpT0_
.visible .entry _ZN6thrust24THRUST_300001_SM_1000_NS8cuda_cub4core6detail13_kernel_agentINS1_8__reduce10DrainAgentIiEEJN3cub18CUB_300001_SM_10009GridQueueIjEEiEEEvDpT0_(
	.param .align 8 .b8 _ZN6thrust24THRUST_300001_SM_1000_NS8cuda_cub4core6detail13_kernel_agentINS1_8__reduce10DrainAgentIiEEJN3cub18CUB_300001_SM_10009GridQueueIjEEiEEEvDpT0__param_0[8],
	.param .u32 _ZN6thrust24THRUST_300001_SM_1000_NS8cuda_cub4core6detail13_kernel_agentINS1_8__reduce10DrainAgentIiEEJN3cub18CUB_300001_SM_10009GridQueueIjEEiEEEvDpT0__param_1
)
.maxntid 1
{
	.reg .b32 	%r<3>;
	.reg .b64 	%rd<3>;

	ld.param.u64 	%rd1, [_ZN6thrust24THRUST_300001_SM_1000_NS8cuda_cub4core6detail13_kernel_agentINS1_8__reduce10DrainAgentIiEEJN3cub18CUB_300001_SM_10009GridQueueIjEEiEEEvDpT0__param_0];
	ld.param.u32 	%r1, [_ZN6thrust24THRUST_300001_SM_1000_NS8cuda_cub4core6detail13_kernel_agentINS1_8__reduce10DrainAgentIiEEJN3cub18CUB_300001_SM_10009GridQueueIjEEiEEEvDpT0__param_1];
	cvta.to.global.u64 	%rd2, %rd1;
	st.global.u32 	[%rd2], %r1;
	mov.b32 	%r2, 0;
	st.global.u32 	[%rd2+4], %r2;
	ret;

}
	// .globl	_ZN6thrust24THRUST_300001_SM_1000_NS8cuda_cub4core6detail13_kernel_agentINS1_8__reduce11ReduceAgentIPN4cuda3std3__45tupleIJflEEESC_SB_iNS1_9__extrema9arg_max_fIflNS9_4lessIfEEEEEEJSC_SC_iSH_EEEvDpT0_
.visible .entry _ZN6thrust24THRUST_300001_SM_1000_NS8cuda_cub4core6detail13_kernel_agentINS1_8__reduce11ReduceAgentIPN4cuda3std3__45tupleIJflEEESC_SB_iNS1_9__extrema9arg_max_fIflNS9_4lessIfEEEEEEJSC_SC_iSH_EEEvDpT0_(
	.param .u64 .ptr .align 1 _ZN6thrust24THRUST_300001_SM_1000_NS8cuda_cub4core6detail13_kernel_agentINS1_8__reduce11ReduceAgentIPN4cuda3std3__45tupleIJflEEESC_SB_iNS1_9__extrema9arg_max_fIflNS9_4lessIfEEEEEEJSC_SC_iSH_EEEvDpT0__param_0,
	.param .u64 .ptr .align 1 _ZN6thrust24THRUST_300001_SM_1000_NS8cuda_cub4core6detail13_kernel_agentINS1_8__reduce11ReduceAgentIPN4cuda3std3__45tupleIJflEEESC_SB_iNS1_9__extrema9arg_max_fIflNS9_4lessIfEEEEEEJSC_SC_iSH_EEEvDpT0__param_1,
	.param .u32 _ZN6thrust24THRUST_300001_SM_1000_NS8cuda_cub4core6detail13_kernel_agentINS1_8__reduce11ReduceAgentIPN4cuda3std3__45tupleIJflEEESC_SB_iNS1_9__extrema9arg_max_fIflNS9_4lessIfEEEEEEJSC_SC_iSH_EEEvDpT0__param_2,
	.param .align 1 .b8 _ZN6thrust24THRUST_300001_SM_1000_NS8cuda_cub4core6detail13_kernel_agentINS1_8__reduce11ReduceAgentIPN4cuda3std3__45tupleIJflEEESC_SB_iNS1_9__extrema9arg_max_fIflNS9_4lessIfEEEEEEJSC_SC_iSH_EEEvDpT0__param_3[1]
)
.maxntid 256
{
	.reg .pred 	%p<222>;
	.reg .b32 	%r<432>;
	.reg .b32 	%f<248>;
	.reg .b64 	%rd<356>;

	ld.param.u64 	%rd186, [_ZN6thrust24THRUST_300001_SM_1000_NS8cuda_cub4core6detail13_kernel_agentINS1_8__reduce11ReduceAgentIPN4cuda3std3__45tupleIJflEEESC_SB_iNS1_9__extrema9arg_max_fIflNS9_4lessIfEEEEEEJSC_SC_iSH_EEEvDpT0__param_0];
	ld.param.u64 	%rd187, [_ZN6thrust24THRUST_300001_SM_1000_NS8cuda_cub4core6detail13_kernel_agentINS1_8__reduce11ReduceAgentIPN4cuda3std3__45tupleIJflEEESC_SB_iNS1_9__extrema9arg_max_fIflNS9_4lessIfEEEEEEJSC_SC_iSH_EEEvDpT0__param_1];
	ld.param.u32 	%r37, [_ZN6thrust24THRUST_300001_SM_1000_NS8cuda_cub4core6detail13_kernel_agentINS1_8__reduce11ReduceAgentIPN4cuda3std3__45tupleIJflEEESC_SB_iNS1_9__extrema9arg_max_fIflNS9_4lessIfEEEEEEJSC_SC_iSH_EEEvDpT0__param_2];
	setp.eq.s32 	%p1, %r37, 0;
	@%p1 bra 	$L__BB4_211;
	setp.gt.s32 	%p2, %r37, 1279;
	@%p2 bra 	$L__BB4_121;
	mov.u32 	%r1, %tid.x;
	setp.ge.s32 	%p105, %r1, %r37;
	mov.f32 	%f191, 0f00000000;
	mov.b64 	%rd298, 0;
	mov.u32 	%r422, %r1;
	@%p105 bra 	$L__BB4_4;
	mul.wide.u32 	%rd263, %r1, 16;
	add.s64 	%rd260, %rd186, %rd263;
	// begin inline asm
	ld.global.nc.u64 %rd259, [%rd260];
	// end inline asm
	mov.b64 	{%r183, %r184}, %rd259;
	mov.b32 	%f191, %r183;
	add.s64 	%rd262, %rd260, 8;
	// begin inline asm
	ld.global.nc.u64 %rd298, [%rd262];
	// end inline asm
	add.s32 	%r422, %r1, 256;
$L__BB4_4:
	setp.ge.s32 	%p106, %r422, %r37;
	@%p106 bra 	$L__BB4_25;
	not.b32 	%r185, %r422;
	add.s32 	%r4, %r37, %r185;
	and.b32  	%r186, %r4, 768;
	setp.eq.s32 	%p107, %r186, 768;
	@%p107 bra 	$L__BB4_11;
	mul.wide.u32 	%rd265, %r422, 16;
	add.s64 	%rd289, %rd186, %rd265;
	shr.u32 	%r187, %r4, 8;
	add.s32 	%r188, %r187, 1;
	and.b32  	%r189, %r188, 3;
	neg.s32 	%r420, %r189;
$L__BB4_7:
	.pragma "nounroll";
	mov.u64 	%rd5, %rd298;
	mov.f32 	%f3, %f191;
	// begin inline asm
	ld.global.nc.u64 %rd266, [%rd289];
	// end inline asm
	mov.b64 	{%r190, %r191}, %rd266;
	mov.b32 	%f4, %r190;
	add.s64 	%rd269, %rd289, 8;
	// begin inline asm
	ld.global.nc.u64 %rd268, [%rd269];
	// end inline asm
	setp.lt.f32 	%p108, %f3, %f4;
	mov.u64 	%rd298, %rd268;
	mov.f32 	%f191, %f4;
	@%p108 bra 	$L__BB4_10;
	setp.lt.f32 	%p109, %f4, %f3;
	mov.u64 	%rd298, %rd5;
	mov.f32 	%f191, %f3;
	@%p109 bra 	$L__BB4_10;
	setp.lt.s64 	%p110, %rd5, %rd268;
	min.s64 	%rd298, %rd5, %rd268;
	selp.f32 	%f191, %f3, %f4, %p110;
$L__BB4_10:
	add.s32 	%r422, %r422, 256;
	add.s64 	%rd289, %rd289, 4096;
	add.s32 	%r420, %r420, 1;
	setp.ne.s32 	%p111, %r420, 0;
	@%p111 bra 	$L__BB4_7;
$L__BB4_11:
	setp.lt.u32 	%p112, %r4, 768;
	@%p112 bra 	$L__BB4_25;
$L__BB4_12:
	mul.wide.s32 	%rd274, %r422, 16;
	add.s64 	%rd271, %rd186, %rd274;
	// begin inline asm
	ld.global.nc.u64 %rd270, [%rd271];
	// end inline asm
	mov.b64 	{%r192, %r193}, %rd270;
	mov.b32 	%f10, %r192;
	add.s64 	%rd273, %rd271, 8;
	// begin inline asm
	ld.global.nc.u64 %rd272, [%rd273];
	// end inline asm
	setp.lt.f32 	%p113, %f191, %f10;
	mov.u64 	%rd295, %rd272;
	mov.f32 	%f188, %f10;
	@%p113 bra 	$L__BB4_15;
	setp.lt.f32 	%p114, %f10, %f191;
	mov.u64 	%rd295, %rd298;
	mov.f32 	%f188, %f191;
	@%p114 bra 	$L__BB4_15;
	setp.lt.s64 	%p115, %rd298, %rd272;
	min.s64 	%rd295, %rd298, %rd272;
	selp.f32 	%f188, %f191, %f10, %p115;
$L__BB4_15:
	add.s64 	%rd276, %rd271, 4096;
	// begin inline asm
	ld.global.nc.u64 %rd275, [%rd276];
	// end inline asm
	mov.b64 	{%r194, %r195}, %rd275;
	mov.b32 	%f13, %r194;
	add.s64 	%rd278, %rd271, 4104;
	// begin inline asm
	ld.global.nc.u64 %rd277, [%rd278];
	// end inline asm
	setp.lt.f32 	%p116, %f188, %f13;
	mov.u64 	%rd296, %rd277;
	mov.f32 	%f189, %f13;
	@%p116 bra 	$L__BB4_18;
	setp.lt.f32 	%p117, %f13, %f188;
	mov.u64 	%rd296, %rd295;
	mov.f32 	%f189, %f188;
	@%p117 bra 	$L__BB4_18;
	setp.lt.s64 	%p118, %rd295, %rd277;
	min.s64 	%rd296, %rd295, %rd277;
	selp.f32 	%f189, %f188, %f13, %p118;
$L__BB4_18:
	add.s64 	%rd280, %rd271, 8192;
	// begin inline asm
	ld.global.nc.u64 %rd279, [%rd280];
	// end inline asm
	mov.b64 	{%r196, %r197}, %rd279;
	mov.b32 	%f16, %r196;
	add.s64 	%rd282, %rd271, 8200;
	// begin inline asm
	ld.global.nc.u64 %rd281, [%rd282];
	// end inline asm
	setp.lt.f32 	%p119, %f189, %f16;
	mov.u64 	%rd297, %rd281;
	mov.f32 	%f190, %f16;
	@%p119 bra 	$L__BB4_21;
	setp.lt.f32 	%p120, %f16, %f189;
	mov.u64 	%rd297, %rd296;
	mov.f32 	%f190, %f189;
	@%p120 bra 	$L__BB4_21;
	setp.lt.s64 	%p121, %rd296, %rd281;
	min.s64 	%rd297, %rd296, %rd281;
	selp.f32 	%f190, %f189, %f16, %p121;
$L__BB4_21:
	add.s64 	%rd284, %rd271, 12288;
	// begin inline asm
	ld.global.nc.u64 %rd283, [%rd284];
	// end inline asm
	mov.b64 	{%r198, %r199}, %rd283;
	mov.b32 	%f19, %r198;
	add.s64 	%rd286, %rd271, 12296;
	// begin inline asm
	ld.global.nc.u64 %rd285, [%rd286];
	// end inline asm
	setp.lt.f32 	%p122, %f190, %f19;
	mov.u64 	%rd298, %rd285;
	mov.f32 	%f191, %f19;
	@%p122 bra 	$L__BB4_24;
	setp.lt.f32 	%p123, %f19, %f190;
	mov.u64 	%rd298, %rd297;
	mov.f32 	%f191, %f190;
	@%p123 bra 	$L__BB4_24;
	setp.lt.s64 	%p124, %rd297, %rd285;
	min.s64 	%rd298, %rd297, %rd285;
	selp.f32 	%f191, %f190, %f19, %p124;
$L__BB4_24:
	add.s32 	%r422, %r422, 1024;
	setp.lt.s32 	%p125, %r422, %r37;
	@%p125 bra 	$L__BB4_12;
$L__BB4_25:
	setp.lt.s32 	%p126, %r37, 256;
	@%p126 bra 	$L__BB4_70;
	// begin inline asm
	mov.u32 %r313, %laneid;
	// end inline asm
	mov.b32 	%r315, %f191;
	mov.b32 	%r331, 1;
	mov.b32 	%r332, 31;
	mov.b32 	%r333, -1;
	// begin inline asm
	shfl.sync.down.b32 %r314, %r315, %r331, %r332, %r333;
	// end inline asm
	mov.b32 	%f23, %r314;
	// begin inline asm
	shfl.sync.down.b32 %r319, %r320, %r331, %r332, %r333;
	// end inline asm
	mov.b64 	{%r325, %r330}, %rd298;
	// begin inline asm
	shfl.sync.down.b32 %r324, %r325, %r331, %r332, %r333;
	// end inline asm
	// begin inline asm
	shfl.sync.down.b32 %r329, %r330, %r331, %r332, %r333;
	// end inline asm
	mov.b64 	%rd27, {%r324, %r329};
	setp.gt.s32 	%p178, %r313, 30;
	mov.u64 	%rd300, %rd298;
	mov.f32 	%f193, %f191;
	@%p178 bra 	$L__BB4_30;
	setp.lt.f32 	%p179, %f191, %f23;
	mov.u64 	%rd300, %rd27;
	mov.f32 	%f193, %f23;
	@%p179 bra 	$L__BB4_30;
	setp.gt.f32 	%p180, %f191, %f23;
	mov.u64 	%rd300, %rd298;
	mov.f32 	%f193, %f191;
	@%p180 bra 	$L__BB4_30;
	setp.lt.s64 	%p181, %rd298, %rd27;
	min.s64 	%rd300, %rd298, %rd27;
	selp.f32 	%f193, %f191, %f23, %p181;
$L__BB4_30:
	mov.b32 	%r335, %f193;
	mov.b32 	%r351, 2;
	mov.b32 	%r352, 31;
	mov.b32 	%r353, -1;
	// begin inline asm
	shfl.sync.down.b32 %r334, %r335, %r351, %r352, %r353;
	// end inline asm
	mov.b32 	%f26, %r334;
	// begin inline asm
	shfl.sync.down.b32 %r339, %r340, %r351, %r352, %r353;
	// end inline asm
	mov.b64 	{%r345, %r350}, %rd300;
	// begin inline asm
	shfl.sync.down.b32 %r344, %r345, %r351, %r352, %r353;
	// end inline asm
	// begin inline asm
	shfl.sync.down.b32 %r349, %r350, %r351, %r352, %r353;
	// end inline asm
	mov.b64 	%rd30, {%r344, %r349};
	setp.gt.s32 	%p182, %r313, 29;
	mov.u64 	%rd301, %rd300;
	mov.f32 	%f194, %f193;
	@%p182 bra 	$L__BB4_34;
	setp.lt.f32 	%p183, %f193, %f26;
	mov.u64 	%rd301, %rd30;
	mov.f32 	%f194, %f26;
	@%p183 bra 	$L__BB4_34;
	setp.gt.f32 	%p184, %f193, %f26;
	mov.u64 	%rd301, %rd300;
	mov.f32 	%f194, %f193;
	@%p184 bra 	$L__BB4_34;
	setp.lt.s64 	%p185, %rd300, %rd30;
	min.s64 	%rd301, %rd300, %rd30;
	selp.f32 	%f194, %f193, %f26, %p185;
$L__BB4_34:
	mov.b32 	%r355, %f194;
	mov.b32 	%r371, 4;
	mov.b32 	%r372, 31;
	mov.b32 	%r373, -1;
	// begin inline asm
	shfl.sync.down.b32 %r354, %r355, %r371, %r372, %r373;
	// end inline asm
	mov.b32 	%f29, %r354;
	// begin inline asm
	shfl.sync.down.b32 %r359, %r360, %r371, %r372, %r373;
	// end inline asm
	mov.b64 	{%r365, %r370}, %rd301;
	// begin inline asm
	shfl.sync.down.b32 %r364, %r365, %r371, %r372, %r373;
	// end inline asm
	// begin inline asm
	shfl.sync.down.b32 %r369, %r370, %r371, %r372, %r373;
	// end inline asm
	mov.b64 	%rd33, {%r364, %r369};
	setp.gt.s32 	%p186, %r313, 27;
	mov.u64 	%rd302, %rd301;
	mov.f32 	%f195, %f194;
	@%p186 bra 	$L__BB4_38;
	setp.lt.f32 	%p187, %f194, %f29;
	mov.u64 	%rd302, %rd33;
	mov.f32 	%f195, %f29;
	@%p187 bra 	$L__BB4_38;
	setp.gt.f32 	%p188, %f194, %f29;
	mov.u64 	%rd302, %rd301;
	mov.f32 	%f195, %f194;
	@%p188 bra 	$L__BB4_38;
	setp.lt.s64 	%p189, %rd301, %rd33;
	min.s64 	%rd302, %rd301, %rd33;
	selp.f32 	%f195, %f194, %f29, %p189;
$L__BB4_38:
	mov.b32 	%r375, %f195;
	mov.b32 	%r391, 8;
	mov.b32 	%r392, 31;
	mov.b32 	%r393, -1;
	// begin inline asm
	shfl.sync.down.b32 %r374, %r375, %r391, %r392, %r393;
	// end inline asm
	mov.b32 	%f32, %r374;
	// begin inline asm
	shfl.sync.down.b32 %r379, %r380, %r391, %r392, %r393;
	// end inline asm
	mov.b64 	{%r385, %r390}, %rd302;
	// begin inline asm
	shfl.sync.down.b32 %r384, %r385, %r391, %r392, %r393;
	// end inline asm
	// begin inline asm
	shfl.sync.down.b32 %r389, %r390, %r391, %r392, %r393;
	// end inline asm
	mov.b64 	%rd36, {%r384, %r389};
	setp.gt.s32 	%p190, %r313, 23;
	mov.u64 	%rd303, %rd302;
	mov.f32 	%f196, %f195;
	@%p190 bra 	$L__BB4_42;
	setp.lt.f32 	%p191, %f195, %f32;
	mov.u64 	%rd303, %rd36;
	mov.f32 	%f196, %f32;
	@%p191 bra 	$L__BB4_42;
	setp.gt.f32 	%p192, %f195, %f32;
	mov.u64 	%rd303, %rd302;
	mov.f32 	%f196, %f195;
	@%p192 bra 	$L__BB4_42;
	setp.lt.s64 	%p193, %rd302, %rd36;
	min.s64 	%rd303, %rd302, %rd36;
	selp.f32 	%f196, %f195, %f32, %p193;
$L__BB4_42:
	mov.b32 	%r395, %f196;
	mov.b32 	%r411, 16;
	mov.b32 	%r412, 31;
	mov.b32 	%r413, -1;
	// begin inline asm
	shfl.sync.down.b32 %r394, %r395, %r411, %r412, %r413;
	// end inline asm
	mov.b32 	%f35, %r394;
	// begin inline asm
	shfl.sync.down.b32 %r399, %r400, %r411, %r412, %r413;
	// end inline asm
	mov.b64 	{%r405, %r410}, %rd303;
	// begin inline asm
	shfl.sync.down.b32 %r404, %r405, %r411, %r412, %r413;
	// end inline asm
	// begin inline asm
	shfl.sync.down.b32 %r409, %r410, %r411, %r412, %r413;
	// end inline asm
	mov.b64 	%rd39, {%r404, %r409};
	setp.gt.s32 	%p194, %r313, 15;
	mov.u64 	%rd355, %rd303;
	mov.f32 	%f247, %f196;
	@%p194 bra 	$L__BB4_46;
	setp.lt.f32 	%p195, %f196, %f35;
	mov.u64 	%rd355, %rd39;
	mov.f32 	%f247, %f35;
	@%p195 bra 	$L__BB4_46;
	setp.gt.f32 	%p196, %f196, %f35;
	mov.u64 	%rd355, %rd303;
	mov.f32 	%f247, %f196;
	@%p196 bra 	$L__BB4_46;
	setp.lt.s64 	%p197, %rd303, %rd39;
	min.s64 	%rd355, %rd303, %rd39;
	selp.f32 	%f247, %f196, %f35, %p197;
$L__BB4_46:
	setp.ne.s32 	%p198, %r313, 0;
	@%p198 bra 	$L__BB4_48;
	shr.u32 	%r414, %r1, 1;
	and.b32  	%r415, %r414, 496;
	mov.u32 	%r416, _ZN6thrust24THRUST_300001_SM_1000_NS8cuda_cub4core6detail5shmemE;
	add.s32 	%r417, %r416, %r415;
	st.shared.f32 	[%r417+8], %f247;
	st.shared.u64 	[%r417+16], %rd355;
$L__BB4_48:
	bar.sync 	0;
	setp.ne.s32 	%p199, %r1, 0;
	@%p199 bra 	$L__BB4_209;
	ld.shared.f32 	%f38, [_ZN6thrust24THRUST_300001_SM_1000_NS8cuda_cub4core6detail5shmemE+24];
	ld.shared.u64 	%rd42, [_ZN6thrust24THRUST_300001_SM_1000_NS8cuda_cub4core6detail5shmemE+32];
	setp.lt.f32 	%p200, %f247, %f38;
	mov.u64 	%rd305, %rd42;
	mov.f32 	%f198, %f38;
	@%p200 bra 	$L__BB4_52;
	setp.lt.f32 	%p201, %f38, %f247;
	mov.u64 	%rd305, %rd355;
	mov.f32 	%f198, %f247;
	@%p201 bra 	$L__BB4_52;
	setp.lt.s64 	%p202, %rd355, %rd42;
	min.s64 	%rd305, %rd355, %rd42;
	selp.f32 	%f198, %f247, %f38, %p202;
$L__BB4_52:
	ld.shared.f32 	%f41, [_ZN6thrust24THRUST_300001_SM_1000_NS8cuda_cub4core6detail5shmemE+40];
	ld.shared.u64 	%rd45, [_ZN6thrust24THRUST_300001_SM_1000_NS8cuda_cub4core6detail5shmemE+48];
	setp.lt.f32 	%p203, %f198, %f41;
	mov.u64 	%rd306, %rd45;
	mov.f32 	%f199, %f41;
	@%p203 bra 	$L__BB4_55;
	setp.lt.f32 	%p204, %f41, %f198;
	mov.u64 	%rd306, %rd305;
	mov.f32 	%f199, %f198;
	@%p204 bra 	$L__BB4_55;
	setp.lt.s64 	%p205, %rd305, %rd45;
	min.s64 	%rd306, %rd305, %rd45;
	selp.f32 	%f199, %f198, %f41, %p205;
$L__BB4_55:
	ld.shared.f32 	%f44, [_ZN6thrust24THRUST_300001_SM_1000_NS8cuda_cub4core6detail5shmemE+56];
	ld.shared.u64 	%rd48, [_ZN6thrust24THRUST_300001_SM_1000_NS8cuda_cub4core6detail5shmemE+64];
	setp.lt.f32 	%p206, %f199, %f44;
	mov.u64 	%rd307, %rd48;
	mov.f32 	%f200, %f44;
	@%p206 bra 	$L__BB4_58;
	setp.lt.f32 	%p207, %f44, %f199;
	mov.u64 	%rd307, %rd306;
	mov.f32 	%f200, %f199;
	@%p207 bra 	$L__BB4_58;
	setp.lt.s64 	%p208, %rd306, %rd48;
	min.s64 	%rd307, %rd306, %rd48;
	selp.f32 	%f200, %f199, %f44, %p208;
$L__BB4_58:
	ld.shared.f32 	%f47, [_ZN6thrust24THRUST_300001_SM_1000_NS8cuda_cub4core6detail5shmemE+72];
	ld.shared.u64 	%rd51, [_ZN6thrust24THRUST_300001_SM_1000_NS8cuda_cub4core6detail5shmemE+80];
	setp.lt.f32 	%p209, %f200, %f47;
	mov.u64 	%rd308, %rd51;
	mov.f32 	%f201, %f47;
	@%p209 bra 	$L__BB4_61;
	setp.lt.f32 	%p210, %f47, %f200;
	mov.u64 	%rd308, %rd307;
	mov.f32 	%f201, %f200;
	@%p210 bra 	$L__BB4_61;
	setp.lt.s64 	%p211, %rd307, %rd51;
	min.s64 	%rd308, %rd307, %rd51;
	selp.f32 	%f201, %f200, %f47, %p211;
$L__BB4_61:
	ld.shared.f32 	%f50, [_ZN6thrust24THRUST_300001_SM_1000_NS8cuda_cub4core6detail5shmemE+88];
	ld.shared.u64 	%rd54, [_ZN6thrust24THRUST_300001_SM_1000_NS8cuda_cub4core6detail5shmemE+96];
	setp.lt.f32 	%p212, %f201, %f50;
	mov.u64 	%rd309, %rd54;
	mov.f32 	%f202, %f50;
	@%p212 bra 	$L__BB4_64;
	setp.lt.f32 	%p213, %f50, %f201;
	mov.u64 	%rd309, %rd308;
	mov.f32 	%f202, %f201;
	@%p213 bra 	$L__BB4_64;
	setp.lt.s64 	%p214, %rd308, %rd54;
	min.s64 	%rd309, %rd308, %rd54;
	selp.f32 	%f202, %f201, %f50, %p214;
$L__BB4_64:
	ld.shared.f32 	%f53, [_ZN6thrust24THRUST_300001_SM_1000_NS8cuda_cub4core6detail5shmemE+104];
	ld.shared.u64 	%rd57, [_ZN6thrust24THRUST_300001_SM_1000_NS8cuda_cub4core6detail5shmemE+112];
	setp.lt.f32 	%p215, %f202, %f53;
	mov.u64 	%rd310, %rd57;
	mov.f32 	%f203, %f53;
	@%p215 bra 	$L__BB4_67;
	setp.lt.f32 	%p216, %f53, %f202;
	mov.u64 	%rd310, %rd309;
	mov.f32 	%f203, %f202;
	@%p216 bra 	$L__BB4_67;
	setp.lt.s64 	%p217, %rd309, %rd57;
	min.s64 	%rd310, %rd309, %rd57;
	selp.f32 	%f203, %f202, %f53, %p217;
$L__BB4_67:
	ld.shared.f32 	%f56, [_ZN6thrust24THRUST_300001_SM_1000_NS8cuda_cub4core6detail5shmemE+120];
	ld.shared.u64 	%rd60, [_ZN6thrust24THRUST_300001_SM_1000_NS8cuda_cub4core6detail5shmemE+128];
	setp.lt.f32 	%p218, %f203, %f56;
	mov.f32 	%f247, %f56;
	mov.u64 	%rd355, %rd60;
	@%p218 bra 	$L__BB4_209;
	setp.lt.f32 	%p219, %f56, %f203;
	mov.f32 	%f247, %f203;
	mov.u64 	%rd355, %rd310;
	@%p219 bra 	$L__BB4_209;
	setp.lt.s64 	%p220, %rd310, %rd60;
	min.s64 	%rd355, %rd310, %rd60;
	selp.f32 	%f247, %f203, %f56, %p220;
	bra.uni 	$L__BB4_209;
$L__BB4_70:
	// begin inline asm
	mov.u32 %r200, %laneid;
	// end inline asm
	and.b32  	%r221, %r1, 992;
	add.s32 	%r222, %r221, 32;
	setp.gt.s32 	%p127, %r222, %r37;
	not.b32 	%r223, %r221;
	add.s32 	%r224, %r37, %r223;
	selp.b32 	%r219, %r224, 31, %p127;
	mov.b32 	%r202, %f191;
	mov.b32 	%r218, 1;
	mov.b32 	%r220, -1;
	// begin inline asm
	shfl.sync.down.b32 %r201, %r202, %r218, %r219, %r220;
	// end inline asm
	mov.b32 	%f58, %r201;
	// begin inline asm
	shfl.sync.down.b32 %r206, %r207, %r218, %r219, %r220;
	// end inline asm
	mov.b64 	{%r212, %r217}, %rd298;
	// begin inline asm
	shfl.sync.down.b32 %r211, %r212, %r218, %r219, %r220;
	// end inline asm
	// begin inline asm
	shfl.sync.down.b32 %r216, %r217, %r218, %r219, %r220;
	// end inline asm
	mov.b64 	%rd62, {%r211, %r216};
	setp.ge.s32 	%p128, %r200, %r219;
	mov.u64 	%rd311, %rd298;
	mov.f32 	%f204, %f191;
	@%p128 bra 	$L__BB4_74;
	setp.lt.f32 	%p129, %f191, %f58;
	mov.u64 	%rd311, %rd62;
	mov.f32 	%f204, %f58;
	@%p129 bra 	$L__BB4_74;
	setp.gt.f32 	%p130, %f191, %f58;
	mov.u64 	%rd311, %rd298;
	mov.f32 	%f204, %f191;
	@%p130 bra 	$L__BB4_74;
	setp.lt.s64 	%p131, %rd298, %rd62;
	min.s64 	%rd311, %rd298, %rd62;
	selp.f32 	%f204, %f191, %f58, %p131;
$L__BB4_74:
	mov.b32 	%r226, %f204;
	mov.b32 	%r242, 2;
	mov.b32 	%r244, -1;
	// begin inline asm
	shfl.sync.down.b32 %r225, %r226, %r242, %r219, %r244;
	// end inline asm
	mov.b32 	%f61, %r225;
	// begin inline asm
	shfl.sync.down.b32 %r230, %r231, %r242, %r219, %r244;
	// end inline asm
	mov.b64 	{%r236, %r241}, %rd311;
	// begin inline asm
	shfl.sync.down.b32 %r235, %r236, %r242, %r219, %r244;
	// end inline asm
	// begin inline asm
	shfl.sync.down.b32 %r240, %r241, %r242, %r219, %r244;
	// end inline asm
	mov.b64 	%rd65, {%r235, %r240};
	add.s32 	%r245, %r200, 2;
	setp.gt.s32 	%p132, %r245, %r219;
	mov.u64 	%rd312, %rd311;
	mov.f32 	%f205, %f204;
	@%p132 bra 	$L__BB4_78;
	setp.lt.f32 	%p133, %f204, %f61;
	mov.u64 	%rd312, %rd65;
	mov.f32 	%f205, %f61;
	@%p133 bra 	$L__BB4_78;
	setp.gt.f32 	%p134, %f204, %f61;
	mov.u64 	%rd312, %rd311;
	mov.f32 	%f205, %f204;
	@%p134 bra 	$L__BB4_78;
	setp.lt.s64 	%p135, %rd311, %rd65;
	min.s64 	%rd312, %rd311, %rd65;
	selp.f32 	%f205, %f204, %f61, %p135;
$L__BB4_78:
	mov.b32 	%r247, %f205;
	mov.b32 	%r263, 4;
	mov.b32 	%r265, -1;
	// begin inline asm
	shfl.sync.down.b32 %r246, %r247, %r263, %r219, %r265;
	// end inline asm
	mov.b32 	%f64, %r246;
	// begin inline asm
	shfl.sync.down.b32 %r251, %r252, %r263, %r219, %r265;
	// end inline asm
	mov.b64 	{%r257, %r262}, %rd312;
	// begin inline asm
	shfl.sync.down.b32 %r256, %r257, %r263, %r219, %r265;
	// end inline asm
	// begin inline asm
	shfl.sync.down.b32 %r261, %r262, %r263, %r219, %r265;
	// end inline asm
	mov.b64 	%rd68, {%r256, %r261};
	add.s32 	%r266, %r200, 4;
	setp.gt.s32 	%p136, %r266, %r219;
	mov.f32 	%f206, %f205;
	mov.u64 	%rd313, %rd312;
	@%p136 bra 	$L__BB4_82;
	setp.lt.f32 	%p137, %f205, %f64;
	mov.f32 	%f206, %f64;
	mov.u64 	%rd313, %rd68;
	@%p137 bra 	$L__BB4_82;
	setp.gt.f32 	%p138, %f205, %f64;
	mov.f32 	%f206, %f205;
	mov.u64 	%rd313, %rd312;
	@%p138 bra 	$L__BB4_82;
	setp.lt.s64 	%p139, %rd312, %rd68;
	selp.f32 	%f206, %f205, %f64, %p139;
	min.s64 	%rd313, %rd312, %rd68;
$L__BB4_82:
	mov.b32 	%r268, %f206;
	mov.b32 	%r284, 8;
	mov.b32 	%r286, -1;
	// begin inline asm
	shfl.sync.down.b32 %r267, %r268, %r284, %r219, %r286;
	// end inline asm
	mov.b32 	%f67, %r267;
	// begin inline asm
	shfl.sync.down.b32 %r272, %r273, %r284, %r219, %r286;
	// end inline asm
	mov.b64 	{%r278, %r283}, %rd313;
	// begin inline asm
	shfl.sync.down.b32 %r277, %r278, %r284, %r219, %r286;
	// end inline asm
	// begin inline asm
	shfl.sync.down.b32 %r282, %r283, %r284, %r219, %r286;
	// end inline asm
	mov.b64 	%rd71, {%r277, %r282};
	add.s32 	%r287, %r200, 8;
	setp.gt.s32 	%p140, %r287, %r219;
	mov.f32 	%f207, %f206;
	mov.u64 	%rd314, %rd313;
	@%p140 bra 	$L__BB4_86;
	setp.lt.f32 	%p141, %f206, %f67;
	mov.f32 	%f207, %f67;
	mov.u64 	%rd314, %rd71;
	@%p141 bra 	$L__BB4_86;
	setp.gt.f32 	%p142, %f206, %f67;
	mov.f32 	%f207, %f206;
	mov.u64 	%rd314, %rd313;
	@%p142 bra 	$L__BB4_86;
	setp.lt.s64 	%p143, %rd313, %rd71;
	selp.f32 	%f207, %f206, %f67, %p143;
	min.s64 	%rd314, %rd313, %rd71;
$L__BB4_86:
	mov.b32 	%r289, %f207;
	mov.b32 	%r305, 16;
	mov.b32 	%r307, -1;
	// begin inline asm
	shfl.sync.down.b32 %r288, %r289, %r305, %r219, %r307;
	// end inline asm
	mov.b32 	%f70, %r288;
	// begin inline asm
	shfl.sync.down.b32 %r293, %r294, %r305, %r219, %r307;
	// end inline asm
	mov.b64 	{%r299, %r304}, %rd314;
	// begin inline asm
	shfl.sync.down.b32 %r298, %r299, %r305, %r219, %r307;
	// end inline asm
	// begin inline asm
	shfl.sync.down.b32 %r303, %r304, %r305, %r219, %r307;
	// end inline asm
	mov.b64 	%rd74, {%r298, %r303};
	add.s32 	%r308, %r200, 16;
	setp.gt.s32 	%p144, %r308, %r219;
	mov.f32 	%f247, %f207;
	mov.u64 	%rd355, %rd314;
	@%p144 bra 	$L__BB4_90;
	setp.lt.f32 	%p145, %f207, %f70;
	mov.f32 	%f247, %f70;
	mov.u64 	%rd355, %rd74;
	@%p145 bra 	$L__BB4_90;
	setp.gt.f32 	%p146, %f207, %f70;
	mov.f32 	%f247, %f207;
	mov.u64 	%rd355, %rd314;
	@%p146 bra 	$L__BB4_90;
	setp.lt.s64 	%p147, %rd314, %rd74;
	selp.f32 	%f247, %f207, %f70, %p147;
	min.s64 	%rd355, %rd314, %rd74;
$L__BB4_90:
	setp.ne.s32 	%p148, %r200, 0;
	@%p148 bra 	$L__BB4_92;
	shr.u32 	%r309, %r1, 1;
	and.b32  	%r310, %r309, 496;
	mov.u32 	%r311, _ZN6thrust24THRUST_300001_SM_1000_NS8cuda_cub4core6detail5shmemE;
	add.s32 	%r312, %r311, %r310;
	st.shared.f32 	[%r312+8], %f247;
	st.shared.u64 	[%r312+16], %rd355;
$L__BB4_92:
	bar.sync 	0;
	setp.ne.s32 	%p149, %r1, 0;
	@%p149 bra 	$L__BB4_209;
	setp.lt.s32 	%p150, %r37, 33;
	mov.f32 	%f209, %f247;
	mov.u64 	%rd316, %rd355;
	@%p150 bra 	$L__BB4_97;
	ld.shared.f32 	%f73, [_ZN6thrust24THRUST_300001_SM_1000_NS8cuda_cub4core6detail5shmemE+24];
	ld.shared.u64 	%rd77, [_ZN6thrust24THRUST_300001_SM_1000_NS8cuda_cub4core6detail5shmemE+32];
	setp.lt.f32 	%p151, %f247, %f73;
	mov.f32 	%f209, %f73;
	mov.u64 	%rd316, %rd77;
	@%p151 bra 	$L__BB4_97;
	setp.lt.f32 	%p152, %f73, %f247;
	mov.f32 	%f209, %f247;
	mov.u64 	%rd316, %rd355;
	@%p152 bra 	$L__BB4_97;
	setp.lt.s64 	%p153, %rd355, %rd77;
	selp.f32 	%f209, %f247, %f73, %p153;
	min.s64 	%rd316, %rd355, %rd77;
$L__BB4_97:
	setp.lt.s32 	%p154, %r37, 65;
	mov.f32 	%f210, %f209;
	mov.u64 	%rd317, %rd316;
	@%p154 bra 	$L__BB4_101;
	ld.shared.f32 	%f76, [_ZN6thrust24THRUST_300001_SM_1000_NS8cuda_cub4core6detail5shmemE+40];
	ld.shared.u64 	%rd80, [_ZN6thrust24THRUST_300001_SM_1000_NS8cuda_cub4core6detail5shmemE+48];
	setp.lt.f32 	%p155, %f209, %f76;
	mov.f32 	%f210, %f76;
	mov.u64 	%rd317, %rd80;
	@%p155 bra 	$L__BB4_101;
	setp.lt.f32 	%p156, %f76, %f209;
	mov.f32 	%f210, %f209;
	mov.u64 	%rd317, %rd316;
	@%p156 bra 	$L__BB4_101;
	setp.lt.s64 	%p157, %rd316, %rd80;
	selp.f32 	%f210, %f209, %f76, %p157;
	min.s64 	%rd317, %rd316, %rd80;
$L__BB4_101:
	setp.lt.s32 	%p158, %r37, 97;
	mov.f32 	%f211, %f210;
	mov.u64 	%rd318, %rd317;
	@%p158 bra 	$L__BB4_105;
	ld.shared.f32 	%f79, [_ZN6thrust24THRUST_300001_SM_1000_NS8cuda_cub4core6detail5shmemE+56];
	ld.shared.u64 	%rd83, [_ZN6thrust24THRUST_300001_SM_1000_NS8cuda_cub4core6detail5shmemE+64];
	setp.lt.f32 	%p159, %f210, %f79;
	mov.f32 	%f211, %f79;
	mov.u64 	%rd318, %rd83;
	@%p159 bra 	$L__BB4_105;
	setp.lt.f32 	%p160, %f79, %f210;
	mov.f32 	%f211, %f210;
	mov.u64 	%rd318, %rd317;
	@%p160 bra 	$L__BB4_105;
	setp.lt.s64 	%p161, %rd317, %rd83;
	selp.f32 	%f211, %f210, %f79, %p161;
	min.s64 	%rd318, %rd317, %rd83;
$L__BB4_105:
	setp.lt.s32 	%p162, %r37, 129;
	mov.f32 	%f212, %f211;
	mov.u64 	%rd319, %rd318;
	@%p162 bra 	$L__BB4_109;
	ld.shared.f32 	%f82, [_ZN6thrust24THRUST_300001_SM_1000_NS8cuda_cub4core6detail5shmemE+72];
	ld.shared.u64 	%rd86, [_ZN6thrust24THRUST_300001_SM_1000_NS8cuda_cub4core6detail5shmemE+80];
	setp.lt.f32 	%p163, %f211, %f82;
	mov.f32 	%f212, %f82;
	mov.u64 	%rd319, %rd86;
	@%p163 bra 	$L__BB4_109;
	setp.lt.f32 	%p164, %f82, %f211;
	mov.f32 	%f212, %f211;
	mov.u64 	%rd319, %rd318;
	@%p164 bra 	$L__BB4_109;
	setp.lt.s64 	%p165, %rd318, %rd86;
	selp.f32 	%f212, %f211, %f82, %p165;
	min.s64 	%rd319, %rd318, %rd86;
$L__BB4_109:
	setp.lt.s32 	%p166, %r37, 161;
	mov.f32 	%f213, %f212;
	mov.u64 	%rd320, %rd319;
	@%p166 bra 	$L__BB4_113;
	ld.shared.f32 	%f85, [_ZN6thrust24THRUST_300001_SM_1000_NS8cuda_cub4core6detail5shmemE+88];
	ld.shared.u64 	%rd89, [_ZN6thrust24THRUST_300001_SM_1000_NS8cuda_cub4core6detail5shmemE+96];
	setp.lt.f32 	%p167, %f212, %f85;
	mov.f32 	%f213, %f85;
	mov.u64 	%rd320, %rd89;
	@%p167 bra 	$L__BB4_113;
	setp.lt.f32 	%p168, %f85, %f212;
	mov.f32 	%f213, %f212;
	mov.u64 	%rd320, %rd319;
	@%p168 bra 	$L__BB4_113;
	setp.lt.s64 	%p169, %rd319, %rd89;
	selp.f32 	%f213, %f212, %f85, %p169;
	min.s64 	%rd320, %rd319, %rd89;
$L__BB4_113:
	setp.lt.s32 	%p170, %r37, 193;
	mov.f32 	%f214, %f213;
	mov.u64 	%rd321, %rd320;
	@%p170 bra 	$L__BB4_117;
	ld.shared.f32 	%f88, [_ZN6thrust24THRUST_300001_SM_1000_NS8cuda_cub4core6detail5shmemE+104];
	ld.shared.u64 	%rd92, [_ZN6thrust24THRUST_300001_SM_1000_NS8cuda_cub4core6detail5shmemE+112];
	setp.lt.f32 	%p171, %f213, %f88;
	mov.f32 	%f214, %f88;
	mov.u64 	%rd321, %rd92;
	@%p171 bra 	$L__BB4_117;
	setp.lt.f32 	%p172, %f88, %f213;
	mov.f32 	%f214, %f213;
	mov.u64 	%rd321, %rd320;
	@%p172 bra 	$L__BB4_117;
	setp.lt.s64 	%p173, %rd320, %rd92;
	selp.f32 	%f214, %f213, %f88, %p173;
	min.s64 	%rd321, %rd320, %rd92;
$L__BB4_117:
	setp.lt.s32 	%p174, %r37, 225;
	mov.f32 	%f247, %f214;
	mov.u64 	%rd355, %rd321;
	@%p174 bra 	$L__BB4_209;
	ld.shared.f32 	%f91, [_ZN6thrust24THRUST_300001_SM_1000_NS8cuda_cub4core6detail5shmemE+120];
	ld.shared.u64 	%rd95, [_ZN6thrust24THRUST_300001_SM_1000_NS8cuda_cub4core6detail5shmemE+128];
	setp.lt.f32 	%p175, %f214, %f91;
	mov.f32 	%f247, %f91;
	mov.u64 	%rd355, %rd95;
	@%p175 bra 	$L__BB4_209;
	setp.lt.f32 	%p176, %f91, %f214;
	mov.f32 	%f247, %f214;
	mov.u64 	%rd355, %rd321;
	@%p176 bra 	$L__BB4_209;
	setp.lt.s64 	%p177, %rd321, %rd95;
	selp.f32 	%f247, %f214, %f91, %p177;
	min.s64 	%rd355, %rd321, %rd95;
	bra.uni 	$L__BB4_209;
$L__BB4_121:
	mov.u32 	%r16, %tid.x;
	mul.wide.u32 	%rd208, %r16, 16;
	add.s64 	%rd189, %rd186, %rd208;
	// begin inline asm
	ld.global.nc.u64 %rd188, [%rd189];
	// end inline asm
	mov.b64 	{%r38, %r39}, %rd188;
	mov.b32 	%f93, %r38;
	add.s64 	%rd191, %rd189, 8;
	// begin inline asm
	ld.global.nc.u64 %rd190, [%rd191];
	// end inline asm
	add.s64 	%rd193, %rd189, 4096;
	// begin inline asm
	ld.global.nc.u64 %rd192, [%rd193];
	// end inline asm
	mov.b64 	{%r40, %r41}, %rd192;
	mov.b32 	%f215, %r40;
	add.s64 	%rd195, %rd189, 4104;
	// begin inline asm
	ld.global.nc.u64 %rd322, [%rd195];
	// end inline asm
	add.s64 	%rd197, %rd189, 8192;
	// begin inline asm
	ld.global.nc.u64 %rd196, [%rd197];
	// end inline asm
	mov.b64 	{%r42, %r43}, %rd196;
	mov.b32 	%f216, %r42;
	add.s64 	%rd199, %rd189, 8200;
	// begin inline asm
	ld.global.nc.u64 %rd323, [%rd199];
	// end inline asm
	add.s64 	%rd201, %rd189, 12288;
	// begin inline asm
	ld.global.nc.u64 %rd200, [%rd201];
	// end inline asm
	mov.b64 	{%r44, %r45}, %rd200;
	mov.b32 	%f217, %r44;
	add.s64 	%rd203, %rd189, 12296;
	// begin inline asm
	ld.global.nc.u64 %rd324, [%rd203];
	// end inline asm
	add.s64 	%rd205, %rd189, 16384;
	// begin inline asm
	ld.global.nc.u64 %rd204, [%rd205];
	// end inline asm
	mov.b64 	{%r46, %r47}, %rd204;
	mov.b32 	%f234, %r46;
	add.s64 	%rd207, %rd189, 16392;
	// begin inline asm
	ld.global.nc.u64 %rd342, [%rd207];
	// end inline asm
	setp.lt.f32 	%p3, %f93, %f215;
	@%p3 bra 	$L__BB4_123;
	setp.lt.f32 	%p4, %f215, %f93;
	setp.lt.s64 	%p5, %rd190, %rd322;
	or.pred  	%p6, %p4, %p5;
	selp.f32 	%f215, %f93, %f215, %p6;
	selp.b64 	%rd322, %rd190, %rd322, %p6;
$L__BB4_123:
	setp.lt.f32 	%p7, %f215, %f216;
	@%p7 bra 	$L__BB4_125;
	setp.lt.f32 	%p8, %f216, %f215;
	setp.lt.s64 	%p9, %rd322, %rd323;
	or.pred  	%p10, %p8, %p9;
	selp.f32 	%f216, %f215, %f216, %p10;
	selp.b64 	%rd323, %rd322, %rd323, %p10;
$L__BB4_125:
	setp.lt.f32 	%p11, %f216, %f217;
	@%p11 bra 	$L__BB4_127;
	setp.lt.f32 	%p12, %f217, %f216;
	setp.lt.s64 	%p13, %rd323, %rd324;
	or.pred  	%p14, %p12, %p13;
	selp.f32 	%f217, %f216, %f217, %p14;
	selp.b64 	%rd324, %rd323, %rd324, %p14;
$L__BB4_127:
	setp.lt.f32 	%p15, %f217, %f234;
	@%p15 bra 	$L__BB4_129;
	setp.lt.f32 	%p16, %f234, %f217;
	setp.lt.s64 	%p17, %rd324, %rd342;
	or.pred  	%p18, %p16, %p17;
	selp.f32 	%f234, %f217, %f234, %p18;
	selp.b64 	%rd342, %rd324, %rd342, %p18;
$L__BB4_129:
	setp.lt.u32 	%p19, %r37, 2560;
	mov.b32 	%r425, 1280;
	@%p19 bra 	$L__BB4_142;
	mov.b32 	%r424, 1280;
	mov.f32 	%f219, %f234;
	mov.u64 	%rd326, %rd342;
$L__BB4_131:
	add.s32 	%r50, %r424, %r16;
	mul.wide.u32 	%rd229, %r50, 16;
	add.s64 	%rd210, %rd186, %rd229;
	// begin inline asm
	ld.global.nc.u64 %rd209, [%rd210];
	// end inline asm
	mov.b64 	{%r51, %r52}, %rd209;
	mov.b32 	%f220, %r51;
	add.s64 	%rd212, %rd210, 8;
	// begin inline asm
	ld.global.nc.u64 %rd327, [%rd212];
	// end inline asm
	add.s64 	%rd214, %rd210, 4096;
	// begin inline asm
	ld.global.nc.u64 %rd213, [%rd214];
	// end inline asm
	mov.b64 	{%r53, %r54}, %rd213;
	mov.b32 	%f221, %r53;
	add.s64 	%rd216, %rd210, 4104;
	// begin inline asm
	ld.global.nc.u64 %rd328, [%rd216];
	// end inline asm
	add.s64 	%rd218, %rd210, 8192;
	// begin inline asm
	ld.global.nc.u64 %rd217, [%rd218];
	// end inline asm
	mov.b64 	{%r55, %r56}, %rd217;
	mov.b32 	%f222, %r55;
	add.s64 	%rd220, %rd210, 8200;
	// begin inline asm
	ld.global.nc.u64 %rd329, [%rd220];
	// end inline asm
	add.s64 	%rd222, %rd210, 12288;
	// begin inline asm
	ld.global.nc.u64 %rd221, [%rd222];
	// end inline asm
	mov.b64 	{%r57, %r58}, %rd221;
	mov.b32 	%f223, %r57;
	add.s64 	%rd224, %rd210, 12296;
	// begin inline asm
	ld.global.nc.u64 %rd330, [%rd224];
	// end inline asm
	add.s64 	%rd226, %rd210, 16384;
	// begin inline asm
	ld.global.nc.u64 %rd225, [%rd226];
	// end inline asm
	mov.b64 	{%r59, %r60}, %rd225;
	mov.b32 	%f234, %r59;
	add.s64 	%rd228, %rd210, 16392;
	// begin inline asm
	ld.global.nc.u64 %rd342, [%rd228];
	// end inline asm
	setp.lt.f32 	%p20, %f219, %f220;
	@%p20 bra 	$L__BB4_133;
	setp.lt.f32 	%p21, %f220, %f219;
	setp.lt.s64 	%p22, %rd326, %rd327;
	or.pred  	%p23, %p21, %p22;
	selp.f32 	%f220, %f219, %f220, %p23;
	selp.b64 	%rd327, %rd326, %rd327, %p23;
$L__BB4_133:
	setp.lt.f32 	%p24, %f220, %f221;
	@%p24 bra 	$L__BB4_135;
	setp.lt.f32 	%p25, %f221, %f220;
	setp.lt.s64 	%p26, %rd327, %rd328;
	or.pred  	%p27, %p25, %p26;
	selp.f32 	%f221, %f220, %f221, %p27;
	selp.b64 	%rd328, %rd327, %rd328, %p27;
$L__BB4_135:
	setp.lt.f32 	%p28, %f221, %f222;
	@%p28 bra 	$L__BB4_137;
	setp.lt.f32 	%p29, %f222, %f221;
	setp.lt.s64 	%p30, %rd328, %rd329;
	or.pred  	%p31, %p29, %p30;
	selp.f32 	%f222, %f221, %f222, %p31;
	selp.b64 	%rd329, %rd328, %rd329, %p31;
$L__BB4_137:
	setp.lt.f32 	%p32, %f222, %f223;
	@%p32 bra 	$L__BB4_139;
	setp.lt.f32 	%p33, %f223, %f222;
	setp.lt.s64 	%p34, %rd329, %rd330;
	or.pred  	%p35, %p33, %p34;
	selp.f32 	%f223, %f222, %f223, %p35;
	selp.b64 	%rd330, %rd329, %rd330, %p35;
$L__BB4_139:
	setp.lt.f32 	%p36, %f223, %f234;
	@%p36 bra 	$L__BB4_141;
	setp.lt.f32 	%p37, %f234, %f223;
	setp.lt.s64 	%p38, %rd330, %rd342;
	or.pred  	%p39, %p37, %p38;
	selp.f32 	%f234, %f223, %f234, %p39;
	selp.b64 	%rd342, %rd330, %rd342, %p39;
$L__BB4_141:
	add.s32 	%r425, %r424, 1280;
	add.s32 	%r61, %r424, 2560;
	setp.le.s32 	%p40, %r61, %r37;
	mov.u32 	%r424, %r425;
	mov.f32 	%f219, %f234;
	mov.u64 	%rd326, %rd342;
	@%p40 bra 	$L__BB4_131;
$L__BB4_142:
	setp.le.s32 	%p41, %r37, %r425;
	@%p41 bra 	$L__BB4_165;
	sub.s32 	%r20, %r37, %r425;
	setp.ge.s32 	%p42, %r16, %r20;
	@%p42 bra 	$L__BB4_165;
	not.b32 	%r62, %r16;
	add.s32 	%r63, %r37, %r62;
	sub.s32 	%r21, %r63, %r425;
	and.b32  	%r64, %r21, 768;
	setp.eq.s32 	%p43, %r64, 768;
	mov.u32 	%r429, %r16;
	@%p43 bra 	$L__BB4_150;
	add.s32 	%r427, %r16, %r425;
	shr.u32 	%r65, %r21, 8;
	add.s32 	%r66, %r65, 1;
	and.b32  	%r67, %r66, 3;
	neg.s32 	%r426, %r67;
	mov.u32 	%r429, %r16;
$L__BB4_146:
	.pragma "nounroll";
	mov.u64 	%rd127, %rd342;
	mov.f32 	%f123, %f234;
	mul.wide.u32 	%rd235, %r427, 16;
	add.s64 	%rd232, %rd186, %rd235;
	// begin inline asm
	ld.global.nc.u64 %rd231, [%rd232];
	// end inline asm
	mov.b64 	{%r68, %r69}, %rd231;
	mov.b32 	%f124, %r68;
	add.s64 	%rd234, %rd232, 8;
	// begin inline asm
	ld.global.nc.u64 %rd233, [%rd234];
	// end inline asm
	setp.lt.f32 	%p44, %f123, %f124;
	mov.f32 	%f234, %f124;
	mov.u64 	%rd342, %rd233;
	@%p44 bra 	$L__BB4_149;
	setp.lt.f32 	%p45, %f124, %f123;
	mov.f32 	%f234, %f123;
	mov.u64 	%rd342, %rd127;
	@%p45 bra 	$L__BB4_149;
	setp.lt.s64 	%p46, %rd127, %rd233;
	selp.f32 	%f234, %f123, %f124, %p46;
	min.s64 	%rd342, %rd127, %rd233;
$L__BB4_149:
	add.s32 	%r429, %r429, 256;
	add.s32 	%r427, %r427, 256;
	add.s32 	%r426, %r426, 1;
	setp.ne.s32 	%p47, %r426, 0;
	@%p47 bra 	$L__BB4_146;
$L__BB4_150:
	setp.lt.u32 	%p48, %r21, 768;
	@%p48 bra 	$L__BB4_165;
	cvt.u64.u32 	%rd236, %r429;
	cvt.u64.u32 	%rd237, %r425;
	add.s64 	%rd238, %rd236, %rd237;
	shl.b64 	%rd239, %rd238, 4;
	add.s64 	%rd240, %rd239, %rd186;
	add.s64 	%rd337, %rd240, 12296;
	add.s32 	%r430, %r429, %r425;
$L__BB4_152:
	mul.wide.u32 	%rd245, %r430, 16;
	add.s64 	%rd242, %rd186, %rd245;
	// begin inline asm
	ld.global.nc.u64 %rd241, [%rd242];
	// end inline asm
	mov.b64 	{%r70, %r71}, %rd241;
	mov.b32 	%f130, %r70;
	add.s64 	%rd244, %rd242, 8;
	// begin inline asm
	ld.global.nc.u64 %rd243, [%rd244];
	// end inline asm
	setp.lt.f32 	%p49, %f234, %f130;
	mov.f32 	%f231, %f130;
	mov.u64 	%rd339, %rd243;
	@%p49 bra 	$L__BB4_155;
	setp.lt.f32 	%p50, %f130, %f234;
	mov.f32 	%f231, %f234;
	mov.u64 	%rd339, %rd342;
	@%p50 bra 	$L__BB4_155;
	setp.lt.s64 	%p51, %rd342, %rd243;
	selp.f32 	%f231, %f234, %f130, %p51;
	min.s64 	%rd339, %rd342, %rd243;
$L__BB4_155:
	add.s64 	%rd247, %rd337, -8200;
	// begin inline asm
	ld.global.nc.u64 %rd246, [%rd247];
	// end inline asm
	mov.b64 	{%r72, %r73}, %rd246;
	mov.b32 	%f133, %r72;
	add.s64 	%rd249, %rd337, -8192;
	// begin inline asm
	ld.global.nc.u64 %rd248, [%rd249];
	// end inline asm
	setp.lt.f32 	%p52, %f231, %f133;
	mov.f32 	%f232, %f133;
	mov.u64 	%rd340, %rd248;
	@%p52 bra 	$L__BB4_158;
	setp.lt.f32 	%p53, %f133, %f231;
	mov.f32 	%f232, %f231;
	mov.u64 	%rd340, %rd339;
	@%p53 bra 	$L__BB4_158;
	setp.lt.s64 	%p54, %rd339, %rd248;
	selp.f32 	%f232, %f231, %f133, %p54;
	min.s64 	%rd340, %rd339, %rd248;
$L__BB4_158:
	add.s64 	%rd251, %rd337, -4104;
	// begin inline asm
	ld.global.nc.u64 %rd250, [%rd251];
	// end inline asm
	mov.b64 	{%r74, %r75}, %rd250;
	mov.b32 	%f136, %r74;
	add.s64 	%rd253, %rd337, -4096;
	// begin inline asm
	ld.global.nc.u64 %rd252, [%rd253];
	// end inline asm
	setp.lt.f32 	%p55, %f232, %f136;
	mov.f32 	%f233, %f136;
	mov.u64 	%rd341, %rd252;
	@%p55 bra 	$L__BB4_161;
	setp.lt.f32 	%p56, %f136, %f232;
	mov.f32 	%f233, %f232;
	mov.u64 	%rd341, %rd340;
	@%p56 bra 	$L__BB4_161;
	setp.lt.s64 	%p57, %rd340, %rd252;
	selp.f32 	%f233, %f232, %f136, %p57;
	min.s64 	%rd341, %rd340, %rd252;
$L__BB4_161:
	add.s64 	%rd255, %rd337, -8;
	// begin inline asm
	ld.global.nc.u64 %rd254, [%rd255];
	// end inline asm
	mov.b64 	{%r76, %r77}, %rd254;
	mov.b32 	%f139, %r76;
	// begin inline asm
	ld.global.nc.u64 %rd256, [%rd337];
	// end inline asm
	setp.lt.f32 	%p58, %f233, %f139;
	mov.f32 	%f234, %f139;
	mov.u64 	%rd342, %rd256;
	@%p58 bra 	$L__BB4_164;
	setp.lt.f32 	%p59, %f139, %f233;
	mov.f32 	%f234, %f233;
	mov.u64 	%rd342, %rd341;
	@%p59 bra 	$L__BB4_164;
	setp.lt.s64 	%p60, %rd341, %rd256;
	selp.f32 	%f234, %f233, %f139, %p60;
	min.s64 	%rd342, %rd341, %rd256;
$L__BB4_164:
	add.s32 	%r429, %r429, 1024;
	add.s64 	%rd337, %rd337, 16384;
	add.s32 	%r430, %r430, 1024;
	setp.lt.s32 	%p61, %r429, %r20;
	@%p61 bra 	$L__BB4_152;
$L__BB4_165:
	// begin inline asm
	mov.u32 %r78, %laneid;
	// end inline asm
	mov.b32 	%r80, %f234;
	mov.b32 	%r96, 1;
	mov.b32 	%r97, 31;
	mov.b32 	%r98, -1;
	// begin inline asm
	shfl.sync.down.b32 %r79, %r80, %r96, %r97, %r98;
	// end inline asm
	mov.b32 	%f143, %r79;
	// begin inline asm
	shfl.sync.down.b32 %r84, %r85, %r96, %r97, %r98;
	// end inline asm
	mov.b64 	{%r90, %r95}, %rd342;
	// begin inline asm
	shfl.sync.down.b32 %r89, %r90, %r96, %r97, %r98;
	// end inline asm
	// begin inline asm
	shfl.sync.down.b32 %r94, %r95, %r96, %r97, %r98;
	// end inline asm
	mov.b64 	%rd150, {%r89, %r94};
	setp.gt.s32 	%p62, %r78, 30;
	mov.f32 	%f236, %f234;
	mov.u64 	%rd344, %rd342;
	@%p62 bra 	$L__BB4_169;
	setp.lt.f32 	%p63, %f234, %f143;
	mov.f32 	%f236, %f143;
	mov.u64 	%rd344, %rd150;
	@%p63 bra 	$L__BB4_169;
	setp.gt.f32 	%p64, %f234, %f143;
	mov.f32 	%f236, %f234;
	mov.u64 	%rd344, %rd342;
	@%p64 bra 	$L__BB4_169;
	setp.lt.s64 	%p65, %rd342, %rd150;
	selp.f32 	%f236, %f234, %f143, %p65;
	min.s64 	%rd344, %rd342, %rd150;
$L__BB4_169:
	mov.b32 	%r100, %f236;
	mov.b32 	%r116, 2;
	mov.b32 	%r117, 31;
	mov.b32 	%r118, -1;
	// begin inline asm
	shfl.sync.down.b32 %r99, %r100, %r116, %r117, %r118;
	// end inline asm
	mov.b32 	%f146, %r99;
	// begin inline asm
	shfl.sync.down.b32 %r104, %r105, %r116, %r117, %r118;
	// end inline asm
	mov.b64 	{%r110, %r115}, %rd344;
	// begin inline asm
	shfl.sync.down.b32 %r109, %r110, %r116, %r117, %r118;
	// end inline asm
	// begin inline asm
	shfl.sync.down.b32 %r114, %r115, %r116, %r117, %r118;
	// end inline asm
	mov.b64 	%rd153, {%r109, %r114};
	setp.gt.s32 	%p66, %r78, 29;
	mov.f32 	%f237, %f236;
	mov.u64 	%rd345, %rd344;
	@%p66 bra 	$L__BB4_173;
	setp.lt.f32 	%p67, %f236, %f146;
	mov.f32 	%f237, %f146;
	mov.u64 	%rd345, %rd153;
	@%p67 bra 	$L__BB4_173;
	setp.gt.f32 	%p68, %f236, %f146;
	mov.f32 	%f237, %f236;
	mov.u64 	%rd345, %rd344;
	@%p68 bra 	$L__BB4_173;
	setp.lt.s64 	%p69, %rd344, %rd153;
	selp.f32 	%f237, %f236, %f146, %p69;
	min.s64 	%rd345, %rd344, %rd153;
$L__BB4_173:
	mov.b32 	%r120, %f237;
	mov.b32 	%r136, 4;
	mov.b32 	%r137, 31;
	mov.b32 	%r138, -1;
	// begin inline asm
	shfl.sync.down.b32 %r119, %r120, %r136, %r137, %r138;
	// end inline asm
	mov.b32 	%f149, %r119;
	// begin inline asm
	shfl.sync.down.b32 %r124, %r125, %r136, %r137, %r138;
	// end inline asm
	mov.b64 	{%r130, %r135}, %rd345;
	// begin inline asm
	shfl.sync.down.b32 %r129, %r130, %r136, %r137, %r138;
	// end inline asm
	// begin inline asm
	shfl.sync.down.b32 %r134, %r135, %r136, %r137, %r138;
	// end inline asm
	mov.b64 	%rd156, {%r129, %r134};
	setp.gt.s32 	%p70, %r78, 27;
	mov.f32 	%f238, %f237;
	mov.u64 	%rd346, %rd345;
	@%p70 bra 	$L__BB4_177;
	setp.lt.f32 	%p71, %f237, %f149;
	mov.f32 	%f238, %f149;
	mov.u64 	%rd346, %rd156;
	@%p71 bra 	$L__BB4_177;
	setp.gt.f32 	%p72, %f237, %f149;
	mov.f32 	%f238, %f237;
	mov.u64 	%rd346, %rd345;
	@%p72 bra 	$L__BB4_177;
	setp.lt.s64 	%p73, %rd345, %rd156;
	selp.f32 	%f238, %f237, %f149, %p73;
	min.s64 	%rd346, %rd345, %rd156;
$L__BB4_177:
	mov.b32 	%r140, %f238;
	mov.b32 	%r156, 8;
	mov.b32 	%r157, 31;
	mov.b32 	%r158, -1;
	// begin inline asm
	shfl.sync.down.b32 %r139, %r140, %r156, %r157, %r158;
	// end inline asm
	mov.b32 	%f152, %r139;
	// begin inline asm
	shfl.sync.down.b32 %r144, %r145, %r156, %r157, %r158;
	// end inline asm
	mov.b64 	{%r150, %r155}, %rd346;
	// begin inline asm
	shfl.sync.down.b32 %r149, %r150, %r156, %r157, %r158;
	// end inline asm
	// begin inline asm
	shfl.sync.down.b32 %r154, %r155, %r156, %r157, %r158;
	// end inline asm
	mov.b64 	%rd159, {%r149, %r154};
	setp.gt.s32 	%p74, %r78, 23;
	mov.f32 	%f239, %f238;
	mov.u64 	%rd347, %rd346;
	@%p74 bra 	$L__BB4_181;
	setp.lt.f32 	%p75, %f238, %f152;
	mov.f32 	%f239, %f152;
	mov.u64 	%rd347, %rd159;
	@%p75 bra 	$L__BB4_181;
	setp.gt.f32 	%p76, %f238, %f152;
	mov.f32 	%f239, %f238;
	mov.u64 	%rd347, %rd346;
	@%p76 bra 	$L__BB4_181;
	setp.lt.s64 	%p77, %rd346, %rd159;
	selp.f32 	%f239, %f238, %f152, %p77;
	min.s64 	%rd347, %rd346, %rd159;
$L__BB4_181:
	mov.b32 	%r160, %f239;
	mov.b32 	%r176, 16;
	mov.b32 	%r177, 31;
	mov.b32 	%r178, -1;
	// begin inline asm
	shfl.sync.down.b32 %r159, %r160, %r176, %r177, %r178;
	// end inline asm
	mov.b32 	%f155, %r159;
	// begin inline asm
	shfl.sync.down.b32 %r164, %r165, %r176, %r177, %r178;
	// end inline asm
	mov.b64 	{%r170, %r175}, %rd347;
	// begin inline asm
	shfl.sync.down.b32 %r169, %r170, %r176, %r177, %r178;
	// end inline asm
	// begin inline asm
	shfl.sync.down.b32 %r174, %r175, %r176, %r177, %r178;
	// end inline asm
	mov.b64 	%rd162, {%r169, %r174};
	setp.gt.s32 	%p78, %r78, 15;
	mov.f32 	%f247, %f239;
	mov.u64 	%rd355, %rd347;
	@%p78 bra 	$L__BB4_185;
	setp.lt.f32 	%p79, %f239, %f155;
	mov.f32 	%f247, %f155;
	mov.u64 	%rd355, %rd162;
	@%p79 bra 	$L__BB4_185;
	setp.gt.f32 	%p80, %f239, %f155;
	mov.f32 	%f247, %f239;
	mov.u64 	%rd355, %rd347;
	@%p80 bra 	$L__BB4_185;
	setp.lt.s64 	%p81, %rd347, %rd162;
	selp.f32 	%f247, %f239, %f155, %p81;
	min.s64 	%rd355, %rd347, %rd162;
$L__BB4_185:
	setp.ne.s32 	%p82, %r78, 0;
	@%p82 bra 	$L__BB4_187;
	shr.u32 	%r179, %r16, 1;
	and.b32  	%r180, %r179, 496;
	mov.u32 	%r181, _ZN6thrust24THRUST_300001_SM_1000_NS8cuda_cub4core6detail5shmemE;
	add.s32 	%r182, %r181, %r180;
	st.shared.f32 	[%r182+8], %f247;
	st.shared.u64 	[%r182+16], %rd355;
$L__BB4_187:
	bar.sync 	0;
	setp.ne.s32 	%p83, %r16, 0;
	@%p83 bra 	$L__BB4_209;
	ld.shared.f32 	%f158, [_ZN6thrust24THRUST_300001_SM_1000_NS8cuda_cub4core6detail5shmemE+24];
	ld.shared.u64 	%rd165, [_ZN6thrust24THRUST_300001_SM_1000_NS8cuda_cub4core6detail5shmemE+32];
	setp.lt.f32 	%p84, %f247, %f158;
	mov.f32 	%f241, %f158;
	mov.u64 	%rd349, %rd165;
	@%p84 bra 	$L__BB4_191;
	setp.lt.f32 	%p85, %f158, %f247;
	mov.f32 	%f241, %f247;
	mov.u64 	%rd349, %rd355;
	@%p85 bra 	$L__BB4_191;
	setp.lt.s64 	%p86, %rd355, %rd165;
	selp.f32 	%f241, %f247, %f158, %p86;
	min.s64 	%rd349, %rd355, %rd165;
$L__BB4_191:
	ld.shared.f32 	%f161, [_ZN6thrust24THRUST_300001_SM_1000_NS8cuda_cub4core6detail5shmemE+40];
	ld.shared.u64 	%rd168, [_ZN6thrust24THRUST_300001_SM_1000_NS8cuda_cub4core6detail5shmemE+48];
	setp.lt.f32 	%p87, %f241, %f161;
	mov.f32 	%f242, %f161;
	mov.u64 	%rd350, %rd168;
	@%p87 bra 	$L__BB4_194;
	setp.lt.f32 	%p88, %f161, %f241;
	mov.f32 	%f242, %f241;
	mov.u64 	%rd350, %rd349;
	@%p88 bra 	$L__BB4_194;
	setp.lt.s64 	%p89, %rd349, %rd168;
	selp.f32 	%f242, %f241, %f161, %p89;
	min.s64 	%rd350, %rd349, %rd168;
$L__BB4_194:
	ld.shared.f32 	%f164, [_ZN6thrust24THRUST_300001_SM_1000_NS8cuda_cub4core6detail5shmemE+56];
	ld.shared.u64 	%rd171, [_ZN6thrust24THRUST_300001_SM_1000_NS8cuda_cub4core6detail5shmemE+64];
	setp.lt.f32 	%p90, %f242, %f164;
	mov.f32 	%f243, %f164;
	mov.u64 	%rd351, %rd171;
	@%p90 bra 	$L__BB4_197;
	setp.lt.f32 	%p91, %f164, %f242;
	mov.f32 	%f243, %f242;
	mov.u64 	%rd351, %rd350;
	@%p91 bra 	$L__BB4_197;
	setp.lt.s64 	%p92, %rd350, %rd171;
	selp.f32 	%f243, %f242, %f164, %p92;
	min.s64 	%rd351, %rd350, %rd171;
$L__BB4_197:
	ld.shared.f32 	%f167, [_ZN6thrust24THRUST_300001_SM_1000_NS8cuda_cub4core6detail5shmemE+72];
	ld.shared.u64 	%rd174, [_ZN6thrust24THRUST_300001_SM_1000_NS8cuda_cub4core6detail5shmemE+80];
	setp.lt.f32 	%p93, %f243, %f167;
	mov.f32 	%f244, %f167;
	mov.u64 	%rd352, %rd174;
	@%p93 bra 	$L__BB4_200;
	setp.lt.f32 	%p94, %f167, %f243;
	mov.f32 	%f244, %f243;
	mov.u64 	%rd352, %rd351;
	@%p94 bra 	$L__BB4_200;
	setp.lt.s64 	%p95, %rd351, %rd174;
	selp.f32 	%f244, %f243, %f167, %p95;
	min.s64 	%rd352, %rd351, %rd174;
$L__BB4_200:
	ld.shared.f32 	%f170, [_ZN6thrust24THRUST_300001_SM_1000_NS8cuda_cub4core6detail5shmemE+88];
	ld.shared.u64 	%rd177, [_ZN6thrust24THRUST_300001_SM_1000_NS8cuda_cub4core6detail5shmemE+96];
	setp.lt.f32 	%p96, %f244, %f170;
	mov.f32 	%f245, %f170;
	mov.u64 	%rd353, %rd177;
	@%p96 bra 	$L__BB4_203;
	setp.lt.f32 	%p97, %f170, %f244;
	mov.f32 	%f245, %f244;
	mov.u64 	%rd353, %rd352;
	@%p97 bra 	$L__BB4_203;
	setp.lt.s64 	%p98, %rd352, %rd177;
	selp.f32 	%f245, %f244, %f170, %p98;
	min.s64 	%rd353, %rd352, %rd177;
$L__BB4_203:
	ld.shared.f32 	%f173, [_ZN6thrust24THRUST_300001_SM_1000_NS8cuda_cub4core6detail5shmemE+104];
	ld.shared.u64 	%rd180, [_ZN6thrust24THRUST_300001_SM_1000_NS8cuda_cub4core6detail5shmemE+112];
	setp.lt.f32 	%p99, %f245, %f173;
	mov.f32 	%f246, %f173;
	mov.u64 	%rd354, %rd180;
	@%p99 bra 	$L__BB4_206;
	setp.lt.f32 	%p100, %f173, %f245;
	mov.f32 	%f246, %f245;
	mov.u64 	%rd354, %rd353;
	@%p100 bra 	$L__BB4_206;
	setp.lt.s64 	%p101, %rd353, %rd180;
	selp.f32 	%f246, %f245, %f173, %p101;
	min.s64 	%rd354, %rd353, %rd180;
$L__BB4_206:
	ld.shared.f32 	%f176, [_ZN6thrust24THRUST_300001_SM_1000_NS8cuda_cub4core6detail5shmemE+120];
	ld.shared.u64 	%rd183, [_ZN6thrust24THRUST_300001_SM_1000_NS8cuda_cub4core6detail5shmemE+128];
	setp.lt.f32 	%p102, %f246, %f176;
	mov.f32 	%f247, %f176;
	mov.u64 	%rd355, %rd183;
	@%p102 bra 	$L__BB4_209;
	setp.lt.f32 	%p103, %f176, %f246;
	mov.f32 	%f247, %f246;
	mov.u64 	%rd355, %rd354;
	@%p103 bra 	$L__BB4_209;
	setp.lt.s64 	%p104, %rd354, %rd183;
	selp.f32 	%f247, %f246, %f176, %p104;
	min.s64 	%rd355, %rd354, %rd183;
$L__BB4_209:
	mov.u32 	%r418, %tid.x;
	setp.ne.s32 	%p221, %r418, 0;
	@%p221 bra 	$L__BB4_211;
	cvta.to.global.u64 	%rd287, %rd187;
	st.global.f32 	[%rd287], %f247;
	st.global.u64 	[%rd287+8], %rd355;
$L__BB4_211:
	ret;

}
	// .globl	_ZN6thrust24THRUST_300001_SM_1000_NS8cuda_cub4core6detail13_kernel_agentINS1_8__reduce11ReduceAgentINS0_12zip_iteratorIN4cuda3std3__45tupleIJNS0_6detail15normal_iteratorINS0_10device_ptrIfEEEENS0_17counting_iteratorIlNS0_11use_defaultESI_SI_EEEEEEEPNSB_IJflEEESM_lNS1_9__extrema9arg_max_fIflNSA_4lessIfEEEEEEJSL_SN_lSS_EEEvDpT0_
.visible .entry _ZN6thrust24THRUST_300001_SM_1000_NS8cuda_cub4core6detail13_kernel_agentINS1_8__reduce11ReduceAgentINS0_12zip_iteratorIN4cuda3std3__45tupleIJNS0_6detail15normal_iteratorINS0_10device_ptrIfEEEENS0_17counting_iteratorIlNS0_11use_defaultESI_SI_EEEEEEEPNSB_IJflEEESM_lNS1_9__extrema9arg_max_fIflNSA_4lessIfEEEEEEJSL_SN_lSS_EEEvDpT0_(
	.param .align 8 .b8 _ZN6thrust24THRUST_300001_SM_1000_NS8cuda_cub4core6detail13_kernel_agentINS1_8__reduce11ReduceAgentINS0_12zip_iteratorIN4cuda3std3__45tupleIJNS0_6detail15normal_iteratorINS0_10device_ptrIfEEEENS0_17counting_iteratorIlNS0_11use_defaultESI_SI_EEEEEEEPNSB_IJflEEESM_lNS1_9__extrema9arg_max_fIflNSA_4lessIfEEEEEEJSL_SN_lSS_EEEvDpT0__param_0[16],
	.param .u64 .ptr .align 1 _ZN6thrust24THRUST_300001_SM_1000_NS8cuda_cub4core6detail13_kernel_agentINS1_8__reduce11ReduceAgentINS0_12zip_iteratorIN4cuda3std3__45tupleIJNS0_6detail15normal_iteratorINS0_10device_ptrIfEEEENS0_17counting_iteratorIlNS0_11use_defaultESI_SI_EEEEEEEPNSB_IJflEEESM_lNS1_9__extrema9arg_max_fIflNSA_4lessIfEEEEEEJSL_SN_lSS_EEEvDpT0__param_1,
	.param .u64 _ZN6thrust24THRUST_300001_SM_1000_NS8cuda_cub4core6detail13_kernel_agentINS1_8__reduce11ReduceAgentINS0_12zip_iteratorIN4cuda3std3__45tupleIJNS0_6detail15normal_iteratorINS0_10device_ptrIfEEEENS0_17counting_iteratorIlNS0_11use_defaultESI_SI_EEEEEEEPNSB_IJflEEESM_lNS1_9__extrema9arg_max_fIflNSA_4lessIfEEEEEEJSL_SN_lSS_EEEvDpT0__param_2,
	.param .align 1 .b8 _ZN6thrust24THRUST_300001_SM_1000_NS8cuda_cub4core6detail13_kernel_agentINS1_8__reduce11ReduceAgentINS0_12zip_iteratorIN4cuda3std3__45tupleIJNS0_6detail15normal_iteratorINS0_10device_ptrIfEEEENS0_17counting_iteratorIlNS0_11use_defaultESI_SI_EEEEEEEPNSB_IJflEEESM_lNS1_9__extrema9arg_max_fIflNSA_4lessIfEEEEEEJSL_SN_lSS_EEEvDpT0__param_3[1]
)
.maxntid 256
{
	.reg .pred 	%p<213>;
	.reg .b32 	%r<391>;
	.reg .b32 	%f<242>;
	.reg .b64 	%rd<307>;

	ld.param.u64 	%rd192, [_ZN6thrust24THRUST_300001_SM_1000_NS8cuda_cub4core6detail13_kernel_agentINS1_8__reduce11ReduceAgentINS0_12zip_iteratorIN4cuda3std3__45tupleIJNS0_6detail15normal_iteratorINS0_10device_ptrIfEEEENS0_17counting_iteratorIlNS0_11use_defaultESI_SI_EEEEEEEPNSB_IJflEEESM_lNS1_9__extrema9arg_max_fIflNSA_4lessIfEEEEEEJSL_SN_lSS_EEEvDpT0__param_0+8];
	ld.param.u64 	%rd191, [_ZN6thrust24THRUST_300001_SM_1000_NS8cuda_cub4core6detail13_kernel_agentINS1_8__reduce11ReduceAgentINS0_12zip_iteratorIN4cuda3std3__45tupleIJNS0_6detail15normal_iteratorINS0_10device_ptrIfEEEENS0_17counting_iteratorIlNS0_11use_defaultESI_SI_EEEEEEEPNSB_IJflEEESM_lNS1_9__extrema9arg_max_fIflNSA_4lessIfEEEEEEJSL_SN_lSS_EEEvDpT0__param_0];
	ld.param.u64 	%rd194, [_ZN6thrust24THRUST_300001_SM_1000_NS8cuda_cub4core6detail13_kernel_agentINS1_8__reduce11ReduceAgentINS0_12zip_iteratorIN4cuda3std3__45tupleIJNS0_6detail15normal_iteratorINS0_10device_ptrIfEEEENS0_17counting_iteratorIlNS0_11use_defaultESI_SI_EEEEEEEPNSB_IJflEEESM_lNS1_9__extrema9arg_max_fIflNSA_4lessIfEEEEEEJSL_SN_lSS_EEEvDpT0__param_2];
	setp.eq.s64 	%p1, %rd194, 0;
	@%p1 bra 	$L__BB5_206;
	cvta.to.global.u64 	%rd1, %rd191;
	setp.gt.s64 	%p2, %rd194, 1279;
	@%p2 bra 	$L__BB5_122;
	cvt.u32.u64 	%r1, %rd194;
	mov.u32 	%r2, %tid.x;
	setp.ge.s32 	%p96, %r2, %r1;
	mov.f32 	%f188, 0f00000000;
	mov.b64 	%rd249, 0;
	mov.u32 	%r385, %r2;
	@%p96 bra 	$L__BB5_4;
	cvt.u64.u32 	%rd225, %r2;
	mul.wide.u32 	%rd226, %r2, 4;
	add.s64 	%rd227, %rd1, %rd226;
	add.s64 	%rd249, %rd192, %rd225;
	ld.global.f32 	%f188, [%rd227];
	add.s32 	%r385, %r2, 256;
$L__BB5_4:
	setp.ge.s32 	%p97, %r385, %r1;
	@%p97 bra 	$L__BB5_26;
	not.b32 	%r154, %r385;
	add.s32 	%r5, %r154, %r1;
	and.b32  	%r155, %r5, 768;
	setp.eq.s32 	%p98, %r155, 768;
	@%p98 bra 	$L__BB5_11;
	cvt.u64.u32 	%rd229, %r385;
	add.s64 	%rd240, %rd192, %rd229;
	mul.wide.u32 	%rd230, %r385, 4;
	add.s64 	%rd239, %rd1, %rd230;
	shr.u32 	%r156, %r5, 8;
	add.s32 	%r157, %r156, 1;
	and.b32  	%r158, %r157, 3;
	neg.s32 	%r383, %r158;
$L__BB5_7:
	.pragma "nounroll";
	mov.u64 	%rd9, %rd249;
	mov.f32 	%f3, %f188;
	ld.global.f32 	%f4, [%rd239];
	setp.lt.f32 	%p99, %f3, %f4;
	mov.u64 	%rd249, %rd240;
	mov.f32 	%f188, %f4;
	@%p99 bra 	$L__BB5_10;
	setp.lt.f32 	%p100, %f4, %f3;
	mov.u64 	%rd249, %rd9;
	mov.f32 	%f188, %f3;
	@%p100 bra 	$L__BB5_10;
	setp.lt.s64 	%p101, %rd9, %rd240;
	min.s64 	%rd249, %rd9, %rd240;
	selp.f32 	%f188, %f3, %f4, %p101;
$L__BB5_10:
	add.s32 	%r385, %r385, 256;
	add.s64 	%rd240, %rd240, 256;
	add.s64 	%rd239, %rd239, 1024;
	add.s32 	%r383, %r383, 1;
	setp.ne.s32 	%p102, %r383, 0;
	@%p102 bra 	$L__BB5_7;
$L__BB5_11:
	setp.lt.u32 	%p103, %r5, 768;
	@%p103 bra 	$L__BB5_26;
	add.s32 	%r386, %r385, 512;
$L__BB5_13:
	mov.u32 	%r13, %r386;
	add.s32 	%r159, %r13, -512;
	cvt.s64.s32 	%rd231, %r159;
	mul.wide.s32 	%rd232, %r159, 4;
	add.s64 	%rd17, %rd1, %rd232;
	add.s64 	%rd18, %rd192, %rd231;
	ld.global.f32 	%f10, [%rd17];
	setp.lt.f32 	%p104, %f188, %f10;
	mov.u64 	%rd246, %rd18;
	mov.f32 	%f185, %f10;
	@%p104 bra 	$L__BB5_16;
	setp.lt.f32 	%p105, %f10, %f188;
	mov.u64 	%rd246, %rd249;
	mov.f32 	%f185, %f188;
	@%p105 bra 	$L__BB5_16;
	setp.lt.s64 	%p106, %rd249, %rd18;
	min.s64 	%rd246, %rd249, %rd18;
	selp.f32 	%f185, %f188, %f10, %p106;
$L__BB5_16:
	add.s32 	%r160, %r13, -256;
	cvt.s64.s32 	%rd233, %r160;
	add.s64 	%rd21, %rd192, %rd233;
	ld.global.f32 	%f13, [%rd17+1024];
	setp.lt.f32 	%p107, %f185, %f13;
	mov.u64 	%rd247, %rd21;
	mov.f32 	%f186, %f13;
	@%p107 bra 	$L__BB5_19;
	setp.lt.f32 	%p108, %f13, %f185;
	mov.u64 	%rd247, %rd246;
	mov.f32 	%f186, %f185;
	@%p108 bra 	$L__BB5_19;
	setp.lt.s64 	%p109, %rd246, %rd21;
	min.s64 	%rd247, %rd246, %rd21;
	selp.f32 	%f186, %f185, %f13, %p109;
$L__BB5_19:
	cvt.s64.s32 	%rd234, %r13;
	add.s64 	%rd24, %rd192, %rd234;
	ld.global.f32 	%f16, [%rd17+2048];
	setp.lt.f32 	%p110, %f186, %f16;
	mov.u64 	%rd248, %rd24;
	mov.f32 	%f187, %f16;
	@%p110 bra 	$L__BB5_22;
	setp.lt.f32 	%p111, %f16, %f186;
	mov.u64 	%rd248, %rd247;
	mov.f32 	%f187, %f186;
	@%p111 bra 	$L__BB5_22;
	setp.lt.s64 	%p112, %rd247, %rd24;
	min.s64 	%rd248, %rd247, %rd24;
	selp.f32 	%f187, %f186, %f16, %p112;
$L__BB5_22:
	add.s32 	%r161, %r13, 256;
	cvt.s64.s32 	%rd235, %r161;
	add.s64 	%rd27, %rd192, %rd235;
	ld.global.f32 	%f19, [%rd17+3072];
	setp.lt.f32 	%p113, %f187, %f19;
	mov.u64 	%rd249, %rd27;
	mov.f32 	%f188, %f19;
	@%p113 bra 	$L__BB5_25;
	setp.lt.f32 	%p114, %f19, %f187;
	mov.u64 	%rd249, %rd248;
	mov.f32 	%f188, %f187;
	@%p114 bra 	$L__BB5_25;
	setp.lt.s64 	%p115, %rd248, %rd27;
	min.s64 	%rd249, %rd248, %rd27;
	selp.f32 	%f188, %f187, %f19, %p115;
$L__BB5_25:
	add.s32 	%r386, %r13, 1024;
	add.s32 	%r162, %r13, 512;
	setp.lt.s32 	%p116, %r162, %r1;
	@%p116 bra 	$L__BB5_13;
$L__BB5_26:
	setp.lt.s32 	%p117, %r1, 256;
	@%p117 bra 	$L__BB5_71;
	// begin inline asm
	mov.u32 %r276, %laneid;
	// end inline asm
	mov.b32 	%r278, %f188;
	mov.b32 	%r294, 1;
	mov.b32 	%r295, 31;
	mov.b32 	%r296, -1;
	// begin inline asm
	shfl.sync.down.b32 %r277, %r278, %r294, %r295, %r296;
	// end inline asm
	mov.b32 	%f23, %r277;
	// begin inline asm
	shfl.sync.down.b32 %r282, %r283, %r294, %r295, %r296;
	// end inline asm
	mov.b64 	{%r288, %r293}, %rd249;
	// begin inline asm
	shfl.sync.down.b32 %r287, %r288, %r294, %r295, %r296;
	// end inline asm
	// begin inline asm
	shfl.sync.down.b32 %r292, %r293, %r294, %r295, %r296;
	// end inline asm
	mov.b64 	%rd31, {%r287, %r292};
	setp.gt.s32 	%p169, %r276, 30;
	mov.u64 	%rd251, %rd249;
	mov.f32 	%f190, %f188;
	@%p169 bra 	$L__BB5_31;
	setp.lt.f32 	%p170, %f188, %f23;
	mov.u64 	%rd251, %rd31;
	mov.f32 	%f190, %f23;
	@%p170 bra 	$L__BB5_31;
	setp.gt.f32 	%p171, %f188, %f23;
	mov.u64 	%rd251, %rd249;
	mov.f32 	%f190, %f188;
	@%p171 bra 	$L__BB5_31;
	setp.lt.s64 	%p172, %rd249, %rd31;
	min.s64 	%rd251, %rd249, %rd31;
	selp.f32 	%f190, %f188, %f23, %p172;
$L__BB5_31:
	mov.b32 	%r298, %f190;
	mov.b32 	%r314, 2;
	mov.b32 	%r315, 31;
	mov.b32 	%r316, -1;
	// begin inline asm
	shfl.sync.down.b32 %r297, %r298, %r314, %r315, %r316;
	// end inline asm
	mov.b32 	%f26, %r297;
	// begin inline asm
	shfl.sync.down.b32 %r302, %r303, %r314, %r315, %r316;
	// end inline asm
	mov.b64 	{%r308, %r313}, %rd251;
	// begin inline asm
	shfl.sync.down.b32 %r307, %r308, %r314, %r315, %r316;
	// end inline asm
	// begin inline asm
	shfl.sync.down.b32 %r312, %r313, %r314, %r315, %r316;
	// end inline asm
	mov.b64 	%rd34, {%r307, %r312};
	setp.gt.s32 	%p173, %r276, 29;
	mov.u64 	%rd252, %rd251;
	mov.f32 	%f191, %f190;
	@%p173 bra 	$L__BB5_35;
	setp.lt.f32 	%p174, %f190, %f26;
	mov.u64 	%rd252, %rd34;
	mov.f32 	%f191, %f26;
	@%p174 bra 	$L__BB5_35;
	setp.gt.f32 	%p175, %f190, %f26;
	mov.u64 	%rd252, %rd251;
	mov.f32 	%f191, %f190;
	@%p175 bra 	$L__BB5_35;
	setp.lt.s64 	%p176, %rd251, %rd34;
	min.s64 	%rd252, %rd251, %rd34;
	selp.f32 	%f191, %f190, %f26, %p176;
$L__BB5_35:
	mov.b32 	%r318, %f191;
	mov.b32 	%r334, 4;
	mov.b32 	%r335, 31;
	mov.b32 	%r336, -1;
	// begin inline asm
	shfl.sync.down.b32 %r317, %r318, %r334, %r335, %r336;
	// end inline asm
	mov.b32 	%f29, %r317;
	// begin inline asm
	shfl.sync.down.b32 %r322, %r323, %r334, %r335, %r336;
	// end inline asm
	mov.b64 	{%r328, %r333}, %rd252;
	// begin inline asm
	shfl.sync.down.b32 %r327, %r328, %r334, %r335, %r336;
	// end inline asm
	// begin inline asm
	shfl.sync.down.b32 %r332, %r333, %r334, %r335, %r336;
	// end inline asm
	mov.b64 	%rd37, {%r327, %r332};
	setp.gt.s32 	%p177, %r276, 27;
	mov.u64 	%rd253, %rd252;
	mov.f32 	%f192, %f191;
	@%p177 bra 	$L__BB5_39;
	setp.lt.f32 	%p178, %f191, %f29;
	mov.u64 	%rd253, %rd37;
	mov.f32 	%f192, %f29;
	@%p178 bra 	$L__BB5_39;
	setp.gt.f32 	%p179, %f191, %f29;
	mov.u64 	%rd253, %rd252;
	mov.f32 	%f192, %f191;
	@%p179 bra 	$L__BB5_39;
	setp.lt.s64 	%p180, %rd252, %rd37;
	min.s64 	%rd253, %rd252, %rd37;
	selp.f32 	%f192, %f191, %f29, %p180;
$L__BB5_39:
	mov.b32 	%r338, %f192;
	mov.b32 	%r354, 8;
	mov.b32 	%r355, 31;
	mov.b32 	%r356, -1;
	// begin inline asm
	shfl.sync.down.b32 %r337, %r338, %r354, %r355, %r356;
	// end inline asm
	mov.b32 	%f32, %r337;
	// begin inline asm
	shfl.sync.down.b32 %r342, %r343, %r354, %r355, %r356;
	// end inline asm
	mov.b64 	{%r348, %r353}, %rd253;
	// begin inline asm
	shfl.sync.down.b32 %r347, %r348, %r354, %r355, %r356;
	// end inline asm
	// begin inline asm
	shfl.sync.down.b32 %r352, %r353, %r354, %r355, %r356;
	// end inline asm
	mov.b64 	%rd40, {%r347, %r352};
	setp.gt.s32 	%p181, %r276, 23;
	mov.u64 	%rd254, %rd253;
	mov.f32 	%f193, %f192;
	@%p181 bra 	$L__BB5_43;
	setp.lt.f32 	%p182, %f192, %f32;
	mov.u64 	%rd254, %rd40;
	mov.f32 	%f193, %f32;
	@%p182 bra 	$L__BB5_43;
	setp.gt.f32 	%p183, %f192, %f32;
	mov.u64 	%rd254, %rd253;
	mov.f32 	%f193, %f192;
	@%p183 bra 	$L__BB5_43;
	setp.lt.s64 	%p184, %rd253, %rd40;
	min.s64 	%rd254, %rd253, %rd40;
	selp.f32 	%f193, %f192, %f32, %p184;
$L__BB5_43:
	mov.b32 	%r358, %f193;
	mov.b32 	%r374, 16;
	mov.b32 	%r375, 31;
	mov.b32 	%r376, -1;
	// begin inline asm
	shfl.sync.down.b32 %r357, %r358, %r374, %r375, %r376;
	// end inline asm
	mov.b32 	%f35, %r357;
	// begin inline asm
	shfl.sync.down.b32 %r362, %r363, %r374, %r375, %r376;
	// end inline asm
	mov.b64 	{%r368, %r373}, %rd254;
	// begin inline asm
	shfl.sync.down.b32 %r367, %r368, %r374, %r375, %r376;
	// end inline asm
	// begin inline asm
	shfl.sync.down.b32 %r372, %r373, %r374, %r375, %r376;
	// end inline asm
	mov.b64 	%rd43, {%r367, %r372};
	setp.gt.s32 	%p185, %r276, 15;
	mov.u64 	%rd306, %rd254;
	mov.f32 	%f241, %f193;
	@%p185 bra 	$L__BB5_47;
	setp.lt.f32 	%p186, %f193, %f35;
	mov.u64 	%rd306, %rd43;
	mov.f32 	%f241, %f35;
	@%p186 bra 	$L__BB5_47;
	setp.gt.f32 	%p187, %f193, %f35;
	mov.u64 	%rd306, %rd254;
	mov.f32 	%f241, %f193;
	@%p187 bra 	$L__BB5_47;
	setp.lt.s64 	%p188, %rd254, %rd43;
	min.s64 	%rd306, %rd254, %rd43;
	selp.f32 	%f241, %f193, %f35, %p188;
$L__BB5_47:
	setp.ne.s32 	%p189, %r276, 0;
	@%p189 bra 	$L__BB5_49;
	shr.u32 	%r377, %r2, 1;
	and.b32  	%r378, %r377, 496;
	mov.u32 	%r379, _ZN6thrust24THRUST_300001_SM_1000_NS8cuda_cub4core6detail5shmemE;
	add.s32 	%r380, %r379, %r378;
	st.shared.f32 	[%r380+8], %f241;
	st.shared.u64 	[%r380+16], %rd306;
$L__BB5_49:
	bar.sync 	0;
	setp.ne.s32 	%p190, %r2, 0;
	@%p190 bra 	$L__BB5_204;
	ld.shared.f32 	%f38, [_ZN6thrust24THRUST_300001_SM_1000_NS8cuda_cub4core6detail5shmemE+24];
	ld.shared.u64 	%rd46, [_ZN6thrust24THRUST_300001_SM_1000_NS8cuda_cub4core6detail5shmemE+32];
	setp.lt.f32 	%p191, %f241, %f38;
	mov.u64 	%rd256, %rd46;
	mov.f32 	%f195, %f38;
	@%p191 bra 	$L__BB5_53;
	setp.lt.f32 	%p192, %f38, %f241;
	mov.u64 	%rd256, %rd306;
	mov.f32 	%f195, %f241;
	@%p192 bra 	$L__BB5_53;
	setp.lt.s64 	%p193, %rd306, %rd46;
	min.s64 	%rd256, %rd306, %rd46;
	selp.f32 	%f195, %f241, %f38, %p193;
$L__BB5_53:
	ld.shared.f32 	%f41, [_ZN6thrust24THRUST_300001_SM_1000_NS8cuda_cub4core6detail5shmemE+40];
	ld.shared.u64 	%rd49, [_ZN6thrust24THRUST_300001_SM_1000_NS8cuda_cub4core6detail5shmemE+48];
	setp.lt.f32 	%p194, %f195, %f41;
	mov.u64 	%rd257, %rd49;
	mov.f32 	%f196, %f41;
	@%p194 bra 	$L__BB5_56;
	setp.lt.f32 	%p195, %f41, %f195;
	mov.u64 	%rd257, %rd256;
	mov.f32 	%f196, %f195;
	@%p195 bra 	$L__BB5_56;
	setp.lt.s64 	%p196, %rd256, %rd49;
	min.s64 	%rd257, %rd256, %rd49;
	selp.f32 	%f196, %f195, %f41, %p196;
$L__BB5_56:
	ld.shared.f32 	%f44, [_ZN6thrust24THRUST_300001_SM_1000_NS8cuda_cub4core6detail5shmemE+56];
	ld.shared.u64 	%rd52, [_ZN6thrust24THRUST_300001_SM_1000_NS8cuda_cub4core6detail5shmemE+64];
	setp.lt.f32 	%p197, %f196, %f44;
	mov.u64 	%rd258, %rd52;
	mov.f32 	%f197, %f44;
	@%p197 bra 	$L__BB5_59;
	setp.lt.f32 	%p198, %f44, %f196;
	mov.u64 	%rd258, %rd257;
	mov.f32 	%f197, %f196;
	@%p198 bra 	$L__BB5_59;
	setp.lt.s64 	%p199, %rd257, %rd52;
	min.s64 	%rd258, %rd257, %rd52;
	selp.f32 	%f197, %f196, %f44, %p199;
$L__BB5_59:
	ld.shared.f32 	%f47, [_ZN6thrust24THRUST_300001_SM_1000_NS8cuda_cub4core6detail5shmemE+72];
	ld.shared.u64 	%rd55, [_ZN6thrust24THRUST_300001_SM_1000_NS8cuda_cub4core6detail5shmemE+80];
	setp.lt.f32 	%p200, %f197, %f47;
	mov.u64 	%rd259, %rd55;
	mov.f32 	%f198, %f47;
	@%p200 bra 	$L__BB5_62;
	setp.lt.f32 	%p201, %f47, %f197;
	mov.u64 	%rd259, %rd258;
	mov.f32 	%f198, %f197;
	@%p201 bra 	$L__BB5_62;
	setp.lt.s64 	%p202, %rd258, %rd55;
	min.s64 	%rd259, %rd258, %rd55;
	selp.f32 	%f198, %f197, %f47, %p202;
$L__BB5_62:
	ld.shared.f32 	%f50, [_ZN6thrust24THRUST_300001_SM_1000_NS8cuda_cub4core6detail5shmemE+88];
	ld.shared.u64 	%rd58, [_ZN6thrust24THRUST_300001_SM_1000_NS8cuda_cub4core6detail5shmemE+96];
	setp.lt.f32 	%p203, %f198, %f50;
	mov.u64 	%rd260, %rd58;
	mov.f32 	%f199, %f50;
	@%p203 bra 	$L__BB5_65;
	setp.lt.f32 	%p204, %f50, %f198;
	mov.u64 	%rd260, %rd259;
	mov.f32 	%f199, %f198;
	@%p204 bra 	$L__BB5_65;
	setp.lt.s64 	%p205, %rd259, %rd58;
	min.s64 	%rd260, %rd259, %rd58;
	selp.f32 	%f199, %f198, %f50, %p205;
$L__BB5_65:
	ld.shared.f32 	%f53, [_ZN6thrust24THRUST_300001_SM_1000_NS8cuda_cub4core6detail5shmemE+104];
	ld.shared.u64 	%rd61, [_ZN6thrust24THRUST_300001_SM_1000_NS8cuda_cub4core6detail5shmemE+112];
	setp.lt.f32 	%p206, %f199, %f53;
	mov.u64 	%rd261, %rd61;
	mov.f32 	%f200, %f53;
	@%p206 bra 	$L__BB5_68;
	setp.lt.f32 	%p207, %f53, %f199;
	mov.u64 	%rd261, %rd260;
	mov.f32 	%f200, %f199;
	@%p207 bra 	$L__BB5_68;
	setp.lt.s64 	%p208, %rd260, %rd61;
	min.s64 	%rd261, %rd260, %rd61;
	selp.f32 	%f200, %f199, %f53, %p208;
$L__BB5_68:
	ld.shared.f32 	%f56, [_ZN6thrust24THRUST_300001_SM_1000_NS8cuda_cub4core6detail5shmemE+120];
	ld.shared.u64 	%rd64, [_ZN6thrust24THRUST_300001_SM_1000_NS8cuda_cub4core6detail5shmemE+128];
	setp.lt.f32 	%p209, %f200, %f56;
	mov.f32 	%f241, %f56;
	mov.u64 	%rd306, %rd64;
	@%p209 bra 	$L__BB5_204;
	setp.lt.f32 	%p210, %f56, %f200;
	mov.f32 	%f241, %f200;
	mov.u64 	%rd306, %rd261;
	@%p210 bra 	$L__BB5_204;
	setp.lt.s64 	%p211, %rd261, %rd64;
	min.s64 	%rd306, %rd261, %rd64;
	selp.f32 	%f241, %f200, %f56, %p211;
	bra.uni 	$L__BB5_204;
$L__BB5_71:
	// begin inline asm
	mov.u32 %r163, %laneid;
	// end inline asm
	and.b32  	%r184, %r2, 992;
	add.s32 	%r185, %r184, 32;
	setp.gt.s32 	%p118, %r185, %r1;
	not.b32 	%r186, %r184;
	add.s32 	%r187, %r1, %r186;
	selp.b32 	%r182, %r187, 31, %p118;
	mov.b32 	%r165, %f188;
	mov.b32 	%r181, 1;
	mov.b32 	%r183, -1;
	// begin inline asm
	shfl.sync.down.b32 %r164, %r165, %r181, %r182, %r183;
	// end inline asm
	mov.b32 	%f58, %r164;
	// begin inline asm
	shfl.sync.down.b32 %r169, %r170, %r181, %r182, %r183;
	// end inline asm
	mov.b64 	{%r175, %r180}, %rd249;
	// begin inline asm
	shfl.sync.down.b32 %r174, %r175, %r181, %r182, %r183;
	// end inline asm
	// begin inline asm
	shfl.sync.down.b32 %r179, %r180, %r181, %r182, %r183;
	// end inline asm
	mov.b64 	%rd66, {%r174, %r179};
	setp.ge.s32 	%p119, %r163, %r182;
	mov.f32 	%f201, %f188;
	mov.u64 	%rd262, %rd249;
	@%p119 bra 	$L__BB5_75;
	setp.lt.f32 	%p120, %f188, %f58;
	mov.f32 	%f201, %f58;
	mov.u64 	%rd262, %rd66;
	@%p120 bra 	$L__BB5_75;
	setp.gt.f32 	%p121, %f188, %f58;
	mov.f32 	%f201, %f188;
	mov.u64 	%rd262, %rd249;
	@%p121 bra 	$L__BB5_75;
	setp.lt.s64 	%p122, %rd249, %rd66;
	selp.f32 	%f201, %f188, %f58, %p122;
	min.s64 	%rd262, %rd249, %rd66;
$L__BB5_75:
	mov.b32 	%r189, %f201;
	mov.b32 	%r205, 2;
	mov.b32 	%r207, -1;
	// begin inline asm
	shfl.sync.down.b32 %r188, %r189, %r205, %r182, %r207;
	// end inline asm
	mov.b32 	%f61, %r188;
	// begin inline asm
	shfl.sync.down.b32 %r193, %r194, %r205, %r182, %r207;
	// end inline asm
	mov.b64 	{%r199, %r204}, %rd262;
	// begin inline asm
	shfl.sync.down.b32 %r198, %r199, %r205, %r182, %r207;
	// end inline asm
	// begin inline asm
	shfl.sync.down.b32 %r203, %r204, %r205, %r182, %r207;
	// end inline asm
	mov.b64 	%rd69, {%r198, %r203};
	add.s32 	%r208, %r163, 2;
	setp.gt.s32 	%p123, %r208, %r182;
	mov.f32 	%f202, %f201;
	mov.u64 	%rd263, %rd262;
	@%p123 bra 	$L__BB5_79;
	setp.lt.f32 	%p124, %f201, %f61;
	mov.f32 	%f202, %f61;
	mov.u64 	%rd263, %rd69;
	@%p124 bra 	$L__BB5_79;
	setp.gt.f32 	%p125, %f201, %f61;
	mov.f32 	%f202, %f201;
	mov.u64 	%rd263, %rd262;
	@%p125 bra 	$L__BB5_79;
	setp.lt.s64 	%p126, %rd262, %rd69;
	selp.f32 	%f202, %f201, %f61, %p126;
	min.s64 	%rd263, %rd262, %rd69;
$L__BB5_79:
	mov.b32 	%r210, %f202;
	mov.b32 	%r226, 4;
	mov.b32 	%r228, -1;
	// begin inline asm
	shfl.sync.down.b32 %r209, %r210, %r226, %r182, %r228;
	// end inline asm
	mov.b32 	%f64, %r209;
	// begin inline asm
	shfl.sync.down.b32 %r214, %r215, %r226, %r182, %r228;
	// end inline asm
	mov.b64 	{%r220, %r225}, %rd263;
	// begin inline asm
	shfl.sync.down.b32 %r219, %r220, %r226, %r182, %r228;
	// end inline asm
	// begin inline asm
	shfl.sync.down.b32 %r224, %r225, %r226, %r182, %r228;
	// end inline asm
	mov.b64 	%rd72, {%r219, %r224};
	add.s32 	%r229, %r163, 4;
	setp.gt.s32 	%p127, %r229, %r182;
	mov.f32 	%f203, %f202;
	mov.u64 	%rd264, %rd263;
	@%p127 bra 	$L__BB5_83;
	setp.lt.f32 	%p128, %f202, %f64;
	mov.f32 	%f203, %f64;
	mov.u64 	%rd264, %rd72;
	@%p128 bra 	$L__BB5_83;
	setp.gt.f32 	%p129, %f202, %f64;
	mov.f32 	%f203, %f202;
	mov.u64 	%rd264, %rd263;
	@%p129 bra 	$L__BB5_83;
	setp.lt.s64 	%p130, %rd263, %rd72;
	selp.f32 	%f203, %f202, %f64, %p130;
	min.s64 	%rd264, %rd263, %rd72;
$L__BB5_83:
	mov.b32 	%r231, %f203;
	mov.b32 	%r247, 8;
	mov.b32 	%r249, -1;
	// begin inline asm
	shfl.sync.down.b32 %r230, %r231, %r247, %r182, %r249;
	// end inline asm
	mov.b32 	%f67, %r230;
	// begin inline asm
	shfl.sync.down.b32 %r235, %r236, %r247, %r182, %r249;
	// end inline asm
	mov.b64 	{%r241, %r246}, %rd264;
	// begin inline asm
	shfl.sync.down.b32 %r240, %r241, %r247, %r182, %r249;
	// end inline asm
	// begin inline asm
	shfl.sync.down.b32 %r245, %r246, %r247, %r182, %r249;
	// end inline asm
	mov.b64 	%rd75, {%r240, %r245};
	add.s32 	%r250, %r163, 8;
	setp.gt.s32 	%p131, %r250, %r182;
	mov.f32 	%f204, %f203;
	mov.u64 	%rd265, %rd264;
	@%p131 bra 	$L__BB5_87;
	setp.lt.f32 	%p132, %f203, %f67;
	mov.f32 	%f204, %f67;
	mov.u64 	%rd265, %rd75;
	@%p132 bra 	$L__BB5_87;
	setp.gt.f32 	%p133, %f203, %f67;
	mov.f32 	%f204, %f203;
	mov.u64 	%rd265, %rd264;
	@%p133 bra 	$L__BB5_87;
	setp.lt.s64 	%p134, %rd264, %rd75;
	selp.f32 	%f204, %f203, %f67, %p134;
	min.s64 	%rd265, %rd264, %rd75;
$L__BB5_87:
	mov.b32 	%r252, %f204;
	mov.b32 	%r268, 16;
	mov.b32 	%r270, -1;
	// begin inline asm
	shfl.sync.down.b32 %r251, %r252, %r268, %r182, %r270;
	// end inline asm
	mov.b32 	%f70, %r251;
	// begin inline asm
	shfl.sync.down.b32 %r256, %r257, %r268, %r182, %r270;
	// end inline asm
	mov.b64 	{%r262, %r267}, %rd265;
	// begin inline asm
	shfl.sync.down.b32 %r261, %r262, %r268, %r182, %r270;
	// end inline asm
	// begin inline asm
	shfl.sync.down.b32 %r266, %r267, %r268, %r182, %r270;
	// end inline asm
	mov.b64 	%rd78, {%r261, %r266};
	add.s32 	%r271, %r163, 16;
	setp.gt.s32 	%p135, %r271, %r182;
	mov.f32 	%f241, %f204;
	mov.u64 	%rd306, %rd265;
	@%p135 bra 	$L__BB5_91;
	setp.lt.f32 	%p136, %f204, %f70;
	mov.f32 	%f241, %f70;
	mov.u64 	%rd306, %rd78;
	@%p136 bra 	$L__BB5_91;
	setp.gt.f32 	%p137, %f204, %f70;
	mov.f32 	%f241, %f204;
	mov.u64 	%rd306, %rd265;
	@%p137 bra 	$L__BB5_91;
	setp.lt.s64 	%p138, %rd265, %rd78;
	selp.f32 	%f241, %f204, %f70, %p138;
	min.s64 	%rd306, %rd265, %rd78;
$L__BB5_91:
	setp.ne.s32 	%p139, %r163, 0;
	@%p139 bra 	$L__BB5_93;
	shr.u32 	%r272, %r2, 1;
	and.b32  	%r273, %r272, 496;
	mov.u32 	%r274, _ZN6thrust24THRUST_300001_SM_1000_NS8cuda_cub4core6detail5shmemE;
	add.s32 	%r275, %r274, %r273;
	st.shared.f32 	[%r275+8], %f241;
	st.shared.u64 	[%r275+16], %rd306;
$L__BB5_93:
	bar.sync 	0;
	setp.ne.s32 	%p140, %r2, 0;
	@%p140 bra 	$L__BB5_204;
	setp.lt.s32 	%p141, %r1, 33;
	mov.f32 	%f206, %f241;
	mov.u64 	%rd267, %rd306;
	@%p141 bra 	$L__BB5_98;
	ld.shared.f32 	%f73, [_ZN6thrust24THRUST_300001_SM_1000_NS8cuda_cub4core6detail5shmemE+24];
	ld.shared.u64 	%rd81, [_ZN6thrust24THRUST_300001_SM_1000_NS8cuda_cub4core6detail5shmemE+32];
	setp.lt.f32 	%p142, %f241, %f73;
	mov.f32 	%f206, %f73;
	mov.u64 	%rd267, %rd81;
	@%p142 bra 	$L__BB5_98;
	setp.lt.f32 	%p143, %f73, %f241;
	mov.f32 	%f206, %f241;
	mov.u64 	%rd267, %rd306;
	@%p143 bra 	$L__BB5_98;
	setp.lt.s64 	%p144, %rd306, %rd81;
	selp.f32 	%f206, %f241, %f73, %p144;
	min.s64 	%rd267, %rd306, %rd81;
$L__BB5_98:
	setp.lt.s32 	%p145, %r1, 65;
	mov.f32 	%f207, %f206;
	mov.u64 	%rd268, %rd267;
	@%p145 bra 	$L__BB5_102;
	ld.shared.f32 	%f76, [_ZN6thrust24THRUST_300001_SM_1000_NS8cuda_cub4core6detail5shmemE+40];
	ld.shared.u64 	%rd84, [_ZN6thrust24THRUST_300001_SM_1000_NS8cuda_cub4core6detail5shmemE+48];
	setp.lt.f32 	%p146, %f206, %f76;
	mov.f32 	%f207, %f76;
	mov.u64 	%rd268, %rd84;
	@%p146 bra 	$L__BB5_102;
	setp.lt.f32 	%p147, %f76, %f206;
	mov.f32 	%f207, %f206;
	mov.u64 	%rd268, %rd267;
	@%p147 bra 	$L__BB5_102;
	setp.lt.s64 	%p148, %rd267, %rd84;
	selp.f32 	%f207, %f206, %f76, %p148;
	min.s64 	%rd268, %rd267, %rd84;
$L__BB5_102:
	setp.lt.s32 	%p149, %r1, 97;
	mov.f32 	%f208, %f207;
	mov.u64 	%rd269, %rd268;
	@%p149 bra 	$L__BB5_106;
	ld.shared.f32 	%f79, [_ZN6thrust24THRUST_300001_SM_1000_NS8cuda_cub4core6detail5shmemE+56];
	ld.shared.u64 	%rd87, [_ZN6thrust24THRUST_300001_SM_1000_NS8cuda_cub4core6detail5shmemE+64];
	setp.lt.f32 	%p150, %f207, %f79;
	mov.f32 	%f208, %f79;
	mov.u64 	%rd269, %rd87;
	@%p150 bra 	$L__BB5_106;
	setp.lt.f32 	%p151, %f79, %f207;
	mov.f32 	%f208, %f207;
	mov.u64 	%rd269, %rd268;
	@%p151 bra 	$L__BB5_106;
	setp.lt.s64 	%p152, %rd268, %rd87;
	selp.f32 	%f208, %f207, %f79, %p152;
	min.s64 	%rd269, %rd268, %rd87;
$L__BB5_106:
	setp.lt.s32 	%p153, %r1, 129;
	mov.f32 	%f209, %f208;
	mov.u64 	%rd270, %rd269;
	@%p153 bra 	$L__BB5_110;
	ld.shared.f32 	%f82, [_ZN6thrust24THRUST_300001_SM_1000_NS8cuda_cub4core6detail5shmemE+72];
	ld.shared.u64 	%rd90, [_ZN6thrust24THRUST_300001_SM_1000_NS8cuda_cub4core6detail5shmemE+80];
	setp.lt.f32 	%p154, %f208, %f82;
	mov.f32 	%f209, %f82;
	mov.u64 	%rd270, %rd90;
	@%p154 bra 	$L__BB5_110;
	setp.lt.f32 	%p155, %f82, %f208;
	mov.f32 	%f209, %f208;
	mov.u64 	%rd270, %rd269;
	@%p155 bra 	$L__BB5_110;
	setp.lt.s64 	%p156, %rd269, %rd90;
	selp.f32 	%f209, %f208, %f82, %p156;
	min.s64 	%rd270, %rd269, %rd90;
$L__BB5_110:
	setp.lt.s32 	%p157, %r1, 161;
	mov.f32 	%f210, %f209;
	mov.u64 	%rd271, %rd270;
	@%p157 bra 	$L__BB5_114;
	ld.shared.f32 	%f85, [_ZN6thrust24THRUST_300001_SM_1000_NS8cuda_cub4core6detail5shmemE+88];
	ld.shared.u64 	%rd93, [_ZN6thrust24THRUST_300001_SM_1000_NS8cuda_cub4core6detail5shmemE+96];
	setp.lt.f32 	%p158, %f209, %f85;
	mov.f32 	%f210, %f85;
	mov.u64 	%rd271, %rd93;
	@%p158 bra 	$L__BB5_114;
	setp.lt.f32 	%p159, %f85, %f209;
	mov.f32 	%f210, %f209;
	mov.u64 	%rd271, %rd270;
	@%p159 bra 	$L__BB5_114;
	setp.lt.s64 	%p160, %rd270, %rd93;
	selp.f32 	%f210, %f209, %f85, %p160;
	min.s64 	%rd271, %rd270, %rd93;
$L__BB5_114:
	setp.lt.s32 	%p161, %r1, 193;
	mov.f32 	%f211, %f210;
	mov.u64 	%rd272, %rd271;
	@%p161 bra 	$L__BB5_118;
	ld.shared.f32 	%f88, [_ZN6thrust24THRUST_300001_SM_1000_NS8cuda_cub4core6detail5shmemE+104];
	ld.shared.u64 	%rd96, [_ZN6thrust24THRUST_300001_SM_1000_NS8cuda_cub4core6detail5shmemE+112];
	setp.lt.f32 	%p162, %f210, %f88;
	mov.f32 	%f211, %f88;
	mov.u64 	%rd272, %rd96;
	@%p162 bra 	$L__BB5_118;
	setp.lt.f32 	%p163, %f88, %f210;
	mov.f32 	%f211, %f210;
	mov.u64 	%rd272, %rd271;
	@%p163 bra 	$L__BB5_118;
	setp.lt.s64 	%p164, %rd271, %rd96;
	selp.f32 	%f211, %f210, %f88, %p164;
	min.s64 	%rd272, %rd271, %rd96;
$L__BB5_118:
	setp.lt.s32 	%p165, %r1, 225;
	mov.f32 	%f241, %f211;
	mov.u64 	%rd306, %rd272;
	@%p165 bra 	$L__BB5_204;
	ld.shared.f32 	%f91, [_ZN6thrust24THRUST_300001_SM_1000_NS8cuda_cub4core6detail5shmemE+120];
	ld.shared.u64 	%rd99, [_ZN6thrust24THRUST_300001_SM_1000_NS8cuda_cub4core6detail5shmemE+128];
	setp.lt.f32 	%p166, %f211, %f91;
	mov.f32 	%f241, %f91;
	mov.u64 	%rd306, %rd99;
	@%p166 bra 	$L__BB5_204;
	setp.lt.f32 	%p167, %f91, %f211;
	mov.f32 	%f241, %f211;
	mov.u64 	%rd306, %rd272;
	@%p167 bra 	$L__BB5_204;
	setp.lt.s64 	%p168, %rd272, %rd99;
	selp.f32 	%f241, %f211, %f91, %p168;
	min.s64 	%rd306, %rd272, %rd99;
	bra.uni 	$L__BB5_204;
$L__BB5_122:
	mov.u32 	%r18, %tid.x;
	cvt.u64.u32 	%rd101, %r18;
	mul.wide.u32 	%rd195, %r18, 4;
	add.s64 	%rd102, %rd1, %rd195;
	ld.global.f32 	%f170, [%rd102];
	add.s32 	%r31, %r18, 256;
	cvt.u64.u32 	%rd196, %r31;
	ld.global.f32 	%f171, [%rd102+1024];
	add.s32 	%r32, %r18, 512;
	cvt.u64.u32 	%rd197, %r32;
	ld.global.f32 	%f172, [%rd102+2048];
	add.s32 	%r33, %r18, 768;
	cvt.u64.u32 	%rd198, %r33;
	ld.global.f32 	%f173, [%rd102+3072];
	or.b32  	%r34, %r18, 1024;
	cvt.u64.u32 	%rd103, %r34;
	add.s64 	%rd293, %rd192, %rd103;
	ld.global.f32 	%f228, [%rd102+4096];
	setp.geu.f32 	%p3, %f170, %f171;
	selp.f32 	%f174, %f170, %f171, %p3;
	selp.b64 	%rd199, %rd101, %rd196, %p3;
	setp.geu.f32 	%p4, %f174, %f172;
	selp.f32 	%f175, %f174, %f172, %p4;
	selp.b64 	%rd200, %rd199, %rd197, %p4;
	setp.geu.f32 	%p5, %f175, %f173;
	selp.f32 	%f94, %f175, %f173, %p5;
	selp.b64 	%rd105, %rd200, %rd198, %p5;
	setp.lt.f32 	%p6, %f94, %f228;
	@%p6 bra 	$L__BB5_124;
	setp.lt.f32 	%p7, %f228, %f94;
	setp.lt.u64 	%p8, %rd105, %rd103;
	or.pred  	%p9, %p7, %p8;
	selp.f32 	%f228, %f94, %f228, %p9;
	add.s64 	%rd201, %rd192, %rd105;
	selp.b64 	%rd293, %rd201, %rd293, %p9;
$L__BB5_124:
	setp.lt.u64 	%p10, %rd194, 2560;
	mov.b64 	%rd282, 1280;
	@%p10 bra 	$L__BB5_137;
	mov.b64 	%rd274, 1280;
	mov.f32 	%f213, %f228;
$L__BB5_126:
	add.s64 	%rd204, %rd274, %rd101;
	shl.b64 	%rd205, %rd274, 2;
	add.s64 	%rd206, %rd102, %rd205;
	add.s64 	%rd110, %rd204, %rd192;
	ld.global.f32 	%f214, [%rd206];
	ld.global.f32 	%f215, [%rd206+1024];
	add.s64 	%rd278, %rd110, 512;
	ld.global.f32 	%f216, [%rd206+2048];
	add.s64 	%rd279, %rd110, 768;
	ld.global.f32 	%f217, [%rd206+3072];
	ld.global.f32 	%f228, [%rd206+4096];
	setp.lt.f32 	%p11, %f213, %f214;
	mov.u64 	%rd276, %rd110;
	@%p11 bra 	$L__BB5_128;
	setp.lt.f32 	%p12, %f214, %f213;
	setp.lt.s64 	%p13, %rd293, %rd110;
	or.pred  	%p14, %p12, %p13;
	selp.f32 	%f214, %f213, %f214, %p14;
	selp.b64 	%rd276, %rd293, %rd110, %p14;
$L__BB5_128:
	add.s64 	%rd277, %rd110, 256;
	setp.lt.f32 	%p15, %f214, %f215;
	@%p15 bra 	$L__BB5_130;
	setp.lt.f32 	%p16, %f215, %f214;
	setp.lt.s64 	%p17, %rd276, %rd277;
	or.pred  	%p18, %p16, %p17;
	selp.f32 	%f215, %f214, %f215, %p18;
	selp.b64 	%rd277, %rd276, %rd277, %p18;
$L__BB5_130:
	setp.lt.f32 	%p19, %f215, %f216;
	@%p19 bra 	$L__BB5_132;
	setp.lt.f32 	%p20, %f216, %f215;
	setp.lt.s64 	%p21, %rd277, %rd278;
	or.pred  	%p22, %p20, %p21;
	selp.f32 	%f216, %f215, %f216, %p22;
	selp.b64 	%rd278, %rd277, %rd278, %p22;
$L__BB5_132:
	setp.lt.f32 	%p23, %f216, %f217;
	@%p23 bra 	$L__BB5_134;
	setp.lt.f32 	%p24, %f217, %f216;
	setp.lt.s64 	%p25, %rd278, %rd279;
	or.pred  	%p26, %p24, %p25;
	selp.f32 	%f217, %f216, %f217, %p26;
	selp.b64 	%rd279, %rd278, %rd279, %p26;
$L__BB5_134:
	add.s64 	%rd210, %rd204, %rd192;
	add.s64 	%rd293, %rd210, 1024;
	setp.lt.f32 	%p27, %f217, %f228;
	@%p27 bra 	$L__BB5_136;
	setp.lt.f32 	%p28, %f228, %f217;
	setp.lt.s64 	%p29, %rd279, %rd293;
	or.pred  	%p30, %p28, %p29;
	selp.f32 	%f228, %f217, %f228, %p30;
	selp.b64 	%rd293, %rd279, %rd293, %p30;
$L__BB5_136:
	add.s64 	%rd282, %rd274, 1280;
	add.s64 	%rd211, %rd274, 2560;
	setp.le.s64 	%p31, %rd211, %rd194;
	mov.u64 	%rd274, %rd282;
	mov.f32 	%f213, %f228;
	@%p31 bra 	$L__BB5_126;
$L__BB5_137:
	setp.le.s64 	%p32, %rd194, %rd282;
	@%p32 bra 	$L__BB5_160;
	cvt.u32.u64 	%r35, %rd282;
	cvt.u32.u64 	%r36, %rd194;
	sub.s32 	%r19, %r36, %r35;
	setp.ge.s32 	%p33, %r18, %r19;
	@%p33 bra 	$L__BB5_160;
	cvta.to.global.u64 	%rd128, %rd191;
	not.b32 	%r38, %r18;
	add.s32 	%r39, %r38, %r36;
	sub.s32 	%r20, %r39, %r35;
	and.b32  	%r41, %r20, 768;
	setp.eq.s32 	%p34, %r41, 768;
	mov.u32 	%r389, %r18;
	@%p34 bra 	$L__BB5_145;
	add.s64 	%rd213, %rd282, %rd101;
	add.s64 	%rd284, %rd213, %rd192;
	shl.b64 	%rd214, %rd213, 2;
	add.s64 	%rd283, %rd128, %rd214;
	shr.u32 	%r42, %r20, 8;
	add.s32 	%r43, %r42, 1;
	and.b32  	%r44, %r43, 3;
	neg.s32 	%r387, %r44;
	mov.u32 	%r389, %r18;
$L__BB5_141:
	.pragma "nounroll";
	mov.u64 	%rd133, %rd293;
	mov.f32 	%f114, %f228;
	ld.global.f32 	%f115, [%rd283];
	setp.lt.f32 	%p35, %f114, %f115;
	mov.f32 	%f228, %f115;
	mov.u64 	%rd293, %rd284;
	@%p35 bra 	$L__BB5_144;
	setp.lt.f32 	%p36, %f115, %f114;
	mov.f32 	%f228, %f114;
	mov.u64 	%rd293, %rd133;
	@%p36 bra 	$L__BB5_144;
	setp.lt.s64 	%p37, %rd133, %rd284;
	selp.f32 	%f228, %f114, %f115, %p37;
	min.s64 	%rd293, %rd133, %rd284;
$L__BB5_144:
	add.s32 	%r389, %r389, 256;
	add.s64 	%rd284, %rd284, 256;
	add.s64 	%rd283, %rd283, 1024;
	add.s32 	%r387, %r387, 1;
	setp.ne.s32 	%p38, %r387, 0;
	@%p38 bra 	$L__BB5_141;
$L__BB5_145:
	setp.lt.u32 	%p39, %r20, 768;
	@%p39 bra 	$L__BB5_160;
	add.s32 	%r390, %r389, 512;
$L__BB5_147:
	mov.u32 	%r28, %r390;
	add.s32 	%r45, %r28, -512;
	cvt.u64.u32 	%rd215, %r45;
	add.s64 	%rd216, %rd282, %rd215;
	shl.b64 	%rd217, %rd216, 2;
	add.s64 	%rd141, %rd128, %rd217;
	add.s64 	%rd142, %rd216, %rd192;
	ld.global.f32 	%f121, [%rd141];
	setp.lt.f32 	%p40, %f228, %f121;
	mov.f32 	%f225, %f121;
	mov.u64 	%rd290, %rd142;
	@%p40 bra 	$L__BB5_150;
	setp.lt.f32 	%p41, %f121, %f228;
	mov.f32 	%f225, %f228;
	mov.u64 	%rd290, %rd293;
	@%p41 bra 	$L__BB5_150;
	setp.lt.s64 	%p42, %rd293, %rd142;
	selp.f32 	%f225, %f228, %f121, %p42;
	min.s64 	%rd290, %rd293, %rd142;
$L__BB5_150:
	add.s32 	%r46, %r28, -256;
	cvt.u64.u32 	%rd218, %r46;
	add.s64 	%rd219, %rd282, %rd218;
	add.s64 	%rd145, %rd219, %rd192;
	ld.global.f32 	%f124, [%rd141+1024];
	setp.lt.f32 	%p43, %f225, %f124;
	mov.f32 	%f226, %f124;
	mov.u64 	%rd291, %rd145;
	@%p43 bra 	$L__BB5_153;
	setp.lt.f32 	%p44, %f124, %f225;
	mov.f32 	%f226, %f225;
	mov.u64 	%rd291, %rd290;
	@%p44 bra 	$L__BB5_153;
	setp.lt.s64 	%p45, %rd290, %rd145;
	selp.f32 	%f226, %f225, %f124, %p45;
	min.s64 	%rd291, %rd290, %rd145;
$L__BB5_153:
	cvt.u64.u32 	%rd220, %r28;
	add.s64 	%rd221, %rd282, %rd220;
	add.s64 	%rd148, %rd221, %rd192;
	ld.global.f32 	%f127, [%rd141+2048];
	setp.lt.f32 	%p46, %f226, %f127;
	mov.f32 	%f227, %f127;
	mov.u64 	%rd292, %rd148;
	@%p46 bra 	$L__BB5_156;
	setp.lt.f32 	%p47, %f127, %f226;
	mov.f32 	%f227, %f226;
	mov.u64 	%rd292, %rd291;
	@%p47 bra 	$L__BB5_156;
	setp.lt.s64 	%p48, %rd291, %rd148;
	selp.f32 	%f227, %f226, %f127, %p48;
	min.s64 	%rd292, %rd291, %rd148;
$L__BB5_156:
	add.s32 	%r47, %r28, 256;
	cvt.u64.u32 	%rd222, %r47;
	add.s64 	%rd223, %rd282, %rd222;
	add.s64 	%rd151, %rd223, %rd192;
	ld.global.f32 	%f130, [%rd141+3072];
	setp.lt.f32 	%p49, %f227, %f130;
	mov.f32 	%f228, %f130;
	mov.u64 	%rd293, %rd151;
	@%p49 bra 	$L__BB5_159;
	setp.lt.f32 	%p50, %f130, %f227;
	mov.f32 	%f228, %f227;
	mov.u64 	%rd293, %rd292;
	@%p50 bra 	$L__BB5_159;
	setp.lt.s64 	%p51, %rd292, %rd151;
	selp.f32 	%f228, %f227, %f130, %p51;
	min.s64 	%rd293, %rd292, %rd151;
$L__BB5_159:
	add.s32 	%r390, %r28, 1024;
	add.s32 	%r48, %r28, 512;
	setp.lt.s32 	%p52, %r48, %r19;
	@%p52 bra 	$L__BB5_147;
$L__BB5_160:
	// begin inline asm
	mov.u32 %r49, %laneid;
	// end inline asm
	mov.b32 	%r51, %f228;
	mov.b32 	%r67, 1;
	mov.b32 	%r68, 31;
	mov.b32 	%r69, -1;
	// begin inline asm
	shfl.sync.down.b32 %r50, %r51, %r67, %r68, %r69;
	// end inline asm
	mov.b32 	%f134, %r50;
	// begin inline asm
	shfl.sync.down.b32 %r55, %r56, %r67, %r68, %r69;
	// end inline asm
	mov.b64 	{%r61, %r66}, %rd293;
	// begin inline asm
	shfl.sync.down.b32 %r60, %r61, %r67, %r68, %r69;
	// end inline asm
	// begin inline asm
	shfl.sync.down.b32 %r65, %r66, %r67, %r68, %r69;
	// end inline asm
	mov.b64 	%rd155, {%r60, %r65};
	setp.gt.s32 	%p53, %r49, 30;
	mov.f32 	%f230, %f228;
	mov.u64 	%rd295, %rd293;
	@%p53 bra 	$L__BB5_164;
	setp.lt.f32 	%p54, %f228, %f134;
	mov.f32 	%f230, %f134;
	mov.u64 	%rd295, %rd155;
	@%p54 bra 	$L__BB5_164;
	setp.gt.f32 	%p55, %f228, %f134;
	mov.f32 	%f230, %f228;
	mov.u64 	%rd295, %rd293;
	@%p55 bra 	$L__BB5_164;
	setp.lt.s64 	%p56, %rd293, %rd155;
	selp.f32 	%f230, %f228, %f134, %p56;
	min.s64 	%rd295, %rd293, %rd155;
$L__BB5_164:
	mov.b32 	%r71, %f230;
	mov.b32 	%r87, 2;
	mov.b32 	%r88, 31;
	mov.b32 	%r89, -1;
	// begin inline asm
	shfl.sync.down.b32 %r70, %r71, %r87, %r88, %r89;
	// end inline asm
	mov.b32 	%f137, %r70;
	// begin inline asm
	shfl.sync.down.b32 %r75, %r76, %r87, %r88, %r89;
	// end inline asm
	mov.b64 	{%r81, %r86}, %rd295;
	// begin inline asm
	shfl.sync.down.b32 %r80, %r81, %r87, %r88, %r89;
	// end inline asm
	// begin inline asm
	shfl.sync.down.b32 %r85, %r86, %r87, %r88, %r89;
	// end inline asm
	mov.b64 	%rd158, {%r80, %r85};
	setp.gt.s32 	%p57, %r49, 29;
	mov.f32 	%f231, %f230;
	mov.u64 	%rd296, %rd295;
	@%p57 bra 	$L__BB5_168;
	setp.lt.f32 	%p58, %f230, %f137;
	mov.f32 	%f231, %f137;
	mov.u64 	%rd296, %rd158;
	@%p58 bra 	$L__BB5_168;
	setp.gt.f32 	%p59, %f230, %f137;
	mov.f32 	%f231, %f230;
	mov.u64 	%rd296, %rd295;
	@%p59 bra 	$L__BB5_168;
	setp.lt.s64 	%p60, %rd295, %rd158;
	selp.f32 	%f231, %f230, %f137, %p60;
	min.s64 	%rd296, %rd295, %rd158;
$L__BB5_168:
	mov.b32 	%r91, %f231;
	mov.b32 	%r107, 4;
	mov.b32 	%r108, 31;
	mov.b32 	%r109, -1;
	// begin inline asm
	shfl.sync.down.b32 %r90, %r91, %r107, %r108, %r109;
	// end inline asm
	mov.b32 	%f140, %r90;
	// begin inline asm
	shfl.sync.down.b32 %r95, %r96, %r107, %r108, %r109;
	// end inline asm
	mov.b64 	{%r101, %r106}, %rd296;
	// begin inline asm
	shfl.sync.down.b32 %r100, %r101, %r107, %r108, %r109;
	// end inline asm
	// begin inline asm
	shfl.sync.down.b32 %r105, %r106, %r107, %r108, %r109;
	// end inline asm
	mov.b64 	%rd161, {%r100, %r105};
	setp.gt.s32 	%p61, %r49, 27;
	mov.f32 	%f232, %f231;
	mov.u64 	%rd297, %rd296;
	@%p61 bra 	$L__BB5_172;
	setp.lt.f32 	%p62, %f231, %f140;
	mov.f32 	%f232, %f140;
	mov.u64 	%rd297, %rd161;
	@%p62 bra 	$L__BB5_172;
	setp.gt.f32 	%p63, %f231, %f140;
	mov.f32 	%f232, %f231;
	mov.u64 	%rd297, %rd296;
	@%p63 bra 	$L__BB5_172;
	setp.lt.s64 	%p64, %rd296, %rd161;
	selp.f32 	%f232, %f231, %f140, %p64;
	min.s64 	%rd297, %rd296, %rd161;
$L__BB5_172:
	mov.b32 	%r111, %f232;
	mov.b32 	%r127, 8;
	mov.b32 	%r128, 31;
	mov.b32 	%r129, -1;
	// begin inline asm
	shfl.sync.down.b32 %r110, %r111, %r127, %r128, %r129;
	// end inline asm
	mov.b32 	%f143, %r110;
	// begin inline asm
	shfl.sync.down.b32 %r115, %r116, %r127, %r128, %r129;
	// end inline asm
	mov.b64 	{%r121, %r126}, %rd297;
	// begin inline asm
	shfl.sync.down.b32 %r120, %r121, %r127, %r128, %r129;
	// end inline asm
	// begin inline asm
	shfl.sync.down.b32 %r125, %r126, %r127, %r128, %r129;
	// end inline asm
	mov.b64 	%rd164, {%r120, %r125};
	setp.gt.s32 	%p65, %r49, 23;
	mov.f32 	%f233, %f232;
	mov.u64 	%rd298, %rd297;
	@%p65 bra 	$L__BB5_176;
	setp.lt.f32 	%p66, %f232, %f143;
	mov.f32 	%f233, %f143;
	mov.u64 	%rd298, %rd164;
	@%p66 bra 	$L__BB5_176;
	setp.gt.f32 	%p67, %f232, %f143;
	mov.f32 	%f233, %f232;
	mov.u64 	%rd298, %rd297;
	@%p67 bra 	$L__BB5_176;
	setp.lt.s64 	%p68, %rd297, %rd164;
	selp.f32 	%f233, %f232, %f143, %p68;
	min.s64 	%rd298, %rd297, %rd164;
$L__BB5_176:
	mov.b32 	%r131, %f233;
	mov.b32 	%r147, 16;
	mov.b32 	%r148, 31;
	mov.b32 	%r149, -1;
	// begin inline asm
	shfl.sync.down.b32 %r130, %r131, %r147, %r148, %r149;
	// end inline asm
	mov.b32 	%f146, %r130;
	// begin inline asm
	shfl.sync.down.b32 %r135, %r136, %r147, %r148, %r149;
	// end inline asm
	mov.b64 	{%r141, %r146}, %rd298;
	// begin inline asm
	shfl.sync.down.b32 %r140, %r141, %r147, %r148, %r149;
	// end inline asm
	// begin inline asm
	shfl.sync.down.b32 %r145, %r146, %r147, %r148, %r149;
	// end inline asm
	mov.b64 	%rd167, {%r140, %r145};
	setp.gt.s32 	%p69, %r49, 15;
	mov.f32 	%f241, %f233;
	mov.u64 	%rd306, %rd298;
	@%p69 bra 	$L__BB5_180;
	setp.lt.f32 	%p70, %f233, %f146;
	mov.f32 	%f241, %f146;
	mov.u64 	%rd306, %rd167;
	@%p70 bra 	$L__BB5_180;
	setp.gt.f32 	%p71, %f233, %f146;
	mov.f32 	%f241, %f233;
	mov.u64 	%rd306, %rd298;
	@%p71 bra 	$L__BB5_180;
	setp.lt.s64 	%p72, %rd298, %rd167;
	selp.f32 	%f241, %f233, %f146, %p72;
	min.s64 	%rd306, %rd298, %rd167;
$L__BB5_180:
	setp.ne.s32 	%p73, %r49, 0;
	@%p73 bra 	$L__BB5_182;
	shr.u32 	%r150, %r18, 1;
	and.b32  	%r151, %r150, 496;
	mov.u32 	%r152, _ZN6thrust24THRUST_300001_SM_1000_NS8cuda_cub4core6detail5shmemE;
	add.s32 	%r153, %r152, %r151;
	st.shared.f32 	[%r153+8], %f241;
	st.shared.u64 	[%r153+16], %rd306;
$L__BB5_182:
	bar.sync 	0;
	setp.ne.s32 	%p74, %r18, 0;
	@%p74 bra 	$L__BB5_204;
	ld.shared.f32 	%f149, [_ZN6thrust24THRUST_300001_SM_1000_NS8cuda_cub4core6detail5shmemE+24];
	ld.shared.u64 	%rd170, [_ZN6thrust24THRUST_300001_SM_1000_NS8cuda_cub4core6detail5shmemE+32];
	setp.lt.f32 	%p75, %f241, %f149;
	mov.f32 	%f235, %f149;
	mov.u64 	%rd300, %rd170;
	@%p75 bra 	$L__BB5_186;
	setp.lt.f32 	%p76, %f149, %f241;
	mov.f32 	%f235, %f241;
	mov.u64 	%rd300, %rd306;
	@%p76 bra 	$L__BB5_186;
	setp.lt.s64 	%p77, %rd306, %rd170;
	selp.f32 	%f235, %f241, %f149, %p77;
	min.s64 	%rd300, %rd306, %rd170;
$L__BB5_186:
	ld.shared.f32 	%f152, [_ZN6thrust24THRUST_300001_SM_1000_NS8cuda_cub4core6detail5shmemE+40];
	ld.shared.u64 	%rd173, [_ZN6thrust24THRUST_300001_SM_1000_NS8cuda_cub4core6detail5shmemE+48];
	setp.lt.f32 	%p78, %f235, %f152;
	mov.f32 	%f236, %f152;
	mov.u64 	%rd301, %rd173;
	@%p78 bra 	$L__BB5_189;
	setp.lt.f32 	%p79, %f152, %f235;
	mov.f32 	%f236, %f235;
	mov.u64 	%rd301, %rd300;
	@%p79 bra 	$L__BB5_189;
	setp.lt.s64 	%p80, %rd300, %rd173;
	selp.f32 	%f236, %f235, %f152, %p80;
	min.s64 	%rd301, %rd300, %rd173;
$L__BB5_189:
	ld.shared.f32 	%f155, [_ZN6thrust24THRUST_300001_SM_1000_NS8cuda_cub4core6detail5shmemE+56];
	ld.shared.u64 	%rd176, [_ZN6thrust24THRUST_300001_SM_1000_NS8cuda_cub4core6detail5shmemE+64];
	setp.lt.f32 	%p81, %f236, %f155;
	mov.f32 	%f237, %f155;
	mov.u64 	%rd302, %rd176;
	@%p81 bra 	$L__BB5_192;
	setp.lt.f32 	%p82, %f155, %f236;
	mov.f32 	%f237, %f236;
	mov.u64 	%rd302, %rd301;
	@%p82 bra 	$L__BB5_192;
	setp.lt.s64 	%p83, %rd301, %rd176;
	selp.f32 	%f237, %f236, %f155, %p83;
	min.s64 	%rd302, %rd301, %rd176;
$L__BB5_192:
	ld.shared.f32 	%f158, [_ZN6thrust24THRUST_300001_SM_1000_NS8cuda_cub4core6detail5shmemE+72];
	ld.shared.u64 	%rd179, [_ZN6thrust24THRUST_300001_SM_1000_NS8cuda_cub4core6detail5shmemE+80];
	setp.lt.f32 	%p84, %f237, %f158;
	mov.f32 	%f238, %f158;
	mov.u64 	%rd303, %rd179;
	@%p84 bra 	$L__BB5_195;
	setp.lt.f32 	%p85, %f158, %f237;
	mov.f32 	%f238, %f237;
	mov.u64 	%rd303, %rd302;
	@%p85 bra 	$L__BB5_195;
	setp.lt.s64 	%p86, %rd302, %rd179;
	selp.f32 	%f238, %f237, %f158, %p86;
	min.s64 	%rd303, %rd302, %rd179;
$L__BB5_195:
	ld.shared.f32 	%f161, [_ZN6thrust24THRUST_300001_SM_1000_NS8cuda_cub4core6detail5shmemE+88];
	ld.shared.u64 	%rd182, [_ZN6thrust24THRUST_300001_SM_1000_NS8cuda_cub4core6detail5shmemE+96];
	setp.lt.f32 	%p87, %f238, %f161;
	mov.f32 	%f239, %f161;
	mov.u64 	%rd304, %rd182;
	@%p87 bra 	$L__BB5_198;
	setp.lt.f32 	%p88, %f161, %f238;
	mov.f32 	%f239, %f238;
	mov.u64 	%rd304, %rd303;
	@%p88 bra 	$L__BB5_198;
	setp.lt.s64 	%p89, %rd303, %rd182;
	selp.f32 	%f239, %f238, %f161, %p89;
	min.s64 	%rd304, %rd303, %rd182;
$L__BB5_198:
	ld.shared.f32 	%f164, [_ZN6thrust24THRUST_300001_SM_1000_NS8cuda_cub4core6detail5shmemE+104];
	ld.shared.u64 	%rd185, [_ZN6thrust24THRUST_300001_SM_1000_NS8cuda_cub4core6detail5shmemE+112];
	setp.lt.f32 	%p90, %f239, %f164;
	mov.f32 	%f240, %f164;
	mov.u64 	%rd305, %rd185;
	@%p90 bra 	$L__BB5_201;
	setp.lt.f32 	%p91, %f164, %f239;
	mov.f32 	%f240, %f239;
	mov.u64 	%rd305, %rd304;
	@%p91 bra 	$L__BB5_201;
	setp.lt.s64 	%p92, %rd304, %rd185;
	selp.f32 	%f240, %f239, %f164, %p92;
	min.s64 	%rd305, %rd304, %rd185;
$L__BB5_201:
	ld.shared.f32 	%f167, [_ZN6thrust24THRUST_300001_SM_1000_NS8cuda_cub4core6detail5shmemE+120];
	ld.shared.u64 	%rd188, [_ZN6thrust24THRUST_300001_SM_1000_NS8cuda_cub4core6detail5shmemE+128];
	setp.lt.f32 	%p93, %f240, %f167;
	mov.f32 	%f241, %f167;
	mov.u64 	%rd306, %rd188;
	@%p93 bra 	$L__BB5_204;
	setp.lt.f32 	%p94, %f167, %f240;
	mov.f32 	%f241, %f240;
	mov.u64 	%rd306, %rd305;
	@%p94 bra 	$L__BB5_204;
	setp.lt.s64 	%p95, %rd305, %rd188;
	selp.f32 	%f241, %f240, %f167, %p95;
	min.s64 	%rd306, %rd305, %rd188;
$L__BB5_204:
	mov.u32 	%r381, %tid.x;
	setp.ne.s32 	%p212, %r381, 0;
	@%p212 bra 	$L__BB5_206;
	ld.param.u64 	%rd237, [_ZN6thrust24THRUST_300001_SM_1000_NS8cuda_cub4core6detail13_kernel_agentINS1_8__reduce11ReduceAgentINS0_12zip_iteratorIN4cuda3std3__45tupleIJNS0_6detail15normal_iteratorINS0_10device_ptrIfEEEENS0_17counting_iteratorIlNS0_11use_defaultESI_SI_EEEEEEEPNSB_IJflEEESM_lNS1_9__extrema9arg_max_fIflNSA_4lessIfEEEEEEJSL_SN_lSS_EEEvDpT0__param_1];
	cvta.to.global.u64 	%rd236, %rd237;
	st.global.f32 	[%rd236], %f241;
	st.global.u64 	[%rd236+8], %rd306;
$L__BB5_206:
	ret;

}
	// .globl	_ZN6thrust24THRUST_300001_SM_1000_NS8cuda_cub4core6detail13_kernel_agentINS1_8__reduce11ReduceAgentINS0_12zip_iteratorIN4cuda3std3__45tupleIJNS0_6detail15normal_iteratorINS0_10device_ptrIfEEEENS0_17counting_iteratorIlNS0_11use_defaultESI_SI_EEEEEEEPNSB_IJflEEESM_lNS1_9__extrema9arg_max_fIflNSA_4lessIfEEEEEEJSL_SN_lN3cub18CUB_300001_SM_100013GridEvenShareIlEENSV_9GridQueueIyEESS_EEEvDpT0_
.visible .entry _ZN6thrust24THRUST_300001_SM_1000_NS8cuda_cub4core6detail13_kernel_agentINS1_8__reduce11ReduceAgentINS0_12zip_iteratorIN4cuda3std3__45tupleIJNS0_6detail15normal_iteratorINS0_10device_ptrIfEEEENS0_17counting_iteratorIlNS0_11use_defaultESI_SI_EEEEEEEPNSB_IJflEEESM_lNS1_9__extrema9arg_max_fIflNSA_4lessIfEEEEEEJSL_SN_lN3cub18CUB_300001_SM_100013GridEvenShareIlEENSV_9GridQueueIyEESS_EEEvDpT0_(
	.param .align 8 .b8 _ZN6thrust24THRUST_300001_SM_1000_NS8cuda_cub4core6detail13_kernel_agentINS1_8__reduce11ReduceAgentINS0_12zip_iteratorIN4cuda3std3__45tupleIJNS0_6detail15normal_iteratorINS0_10device_ptrIfEEEENS0_17counting_iteratorIlNS0_11use_defaultESI_SI_EEEEEEEPNSB_IJflEEESM_lNS1_9__extrema9arg_max_fIflNSA_4lessIfEEEEEEJSL_SN_lN3cub18CUB_300001_SM_100013GridEvenShareIlEENSV_9GridQueueIyEESS_EEEvDpT0__param_0[16],
	.param .u64 .ptr .align 1 _ZN6thrust24THRUST_300001_SM_1000_NS8cuda_cub4core6detail13_kernel_agentINS1_8__reduce11ReduceAgentINS0_12zip_iteratorIN4cuda3std3__45tupleIJNS0_6detail15normal_iteratorINS0_10device_ptrIfEEEENS0_17counting_iteratorIlNS0_11use_defaultESI_SI_EEEEEEEPNSB_IJflEEESM_lNS1_9__extrema9arg_max_fIflNSA_4lessIfEEEEEEJSL_SN_lN3cub18CUB_300001_SM_100013GridEvenShareIlEENSV_9GridQueueIyEESS_EEEvDpT0__param_1,
	.param .u64 _ZN6thrust24THRUST_300001_SM_1000_NS8cuda_cub4core6detail13_kernel_agentINS1_8__reduce11ReduceAgentINS0_12zip_iteratorIN4cuda3std3__45tupleIJNS0_6detail15normal_iteratorINS0_10device_ptrIfEEEENS0_17counting_iteratorIlNS0_11use_defaultESI_SI_EEEEEEEPNSB_IJflEEESM_lNS1_9__extrema9arg_max_fIflNSA_4lessIfEEEEEEJSL_SN_lN3cub18CUB_300001_SM_100013GridEvenShareIlEENSV_9GridQueueIyEESS_EEEvDpT0__param_2,
	.param .align 8 .b8 _ZN6thrust24THRUST_300001_SM_1000_NS8cuda_cub4core6detail13_kernel_agentINS1_8__reduce11ReduceAgentINS0_12zip_iteratorIN4cuda3std3__45tupleIJNS0_6detail15normal_iteratorINS0_10device_ptrIfEEEENS0_17counting_iteratorIlNS0_11use_defaultESI_SI_EEEEEEEPNSB_IJflEEESM_lNS1_9__extrema9arg_max_fIflNSA_4lessIfEEEEEEJSL_SN_lN3cub18CUB_300001_SM_100013GridEvenShareIlEENSV_9GridQueueIyEESS_EEEvDpT0__param_3[72],
	.param .align 8 .b8 _ZN6thrust24THRUST_300001_SM_1000_NS8cuda_cub4core6detail13_kernel_agentINS1_8__reduce11ReduceAgentINS0_12zip_iteratorIN4cuda3std3__45tupleIJNS0_6detail15normal_iteratorINS0_10device_ptrIfEEEENS0_17counting_iteratorIlNS0_11use_defaultESI_SI_EEEEEEEPNSB_IJflEEESM_lNS1_9__extrema9arg_max_fIflNSA_4lessIfEEEEEEJSL_SN_lN3cub18CUB_300001_SM_100013GridEvenShareIlEENSV_9GridQueueIyEESS_EEEvDpT0__param_4[8],
	.param .align 1 .b8 _ZN6thrust24THRUST_300001_SM_1000_NS8cuda_cub4core6detail13_kernel_agentINS1_8__reduce11ReduceAgentINS0_12zip_iteratorIN4cuda3std3__45tupleIJNS0_6detail15normal_iteratorINS0_10device_ptrIfEEEENS0_17counting_iteratorIlNS0_11use_defaultESI_SI_EEEEEEEPNSB_IJflEEESM_lNS1_9__extrema9arg_max_fIflNSA_4lessIfEEEEEEJSL_SN_lN3cub18CUB_300001_SM_100013GridEvenShareIlEENSV_9GridQueueIyEESS_EEEvDpT0__param_5[1]
)
.maxntid 256
{
	.reg .pred 	%p<215>;
	.reg .b32 	%r<399>;
	.reg .b32 	%f<242>;
	.reg .b64 	%rd<324>;

	ld.param.u64 	%rd196, [_ZN6thrust24THRUST_300001_SM_1000_NS8cuda_cub4core6detail13_kernel_agentINS1_8__reduce11ReduceAgentINS0_12zip_iteratorIN4cuda3std3__45tupleIJNS0_6detail15normal_iteratorINS0_10device_ptrIfEEEENS0_17counting_iteratorIlNS0_11use_defaultESI_SI_EEEEEEEPNSB_IJflEEESM_lNS1_9__extrema9arg_max_fIflNSA_4lessIfEEEEEEJSL_SN_lN3cub18CUB_300001_SM_100013GridEvenShareIlEENSV_9GridQueueIyEESS_EEEvDpT0__param_0+8];
	ld.param.u64 	%rd195, [_ZN6thrust24THRUST_300001_SM_1000_NS8cuda_cub4core6detail13_kernel_agentINS1_8__reduce11ReduceAgentINS0_12zip_iteratorIN4cuda3std3__45tupleIJNS0_6detail15normal_iteratorINS0_10device_ptrIfEEEENS0_17counting_iteratorIlNS0_11use_defaultESI_SI_EEEEEEEPNSB_IJflEEESM_lNS1_9__extrema9arg_max_fIflNSA_4lessIfEEEEEEJSL_SN_lN3cub18CUB_300001_SM_100013GridEvenShareIlEENSV_9GridQueueIyEESS_EEEvDpT0__param_0];
	ld.param.u64 	%rd199, [_ZN6thrust24THRUST_300001_SM_1000_NS8cuda_cub4core6detail13_kernel_agentINS1_8__reduce11ReduceAgentINS0_12zip_iteratorIN4cuda3std3__45tupleIJNS0_6detail15normal_iteratorINS0_10device_ptrIfEEEENS0_17counting_iteratorIlNS0_11use_defaultESI_SI_EEEEEEEPNSB_IJflEEESM_lNS1_9__extrema9arg_max_fIflNSA_4lessIfEEEEEEJSL_SN_lN3cub18CUB_300001_SM_100013GridEvenShareIlEENSV_9GridQueueIyEESS_EEEvDpT0__param_4];
	ld.param.u64 	%rd198, [_ZN6thrust24THRUST_300001_SM_1000_NS8cuda_cub4core6detail13_kernel_agentINS1_8__reduce11ReduceAgentINS0_12zip_iteratorIN4cuda3std3__45tupleIJNS0_6detail15normal_iteratorINS0_10device_ptrIfEEEENS0_17counting_iteratorIlNS0_11use_defaultESI_SI_EEEEEEEPNSB_IJflEEESM_lNS1_9__extrema9arg_max_fIflNSA_4lessIfEEEEEEJSL_SN_lN3cub18CUB_300001_SM_100013GridEvenShareIlEENSV_9GridQueueIyEESS_EEEvDpT0__param_2];
	cvta.to.global.u64 	%rd1, %rd199;
	cvta.to.global.u64 	%rd2, %rd195;
	mov.u32 	%r1, %ctaid.x;
	mul.lo.s32 	%r33, %r1, 1280;
	cvt.u64.u32 	%rd4, %r33;
	mov.u32 	%r34, %nctaid.x;
	mul.lo.s32 	%r35, %r34, 1280;
	cvt.u64.u32 	%rd5, %r35;
	add.s64 	%rd200, %rd4, 1280;
	setp.le.s64 	%p1, %rd200, %rd198;
	@%p1 bra 	$L__BB6_121;
	cvt.u32.u64 	%r159, %rd4;
	cvt.u32.u64 	%r2, %rd198;
	sub.s32 	%r3, %r2, %r159;
	mov.u32 	%r4, %tid.x;
	setp.ge.s32 	%p98, %r4, %r3;
	mov.f32 	%f188, 0f00000000;
	mov.b64 	%rd266, 0;
	mov.u32 	%r393, %r4;
	@%p98 bra 	$L__BB6_3;
	cvt.u64.u32 	%rd234, %r4;
	add.s64 	%rd235, %rd4, %rd234;
	shl.b64 	%rd236, %rd235, 2;
	add.s64 	%rd237, %rd2, %rd236;
	add.s64 	%rd266, %rd196, %rd235;
	ld.global.f32 	%f188, [%rd237];
	add.s32 	%r393, %r4, 256;
$L__BB6_3:
	setp.ge.s32 	%p99, %r393, %r3;
	@%p99 bra 	$L__BB6_25;
	not.b32 	%r161, %r393;
	add.s32 	%r162, %r161, %r2;
	sub.s32 	%r7, %r162, %r159;
	and.b32  	%r163, %r7, 768;
	setp.eq.s32 	%p100, %r163, 768;
	@%p100 bra 	$L__BB6_10;
	cvt.u64.u32 	%rd239, %r393;
	add.s64 	%rd240, %rd239, %rd4;
	add.s64 	%rd257, %rd240, %rd196;
	shl.b64 	%rd241, %rd240, 2;
	add.s64 	%rd256, %rd2, %rd241;
	shr.u32 	%r164, %r7, 8;
	add.s32 	%r165, %r164, 1;
	and.b32  	%r166, %r165, 3;
	neg.s32 	%r391, %r166;
$L__BB6_6:
	.pragma "nounroll";
	mov.u64 	%rd12, %rd266;
	mov.f32 	%f3, %f188;
	ld.global.f32 	%f4, [%rd256];
	setp.lt.f32 	%p101, %f3, %f4;
	mov.u64 	%rd266, %rd257;
	mov.f32 	%f188, %f4;
	@%p101 bra 	$L__BB6_9;
	setp.lt.f32 	%p102, %f4, %f3;
	mov.u64 	%rd266, %rd12;
	mov.f32 	%f188, %f3;
	@%p102 bra 	$L__BB6_9;
	setp.lt.s64 	%p103, %rd12, %rd257;
	min.s64 	%rd266, %rd12, %rd257;
	selp.f32 	%f188, %f3, %f4, %p103;
$L__BB6_9:
	add.s32 	%r393, %r393, 256;
	add.s64 	%rd257, %rd257, 256;
	add.s64 	%rd256, %rd256, 1024;
	add.s32 	%r391, %r391, 1;
	setp.ne.s32 	%p104, %r391, 0;
	@%p104 bra 	$L__BB6_6;
$L__BB6_10:
	setp.lt.u32 	%p105, %r7, 768;
	@%p105 bra 	$L__BB6_25;
	add.s32 	%r394, %r393, 512;
$L__BB6_12:
	mov.u32 	%r15, %r394;
	add.s32 	%r167, %r15, -512;
	cvt.s64.s32 	%rd242, %r167;
	add.s64 	%rd243, %rd242, %rd4;
	shl.b64 	%rd244, %rd243, 2;
	add.s64 	%rd20, %rd2, %rd244;
	add.s64 	%rd21, %rd243, %rd196;
	ld.global.f32 	%f10, [%rd20];
	setp.lt.f32 	%p106, %f188, %f10;
	mov.u64 	%rd263, %rd21;
	mov.f32 	%f185, %f10;
	@%p106 bra 	$L__BB6_15;
	setp.lt.f32 	%p107, %f10, %f188;
	mov.u64 	%rd263, %rd266;
	mov.f32 	%f185, %f188;
	@%p107 bra 	$L__BB6_15;
	setp.lt.s64 	%p108, %rd266, %rd21;
	min.s64 	%rd263, %rd266, %rd21;
	selp.f32 	%f185, %f188, %f10, %p108;
$L__BB6_15:
	add.s32 	%r168, %r15, -256;
	cvt.s64.s32 	%rd245, %r168;
	add.s64 	%rd246, %rd245, %rd4;
	add.s64 	%rd24, %rd246, %rd196;
	ld.global.f32 	%f13, [%rd20+1024];
	setp.lt.f32 	%p109, %f185, %f13;
	mov.u64 	%rd264, %rd24;
	mov.f32 	%f186, %f13;
	@%p109 bra 	$L__BB6_18;
	setp.lt.f32 	%p110, %f13, %f185;
	mov.u64 	%rd264, %rd263;
	mov.f32 	%f186, %f185;
	@%p110 bra 	$L__BB6_18;
	setp.lt.s64 	%p111, %rd263, %rd24;
	min.s64 	%rd264, %rd263, %rd24;
	selp.f32 	%f186, %f185, %f13, %p111;
$L__BB6_18:
	cvt.s64.s32 	%rd247, %r15;
	add.s64 	%rd248, %rd247, %rd4;
	add.s64 	%rd27, %rd248, %rd196;
	ld.global.f32 	%f16, [%rd20+2048];
	setp.lt.f32 	%p112, %f186, %f16;
	mov.u64 	%rd265, %rd27;
	mov.f32 	%f187, %f16;
	@%p112 bra 	$L__BB6_21;
	setp.lt.f32 	%p113, %f16, %f186;
	mov.u64 	%rd265, %rd264;
	mov.f32 	%f187, %f186;
	@%p113 bra 	$L__BB6_21;
	setp.lt.s64 	%p114, %rd264, %rd27;
	min.s64 	%rd265, %rd264, %rd27;
	selp.f32 	%f187, %f186, %f16, %p114;
$L__BB6_21:
	add.s32 	%r169, %r15, 256;
	cvt.s64.s32 	%rd249, %r169;
	add.s64 	%rd250, %rd249, %rd4;
	add.s64 	%rd30, %rd250, %rd196;
	ld.global.f32 	%f19, [%rd20+3072];
	setp.lt.f32 	%p115, %f187, %f19;
	mov.u64 	%rd266, %rd30;
	mov.f32 	%f188, %f19;
	@%p115 bra 	$L__BB6_24;
	setp.lt.f32 	%p116, %f19, %f187;
	mov.u64 	%rd266, %rd265;
	mov.f32 	%f188, %f187;
	@%p116 bra 	$L__BB6_24;
	setp.lt.s64 	%p117, %rd265, %rd30;
	min.s64 	%rd266, %rd265, %rd30;
	selp.f32 	%f188, %f187, %f19, %p117;
$L__BB6_24:
	add.s32 	%r394, %r15, 1024;
	add.s32 	%r170, %r15, 512;
	setp.lt.s32 	%p118, %r170, %r3;
	@%p118 bra 	$L__BB6_12;
$L__BB6_25:
	setp.lt.s32 	%p119, %r3, 256;
	@%p119 bra 	$L__BB6_70;
	// begin inline asm
	mov.u32 %r284, %laneid;
	// end inline asm
	mov.b32 	%r286, %f188;
	mov.b32 	%r302, 1;
	mov.b32 	%r303, 31;
	mov.b32 	%r304, -1;
	// begin inline asm
	shfl.sync.down.b32 %r285, %r286, %r302, %r303, %r304;
	// end inline asm
	mov.b32 	%f23, %r285;
	// begin inline asm
	shfl.sync.down.b32 %r290, %r291, %r302, %r303, %r304;
	// end inline asm
	mov.b64 	{%r296, %r301}, %rd266;
	// begin inline asm
	shfl.sync.down.b32 %r295, %r296, %r302, %r303, %r304;
	// end inline asm
	// begin inline asm
	shfl.sync.down.b32 %r300, %r301, %r302, %r303, %r304;
	// end inline asm
	mov.b64 	%rd34, {%r295, %r300};
	setp.gt.s32 	%p171, %r284, 30;
	mov.u64 	%rd268, %rd266;
	mov.f32 	%f190, %f188;
	@%p171 bra 	$L__BB6_30;
	setp.lt.f32 	%p172, %f188, %f23;
	mov.u64 	%rd268, %rd34;
	mov.f32 	%f190, %f23;
	@%p172 bra 	$L__BB6_30;
	setp.gt.f32 	%p173, %f188, %f23;
	mov.u64 	%rd268, %rd266;
	mov.f32 	%f190, %f188;
	@%p173 bra 	$L__BB6_30;
	setp.lt.s64 	%p174, %rd266, %rd34;
	min.s64 	%rd268, %rd266, %rd34;
	selp.f32 	%f190, %f188, %f23, %p174;
$L__BB6_30:
	mov.b32 	%r306, %f190;
	mov.b32 	%r322, 2;
	mov.b32 	%r323, 31;
	mov.b32 	%r324, -1;
	// begin inline asm
	shfl.sync.down.b32 %r305, %r306, %r322, %r323, %r324;
	// end inline asm
	mov.b32 	%f26, %r305;
	// begin inline asm
	shfl.sync.down.b32 %r310, %r311, %r322, %r323, %r324;
	// end inline asm
	mov.b64 	{%r316, %r321}, %rd268;
	// begin inline asm
	shfl.sync.down.b32 %r315, %r316, %r322, %r323, %r324;
	// end inline asm
	// begin inline asm
	shfl.sync.down.b32 %r320, %r321, %r322, %r323, %r324;
	// end inline asm
	mov.b64 	%rd37, {%r315, %r320};
	setp.gt.s32 	%p175, %r284, 29;
	mov.u64 	%rd269, %rd268;
	mov.f32 	%f191, %f190;
	@%p175 bra 	$L__BB6_34;
	setp.lt.f32 	%p176, %f190, %f26;
	mov.u64 	%rd269, %rd37;
	mov.f32 	%f191, %f26;
	@%p176 bra 	$L__BB6_34;
	setp.gt.f32 	%p177, %f190, %f26;
	mov.u64 	%rd269, %rd268;
	mov.f32 	%f191, %f190;
	@%p177 bra 	$L__BB6_34;
	setp.lt.s64 	%p178, %rd268, %rd37;
	min.s64 	%rd269, %rd268, %rd37;
	selp.f32 	%f191, %f190, %f26, %p178;
$L__BB6_34:
	mov.b32 	%r326, %f191;
	mov.b32 	%r342, 4;
	mov.b32 	%r343, 31;
	mov.b32 	%r344, -1;
	// begin inline asm
	shfl.sync.down.b32 %r325, %r326, %r342, %r343, %r344;
	// end inline asm
	mov.b32 	%f29, %r325;
	// begin inline asm
	shfl.sync.down.b32 %r330, %r331, %r342, %r343, %r344;
	// end inline asm
	mov.b64 	{%r336, %r341}, %rd269;
	// begin inline asm
	shfl.sync.down.b32 %r335, %r336, %r342, %r343, %r344;
	// end inline asm
	// begin inline asm
	shfl.sync.down.b32 %r340, %r341, %r342, %r343, %r344;
	// end inline asm
	mov.b64 	%rd40, {%r335, %r340};
	setp.gt.s32 	%p179, %r284, 27;
	mov.u64 	%rd270, %rd269;
	mov.f32 	%f192, %f191;
	@%p179 bra 	$L__BB6_38;
	setp.lt.f32 	%p180, %f191, %f29;
	mov.u64 	%rd270, %rd40;
	mov.f32 	%f192, %f29;
	@%p180 bra 	$L__BB6_38;
	setp.gt.f32 	%p181, %f191, %f29;
	mov.u64 	%rd270, %rd269;
	mov.f32 	%f192, %f191;
	@%p181 bra 	$L__BB6_38;
	setp.lt.s64 	%p182, %rd269, %rd40;
	min.s64 	%rd270, %rd269, %rd40;
	selp.f32 	%f192, %f191, %f29, %p182;
$L__BB6_38:
	mov.b32 	%r346, %f192;
	mov.b32 	%r362, 8;
	mov.b32 	%r363, 31;
	mov.b32 	%r364, -1;
	// begin inline asm
	shfl.sync.down.b32 %r345, %r346, %r362, %r363, %r364;
	// end inline asm
	mov.b32 	%f32, %r345;
	// begin inline asm
	shfl.sync.down.b32 %r350, %r351, %r362, %r363, %r364;
	// end inline asm
	mov.b64 	{%r356, %r361}, %rd270;
	// begin inline asm
	shfl.sync.down.b32 %r355, %r356, %r362, %r363, %r364;
	// end inline asm
	// begin inline asm
	shfl.sync.down.b32 %r360, %r361, %r362, %r363, %r364;
	// end inline asm
	mov.b64 	%rd43, {%r355, %r360};
	setp.gt.s32 	%p183, %r284, 23;
	mov.u64 	%rd271, %rd270;
	mov.f32 	%f193, %f192;
	@%p183 bra 	$L__BB6_42;
	setp.lt.f32 	%p184, %f192, %f32;
	mov.u64 	%rd271, %rd43;
	mov.f32 	%f193, %f32;
	@%p184 bra 	$L__BB6_42;
	setp.gt.f32 	%p185, %f192, %f32;
	mov.u64 	%rd271, %rd270;
	mov.f32 	%f193, %f192;
	@%p185 bra 	$L__BB6_42;
	setp.lt.s64 	%p186, %rd270, %rd43;
	min.s64 	%rd271, %rd270, %rd43;
	selp.f32 	%f193, %f192, %f32, %p186;
$L__BB6_42:
	mov.b32 	%r366, %f193;
	mov.b32 	%r382, 16;
	mov.b32 	%r383, 31;
	mov.b32 	%r384, -1;
	// begin inline asm
	shfl.sync.down.b32 %r365, %r366, %r382, %r383, %r384;
	// end inline asm
	mov.b32 	%f35, %r365;
	// begin inline asm
	shfl.sync.down.b32 %r370, %r371, %r382, %r383, %r384;
	// end inline asm
	mov.b64 	{%r376, %r381}, %rd271;
	// begin inline asm
	shfl.sync.down.b32 %r375, %r376, %r382, %r383, %r384;
	// end inline asm
	// begin inline asm
	shfl.sync.down.b32 %r380, %r381, %r382, %r383, %r384;
	// end inline asm
	mov.b64 	%rd46, {%r375, %r380};
	setp.gt.s32 	%p187, %r284, 15;
	mov.u64 	%rd323, %rd271;
	mov.f32 	%f241, %f193;
	@%p187 bra 	$L__BB6_46;
	setp.lt.f32 	%p188, %f193, %f35;
	mov.u64 	%rd323, %rd46;
	mov.f32 	%f241, %f35;
	@%p188 bra 	$L__BB6_46;
	setp.gt.f32 	%p189, %f193, %f35;
	mov.u64 	%rd323, %rd271;
	mov.f32 	%f241, %f193;
	@%p189 bra 	$L__BB6_46;
	setp.lt.s64 	%p190, %rd271, %rd46;
	min.s64 	%rd323, %rd271, %rd46;
	selp.f32 	%f241, %f193, %f35, %p190;
$L__BB6_46:
	setp.ne.s32 	%p191, %r284, 0;
	@%p191 bra 	$L__BB6_48;
	shr.u32 	%r385, %r4, 1;
	and.b32  	%r386, %r385, 496;
	mov.u32 	%r387, _ZN6thrust24THRUST_300001_SM_1000_NS8cuda_cub4core6detail5shmemE;
	add.s32 	%r388, %r387, %r386;
	st.shared.f32 	[%r388+8], %f241;
	st.shared.u64 	[%r388+16], %rd323;
$L__BB6_48:
	bar.sync 	0;
	setp.ne.s32 	%p192, %r4, 0;
	@%p192 bra 	$L__BB6_208;
	ld.shared.f32 	%f38, [_ZN6thrust24THRUST_300001_SM_1000_NS8cuda_cub4core6detail5shmemE+24];
	ld.shared.u64 	%rd49, [_ZN6thrust24THRUST_300001_SM_1000_NS8cuda_cub4core6detail5shmemE+32];
	setp.lt.f32 	%p193, %f241, %f38;
	mov.u64 	%rd273, %rd49;
	mov.f32 	%f195, %f38;
	@%p193 bra 	$L__BB6_52;
	setp.lt.f32 	%p194, %f38, %f241;
	mov.u64 	%rd273, %rd323;
	mov.f32 	%f195, %f241;
	@%p194 bra 	$L__BB6_52;
	setp.lt.s64 	%p195, %rd323, %rd49;
	min.s64 	%rd273, %rd323, %rd49;
	selp.f32 	%f195, %f241, %f38, %p195;
$L__BB6_52:
	ld.shared.f32 	%f41, [_ZN6thrust24THRUST_300001_SM_1000_NS8cuda_cub4core6detail5shmemE+40];
	ld.shared.u64 	%rd52, [_ZN6thrust24THRUST_300001_SM_1000_NS8cuda_cub4core6detail5shmemE+48];
	setp.lt.f32 	%p196, %f195, %f41;
	mov.u64 	%rd274, %rd52;
	mov.f32 	%f196, %f41;
	@%p196 bra 	$L__BB6_55;
	setp.lt.f32 	%p197, %f41, %f195;
	mov.u64 	%rd274, %rd273;
	mov.f32 	%f196, %f195;
	@%p197 bra 	$L__BB6_55;
	setp.lt.s64 	%p198, %rd273, %rd52;
	min.s64 	%rd274, %rd273, %rd52;
	selp.f32 	%f196, %f195, %f41, %p198;
$L__BB6_55:
	ld.shared.f32 	%f44, [_ZN6thrust24THRUST_300001_SM_1000_NS8cuda_cub4core6detail5shmemE+56];
	ld.shared.u64 	%rd55, [_ZN6thrust24THRUST_300001_SM_1000_NS8cuda_cub4core6detail5shmemE+64];
	setp.lt.f32 	%p199, %f196, %f44;
	mov.u64 	%rd275, %rd55;
	mov.f32 	%f197, %f44;
	@%p199 bra 	$L__BB6_58;
	setp.lt.f32 	%p200, %f44, %f196;
	mov.u64 	%rd275, %rd274;
	mov.f32 	%f197, %f196;
	@%p200 bra 	$L__BB6_58;
	setp.lt.s64 	%p201, %rd274, %rd55;
	min.s64 	%rd275, %rd274, %rd55;
	selp.f32 	%f197, %f196, %f44, %p201;
$L__BB6_58:
	ld.shared.f32 	%f47, [_ZN6thrust24THRUST_300001_SM_1000_NS8cuda_cub4core6detail5shmemE+72];
	ld.shared.u64 	%rd58, [_ZN6thrust24THRUST_300001_SM_1000_NS8cuda_cub4core6detail5shmemE+80];
	setp.lt.f32 	%p202, %f197, %f47;
	mov.u64 	%rd276, %rd58;
	mov.f32 	%f198, %f47;
	@%p202 bra 	$L__BB6_61;
	setp.lt.f32 	%p203, %f47, %f197;
	mov.u64 	%rd276, %rd275;
	mov.f32 	%f198, %f197;
	@%p203 bra 	$L__BB6_61;
	setp.lt.s64 	%p204, %rd275, %rd58;
	min.s64 	%rd276, %rd275, %rd58;
	selp.f32 	%f198, %f197, %f47, %p204;
$L__BB6_61:
	ld.shared.f32 	%f50, [_ZN6thrust24THRUST_300001_SM_1000_NS8cuda_cub4core6detail5shmemE+88];
	ld.shared.u64 	%rd61, [_ZN6thrust24THRUST_300001_SM_1000_NS8cuda_cub4core6detail5shmemE+96];
	setp.lt.f32 	%p205, %f198, %f50;
	mov.f32 	%f199, %f50;
	mov.u64 	%rd277, %rd61;
	@%p205 bra 	$L__BB6_64;
	setp.lt.f32 	%p206, %f50, %f198;
	mov.f32 	%f199, %f198;
	mov.u64 	%rd277, %rd276;
	@%p206 bra 	$L__BB6_64;
	setp.lt.s64 	%p207, %rd276, %rd61;
	selp.f32 	%f199, %f198, %f50, %p207;
	min.s64 	%rd277, %rd276, %rd61;
$L__BB6_64:
	ld.shared.f32 	%f53, [_ZN6thrust24THRUST_300001_SM_1000_NS8cuda_cub4core6detail5shmemE+104];
	ld.shared.u64 	%rd64, [_ZN6thrust24THRUST_300001_SM_1000_NS8cuda_cub4core6detail5shmemE+112];
	setp.lt.f32 	%p208, %f199, %f53;
	mov.f32 	%f200, %f53;
	mov.u64 	%rd278, %rd64;
	@%p208 bra 	$L__BB6_67;
	setp.lt.f32 	%p209, %f53, %f199;
	mov.f32 	%f200, %f199;
	mov.u64 	%rd278, %rd277;
	@%p209 bra 	$L__BB6_67;
	setp.lt.s64 	%p210, %rd277, %rd64;
	selp.f32 	%f200, %f199, %f53, %p210;
	min.s64 	%rd278, %rd277, %rd64;
$L__BB6_67:
	ld.shared.f32 	%f56, [_ZN6thrust24THRUST_300001_SM_1000_NS8cuda_cub4core6detail5shmemE+120];
	ld.shared.u64 	%rd67, [_ZN6thrust24THRUST_300001_SM_1000_NS8cuda_cub4core6detail5shmemE+128];
	setp.lt.f32 	%p211, %f200, %f56;
	mov.f32 	%f241, %f56;
	mov.u64 	%rd323, %rd67;
	@%p211 bra 	$L__BB6_208;
	setp.lt.f32 	%p212, %f56, %f200;
	mov.f32 	%f241, %f200;
	mov.u64 	%rd323, %rd278;
	@%p212 bra 	$L__BB6_208;
	setp.lt.s64 	%p213, %rd278, %rd67;
	selp.f32 	%f241, %f200, %f56, %p213;
	min.s64 	%rd323, %rd278, %rd67;
	bra.uni 	$L__BB6_208;
$L__BB6_70:
	// begin inline asm
	mov.u32 %r171, %laneid;
	// end inline asm
	and.b32  	%r192, %r4, 992;
	add.s32 	%r193, %r192, 32;
	setp.gt.s32 	%p120, %r193, %r3;
	not.b32 	%r194, %r192;
	add.s32 	%r195, %r3, %r194;
	selp.b32 	%r190, %r195, 31, %p120;
	mov.b32 	%r173, %f188;
	mov.b32 	%r189, 1;
	mov.b32 	%r191, -1;
	// begin inline asm
	shfl.sync.down.b32 %r172, %r173, %r189, %r190, %r191;
	// end inline asm
	mov.b32 	%f58, %r172;
	// begin inline asm
	shfl.sync.down.b32 %r177, %r178, %r189, %r190, %r191;
	// end inline asm
	mov.b64 	{%r183, %r188}, %rd266;
	// begin inline asm
	shfl.sync.down.b32 %r182, %r183, %r189, %r190, %r191;
	// end inline asm
	// begin inline asm
	shfl.sync.down.b32 %r187, %r188, %r189, %r190, %r191;
	// end inline asm
	mov.b64 	%rd69, {%r182, %r187};
	setp.ge.s32 	%p121, %r171, %r190;
	mov.f32 	%f201, %f188;
	mov.u64 	%rd279, %rd266;
	@%p121 bra 	$L__BB6_74;
	setp.lt.f32 	%p122, %f188, %f58;
	mov.f32 	%f201, %f58;
	mov.u64 	%rd279, %rd69;
	@%p122 bra 	$L__BB6_74;
	setp.gt.f32 	%p123, %f188, %f58;
	mov.f32 	%f201, %f188;
	mov.u64 	%rd279, %rd266;
	@%p123 bra 	$L__BB6_74;
	setp.lt.s64 	%p124, %rd266, %rd69;
	selp.f32 	%f201, %f188, %f58, %p124;
	min.s64 	%rd279, %rd266, %rd69;
$L__BB6_74:
	mov.b32 	%r197, %f201;
	mov.b32 	%r213, 2;
	mov.b32 	%r215, -1;
	// begin inline asm
	shfl.sync.down.b32 %r196, %r197, %r213, %r190, %r215;
	// end inline asm
	mov.b32 	%f61, %r196;
	// begin inline asm
	shfl.sync.down.b32 %r201, %r202, %r213, %r190, %r215;
	// end inline asm
	mov.b64 	{%r207, %r212}, %rd279;
	// begin inline asm
	shfl.sync.down.b32 %r206, %r207, %r213, %r190, %r215;
	// end inline asm
	// begin inline asm
	shfl.sync.down.b32 %r211, %r212, %r213, %r190, %r215;
	// end inline asm
	mov.b64 	%rd72, {%r206, %r211};
	add.s32 	%r216, %r171, 2;
	setp.gt.s32 	%p125, %r216, %r190;
	mov.f32 	%f202, %f201;
	mov.u64 	%rd280, %rd279;
	@%p125 bra 	$L__BB6_78;
	setp.lt.f32 	%p126, %f201, %f61;
	mov.f32 	%f202, %f61;
	mov.u64 	%rd280, %rd72;
	@%p126 bra 	$L__BB6_78;
	setp.gt.f32 	%p127, %f201, %f61;
	mov.f32 	%f202, %f201;
	mov.u64 	%rd280, %rd279;
	@%p127 bra 	$L__BB6_78;
	setp.lt.s64 	%p128, %rd279, %rd72;
	selp.f32 	%f202, %f201, %f61, %p128;
	min.s64 	%rd280, %rd279, %rd72;
$L__BB6_78:
	mov.b32 	%r218, %f202;
	mov.b32 	%r234, 4;
	mov.b32 	%r236, -1;
	// begin inline asm
	shfl.sync.down.b32 %r217, %r218, %r234, %r190, %r236;
	// end inline asm
	mov.b32 	%f64, %r217;
	// begin inline asm
	shfl.sync.down.b32 %r222, %r223, %r234, %r190, %r236;
	// end inline asm
	mov.b64 	{%r228, %r233}, %rd280;
	// begin inline asm
	shfl.sync.down.b32 %r227, %r228, %r234, %r190, %r236;
	// end inline asm
	// begin inline asm
	shfl.sync.down.b32 %r232, %r233, %r234, %r190, %r236;
	// end inline asm
	mov.b64 	%rd75, {%r227, %r232};
	add.s32 	%r237, %r171, 4;
	setp.gt.s32 	%p129, %r237, %r190;
	mov.f32 	%f203, %f202;
	mov.u64 	%rd281, %rd280;
	@%p129 bra 	$L__BB6_82;
	setp.lt.f32 	%p130, %f202, %f64;
	mov.f32 	%f203, %f64;
	mov.u64 	%rd281, %rd75;
	@%p130 bra 	$L__BB6_82;
	setp.gt.f32 	%p131, %f202, %f64;
	mov.f32 	%f203, %f202;
	mov.u64 	%rd281, %rd280;
	@%p131 bra 	$L__BB6_82;
	setp.lt.s64 	%p132, %rd280, %rd75;
	selp.f32 	%f203, %f202, %f64, %p132;
	min.s64 	%rd281, %rd280, %rd75;
$L__BB6_82:
	mov.b32 	%r239, %f203;
	mov.b32 	%r255, 8;
	mov.b32 	%r257, -1;
	// begin inline asm
	shfl.sync.down.b32 %r238, %r239, %r255, %r190, %r257;
	// end inline asm
	mov.b32 	%f67, %r238;
	// begin inline asm
	shfl.sync.down.b32 %r243, %r244, %r255, %r190, %r257;
	// end inline asm
	mov.b64 	{%r249, %r254}, %rd281;
	// begin inline asm
	shfl.sync.down.b32 %r248, %r249, %r255, %r190, %r257;
	// end inline asm
	// begin inline asm
	shfl.sync.down.b32 %r253, %r254, %r255, %r190, %r257;
	// end inline asm
	mov.b64 	%rd78, {%r248, %r253};
	add.s32 	%r258, %r171, 8;
	setp.gt.s32 	%p133, %r258, %r190;
	mov.f32 	%f204, %f203;
	mov.u64 	%rd282, %rd281;
	@%p133 bra 	$L__BB6_86;
	setp.lt.f32 	%p134, %f203, %f67;
	mov.f32 	%f204, %f67;
	mov.u64 	%rd282, %rd78;
	@%p134 bra 	$L__BB6_86;
	setp.gt.f32 	%p135, %f203, %f67;
	mov.f32 	%f204, %f203;
	mov.u64 	%rd282, %rd281;
	@%p135 bra 	$L__BB6_86;
	setp.lt.s64 	%p136, %rd281, %rd78;
	selp.f32 	%f204, %f203, %f67, %p136;
	min.s64 	%rd282, %rd281, %rd78;
$L__BB6_86:
	mov.b32 	%r260, %f204;
	mov.b32 	%r276, 16;
	mov.b32 	%r278, -1;
	// begin inline asm
	shfl.sync.down.b32 %r259, %r260, %r276, %r190, %r278;
	// end inline asm
	mov.b32 	%f70, %r259;
	// begin inline asm
	shfl.sync.down.b32 %r264, %r265, %r276, %r190, %r278;
	// end inline asm
	mov.b64 	{%r270, %r275}, %rd282;
	// begin inline asm
	shfl.sync.down.b32 %r269, %r270, %r276, %r190, %r278;
	// end inline asm
	// begin inline asm
	shfl.sync.down.b32 %r274, %r275, %r276, %r190, %r278;
	// end inline asm
	mov.b64 	%rd81, {%r269, %r274};
	add.s32 	%r279, %r171, 16;
	setp.gt.s32 	%p137, %r279, %r190;
	mov.f32 	%f241, %f204;
	mov.u64 	%rd323, %rd282;
	@%p137 bra 	$L__BB6_90;
	setp.lt.f32 	%p138, %f204, %f70;
	mov.f32 	%f241, %f70;
	mov.u64 	%rd323, %rd81;
	@%p138 bra 	$L__BB6_90;
	setp.gt.f32 	%p139, %f204, %f70;
	mov.f32 	%f241, %f204;
	mov.u64 	%rd323, %rd282;
	@%p139 bra 	$L__BB6_90;
	setp.lt.s64 	%p140, %rd282, %rd81;
	selp.f32 	%f241, %f204, %f70, %p140;
	min.s64 	%rd323, %rd282, %rd81;
$L__BB6_90:
	setp.ne.s32 	%p141, %r171, 0;
	@%p141 bra 	$L__BB6_92;
	shr.u32 	%r280, %r4, 1;
	and.b32  	%r281, %r280, 496;
	mov.u32 	%r282, _ZN6thrust24THRUST_300001_SM_1000_NS8cuda_cub4core6detail5shmemE;
	add.s32 	%r283, %r282, %r281;
	st.shared.f32 	[%r283+8], %f241;
	st.shared.u64 	[%r283+16], %rd323;
$L__BB6_92:
	bar.sync 	0;
	setp.ne.s32 	%p142, %r4, 0;
	@%p142 bra 	$L__BB6_208;
	setp.lt.s32 	%p143, %r3, 33;
	mov.f32 	%f206, %f241;
	mov.u64 	%rd284, %rd323;
	@%p143 bra 	$L__BB6_97;
	ld.shared.f32 	%f73, [_ZN6thrust24THRUST_300001_SM_1000_NS8cuda_cub4core6detail5shmemE+24];
	ld.shared.u64 	%rd84, [_ZN6thrust24THRUST_300001_SM_1000_NS8cuda_cub4core6detail5shmemE+32];
	setp.lt.f32 	%p144, %f241, %f73;
	mov.f32 	%f206, %f73;
	mov.u64 	%rd284, %rd84;
	@%p144 bra 	$L__BB6_97;
	setp.lt.f32 	%p145, %f73, %f241;
	mov.f32 	%f206, %f241;
	mov.u64 	%rd284, %rd323;
	@%p145 bra 	$L__BB6_97;
	setp.lt.s64 	%p146, %rd323, %rd84;
	selp.f32 	%f206, %f241, %f73, %p146;
	min.s64 	%rd284, %rd323, %rd84;
$L__BB6_97:
	setp.lt.s32 	%p147, %r3, 65;
	mov.f32 	%f207, %f206;
	mov.u64 	%rd285, %rd284;
	@%p147 bra 	$L__BB6_101;
	ld.shared.f32 	%f76, [_ZN6thrust24THRUST_300001_SM_1000_NS8cuda_cub4core6detail5shmemE+40];
	ld.shared.u64 	%rd87, [_ZN6thrust24THRUST_300001_SM_1000_NS8cuda_cub4core6detail5shmemE+48];
	setp.lt.f32 	%p148, %f206, %f76;
	mov.f32 	%f207, %f76;
	mov.u64 	%rd285, %rd87;
	@%p148 bra 	$L__BB6_101;
	setp.lt.f32 	%p149, %f76, %f206;
	mov.f32 	%f207, %f206;
	mov.u64 	%rd285, %rd284;
	@%p149 bra 	$L__BB6_101;
	setp.lt.s64 	%p150, %rd284, %rd87;
	selp.f32 	%f207, %f206, %f76, %p150;
	min.s64 	%rd285, %rd284, %rd87;
$L__BB6_101:
	setp.lt.s32 	%p151, %r3, 97;
	mov.f32 	%f208, %f207;
	mov.u64 	%rd286, %rd285;
	@%p151 bra 	$L__BB6_105;
	ld.shared.f32 	%f79, [_ZN6thrust24THRUST_300001_SM_1000_NS8cuda_cub4core6detail5shmemE+56];
	ld.shared.u64 	%rd90, [_ZN6thrust24THRUST_300001_SM_1000_NS8cuda_cub4core6detail5shmemE+64];
	setp.lt.f32 	%p152, %f207, %f79;
	mov.f32 	%f208, %f79;
	mov.u64 	%rd286, %rd90;
	@%p152 bra 	$L__BB6_105;
	setp.lt.f32 	%p153, %f79, %f207;
	mov.f32 	%f208, %f207;
	mov.u64 	%rd286, %rd285;
	@%p153 bra 	$L__BB6_105;
	setp.lt.s64 	%p154, %rd285, %rd90;
	selp.f32 	%f208, %f207, %f79, %p154;
	min.s64 	%rd286, %rd285, %rd90;
$L__BB6_105:
	setp.lt.s32 	%p155, %r3, 129;
	mov.f32 	%f209, %f208;
	mov.u64 	%rd287, %rd286;
	@%p155 bra 	$L__BB6_109;
	ld.shared.f32 	%f82, [_ZN6thrust24THRUST_300001_SM_1000_NS8cuda_cub4core6detail5shmemE+72];
	ld.shared.u64 	%rd93, [_ZN6thrust24THRUST_300001_SM_1000_NS8cuda_cub4core6detail5shmemE+80];
	setp.lt.f32 	%p156, %f208, %f82;
	mov.f32 	%f209, %f82;
	mov.u64 	%rd287, %rd93;
	@%p156 bra 	$L__BB6_109;
	setp.lt.f32 	%p157, %f82, %f208;
	mov.f32 	%f209, %f208;
	mov.u64 	%rd287, %rd286;
	@%p157 bra 	$L__BB6_109;
	setp.lt.s64 	%p158, %rd286, %rd93;
	selp.f32 	%f209, %f208, %f82, %p158;
	min.s64 	%rd287, %rd286, %rd93;
$L__BB6_109:
	setp.lt.s32 	%p159, %r3, 161;
	mov.f32 	%f210, %f209;
	mov.u64 	%rd288, %rd287;
	@%p159 bra 	$L__BB6_113;
	ld.shared.f32 	%f85, [_ZN6thrust24THRUST_300001_SM_1000_NS8cuda_cub4core6detail5shmemE+88];
	ld.shared.u64 	%rd96, [_ZN6thrust24THRUST_300001_SM_1000_NS8cuda_cub4core6detail5shmemE+96];
	setp.lt.f32 	%p160, %f209, %f85;
	mov.f32 	%f210, %f85;
	mov.u64 	%rd288, %rd96;
	@%p160 bra 	$L__BB6_113;
	setp.lt.f32 	%p161, %f85, %f209;
	mov.f32 	%f210, %f209;
	mov.u64 	%rd288, %rd287;
	@%p161 bra 	$L__BB6_113;
	setp.lt.s64 	%p162, %rd287, %rd96;
	selp.f32 	%f210, %f209, %f85, %p162;
	min.s64 	%rd288, %rd287, %rd96;
$L__BB6_113:
	setp.lt.s32 	%p163, %r3, 193;
	mov.f32 	%f211, %f210;
	mov.u64 	%rd289, %rd288;
	@%p163 bra 	$L__BB6_117;
	ld.shared.f32 	%f88, [_ZN6thrust24THRUST_300001_SM_1000_NS8cuda_cub4core6detail5shmemE+104];
	ld.shared.u64 	%rd99, [_ZN6thrust24THRUST_300001_SM_1000_NS8cuda_cub4core6detail5shmemE+112];
	setp.lt.f32 	%p164, %f210, %f88;
	mov.f32 	%f211, %f88;
	mov.u64 	%rd289, %rd99;
	@%p164 bra 	$L__BB6_117;
	setp.lt.f32 	%p165, %f88, %f210;
	mov.f32 	%f211, %f210;
	mov.u64 	%rd289, %rd288;
	@%p165 bra 	$L__BB6_117;
	setp.lt.s64 	%p166, %rd288, %rd99;
	selp.f32 	%f211, %f210, %f88, %p166;
	min.s64 	%rd289, %rd288, %rd99;
$L__BB6_117:
	setp.lt.s32 	%p167, %r3, 225;
	mov.f32 	%f241, %f211;
	mov.u64 	%rd323, %rd289;
	@%p167 bra 	$L__BB6_208;
	ld.shared.f32 	%f91, [_ZN6thrust24THRUST_300001_SM_1000_NS8cuda_cub4core6detail5shmemE+120];
	ld.shared.u64 	%rd102, [_ZN6thrust24THRUST_300001_SM_1000_NS8cuda_cub4core6detail5shmemE+128];
	setp.lt.f32 	%p168, %f211, %f91;
	mov.f32 	%f241, %f91;
	mov.u64 	%rd323, %rd102;
	@%p168 bra 	$L__BB6_208;
	setp.lt.f32 	%p169, %f91, %f211;
	mov.f32 	%f241, %f211;
	mov.u64 	%rd323, %rd289;
	@%p169 bra 	$L__BB6_208;
	setp.lt.s64 	%p170, %rd289, %rd102;
	selp.f32 	%f241, %f211, %f91, %p170;
	min.s64 	%rd323, %rd289, %rd102;
	bra.uni 	$L__BB6_208;
$L__BB6_121:
	mov.u32 	%r20, %tid.x;
	add.s64 	%rd104, %rd196, %rd4;
	cvt.u64.u32 	%rd105, %r20;
	add.s64 	%rd201, %rd105, %rd4;
	cvta.to.global.u64 	%rd202, %rd195;
	shl.b64 	%rd203, %rd201, 2;
	add.s64 	%rd204, %rd202, %rd203;
	ld.global.f32 	%f170, [%rd204];
	add.s32 	%r36, %r20, 256;
	cvt.u64.u32 	%rd205, %r36;
	ld.global.f32 	%f171, [%rd204+1024];
	add.s32 	%r37, %r20, 512;
	cvt.u64.u32 	%rd206, %r37;
	ld.global.f32 	%f172, [%rd204+2048];
	add.s32 	%r38, %r20, 768;
	cvt.u64.u32 	%rd207, %r38;
	ld.global.f32 	%f173, [%rd204+3072];
	or.b32  	%r39, %r20, 1024;
	cvt.u64.u32 	%rd106, %r39;
	add.s64 	%rd311, %rd104, %rd106;
	ld.global.f32 	%f229, [%rd204+4096];
	setp.geu.f32 	%p2, %f170, %f171;
	selp.f32 	%f174, %f170, %f171, %p2;
	selp.b64 	%rd208, %rd105, %rd205, %p2;
	setp.geu.f32 	%p3, %f174, %f172;
	selp.f32 	%f175, %f174, %f172, %p3;
	selp.b64 	%rd209, %rd208, %rd206, %p3;
	setp.geu.f32 	%p4, %f175, %f173;
	selp.f32 	%f94, %f175, %f173, %p4;
	selp.b64 	%rd108, %rd209, %rd207, %p4;
	setp.lt.f32 	%p5, %f94, %f229;
	@%p5 bra 	$L__BB6_123;
	setp.lt.f32 	%p6, %f229, %f94;
	setp.lt.u64 	%p7, %rd108, %rd106;
	or.pred  	%p8, %p6, %p7;
	selp.f32 	%f229, %f94, %f229, %p8;
	add.s64 	%rd210, %rd104, %rd108;
	selp.b64 	%rd311, %rd210, %rd311, %p8;
$L__BB6_123:
	setp.le.u64 	%p9, %rd198, %rd5;
	@%p9 bra 	$L__BB6_164;
	setp.ne.s32 	%p10, %r20, 0;
	@%p10 bra 	$L__BB6_126;
	atom.global.add.u64 	%rd211, [%rd1+8], 1280;
	add.s64 	%rd212, %rd211, %rd5;
	st.shared.u64 	[_ZN6thrust24THRUST_300001_SM_1000_NS8cuda_cub4core6detail5shmemE+152], %rd212;
$L__BB6_126:
	bar.sync 	0;
	ld.shared.u64 	%rd299, [_ZN6thrust24THRUST_300001_SM_1000_NS8cuda_cub4core6detail5shmemE+152];
	add.s64 	%rd213, %rd299, 1280;
	setp.gt.s64 	%p11, %rd213, %rd198;
	@%p11 bra 	$L__BB6_141;
	mov.f32 	%f213, %f229;
	mov.u64 	%rd292, %rd311;
$L__BB6_128:
	add.s64 	%rd214, %rd299, %rd105;
	cvta.to.global.u64 	%rd215, %rd195;
	shl.b64 	%rd216, %rd214, 2;
	add.s64 	%rd217, %rd215, %rd216;
	add.s64 	%rd293, %rd214, %rd196;
	ld.global.f32 	%f214, [%rd217];
	add.s64 	%rd294, %rd293, 256;
	ld.global.f32 	%f215, [%rd217+1024];
	add.s64 	%rd295, %rd293, 512;
	ld.global.f32 	%f216, [%rd217+2048];
	add.s64 	%rd296, %rd293, 768;
	ld.global.f32 	%f217, [%rd217+3072];
	add.s64 	%rd311, %rd293, 1024;
	ld.global.f32 	%f229, [%rd217+4096];
	setp.lt.f32 	%p12, %f213, %f214;
	@%p12 bra 	$L__BB6_130;
	setp.lt.f32 	%p13, %f214, %f213;
	setp.lt.s64 	%p14, %rd292, %rd293;
	or.pred  	%p15, %p13, %p14;
	selp.f32 	%f214, %f213, %f214, %p15;
	selp.b64 	%rd293, %rd292, %rd293, %p15;
$L__BB6_130:
	setp.lt.f32 	%p16, %f214, %f215;
	@%p16 bra 	$L__BB6_132;
	setp.lt.f32 	%p17, %f215, %f214;
	setp.lt.s64 	%p18, %rd293, %rd294;
	or.pred  	%p19, %p17, %p18;
	selp.f32 	%f215, %f214, %f215, %p19;
	selp.b64 	%rd294, %rd293, %rd294, %p19;
$L__BB6_132:
	setp.lt.f32 	%p20, %f215, %f216;
	@%p20 bra 	$L__BB6_134;
	setp.lt.f32 	%p21, %f216, %f215;
	setp.lt.s64 	%p22, %rd294, %rd295;
	or.pred  	%p23, %p21, %p22;
	selp.f32 	%f216, %f215, %f216, %p23;
	selp.b64 	%rd295, %rd294, %rd295, %p23;
$L__BB6_134:
	setp.lt.f32 	%p24, %f216, %f217;
	@%p24 bra 	$L__BB6_136;
	setp.lt.f32 	%p25, %f217, %f216;
	setp.lt.s64 	%p26, %rd295, %rd296;
	or.pred  	%p27, %p25, %p26;
	selp.f32 	%f217, %f216, %f217, %p27;
	selp.b64 	%rd296, %rd295, %rd296, %p27;
$L__BB6_136:
	setp.lt.f32 	%p28, %f217, %f229;
	@%p28 bra 	$L__BB6_138;
	setp.lt.f32 	%p29, %f229, %f217;
	setp.lt.s64 	%p30, %rd296, %rd311;
	or.pred  	%p31, %p29, %p30;
	selp.f32 	%f229, %f217, %f229, %p31;
	selp.b64 	%rd311, %rd296, %rd311, %p31;
$L__BB6_138:
	setp.ne.s32 	%p32, %r20, 0;
	bar.sync 	0;
	@%p32 bra 	$L__BB6_140;
	atom.global.add.u64 	%rd218, [%rd1+8], 1280;
	add.s64 	%rd219, %rd218, %rd5;
	st.shared.u64 	[_ZN6thrust24THRUST_300001_SM_1000_NS8cuda_cub4core6detail5shmemE+152], %rd219;
$L__BB6_140:
	bar.sync 	0;
	ld.shared.u64 	%rd299, [_ZN6thrust24THRUST_300001_SM_1000_NS8cuda_cub4core6detail5shmemE+152];
	add.s64 	%rd220, %rd299, 1280;
	setp.le.s64 	%p33, %rd220, %rd198;
	mov.f32 	%f213, %f229;
	mov.u64 	%rd292, %rd311;
	@%p33 bra 	$L__BB6_128;
$L__BB6_141:
	setp.le.s64 	%p34, %rd198, %rd299;
	@%p34 bra 	$L__BB6_164;
	cvt.u32.u64 	%r40, %rd299;
	cvt.u32.u64 	%r41, %rd198;
	sub.s32 	%r21, %r41, %r40;
	setp.ge.s32 	%p35, %r20, %r21;
	@%p35 bra 	$L__BB6_164;
	cvta.to.global.u64 	%rd132, %rd195;
	not.b32 	%r43, %r20;
	add.s32 	%r44, %r43, %r41;
	sub.s32 	%r22, %r44, %r40;
	and.b32  	%r46, %r22, 768;
	setp.eq.s32 	%p36, %r46, 768;
	mov.u32 	%r397, %r20;
	@%p36 bra 	$L__BB6_149;
	add.s64 	%rd222, %rd299, %rd105;
	add.s64 	%rd301, %rd222, %rd196;
	shl.b64 	%rd223, %rd222, 2;
	add.s64 	%rd300, %rd132, %rd223;
	shr.u32 	%r47, %r22, 8;
	add.s32 	%r48, %r47, 1;
	and.b32  	%r49, %r48, 3;
	neg.s32 	%r395, %r49;
	mov.u32 	%r397, %r20;
$L__BB6_145:
	.pragma "nounroll";
	mov.u64 	%rd137, %rd311;
	mov.f32 	%f114, %f229;
	ld.global.f32 	%f115, [%rd300];
	setp.lt.f32 	%p37, %f114, %f115;
	mov.f32 	%f229, %f115;
	mov.u64 	%rd311, %rd301;
	@%p37 bra 	$L__BB6_148;
	setp.lt.f32 	%p38, %f115, %f114;
	mov.f32 	%f229, %f114;
	mov.u64 	%rd311, %rd137;
	@%p38 bra 	$L__BB6_148;
	setp.lt.s64 	%p39, %rd137, %rd301;
	selp.f32 	%f229, %f114, %f115, %p39;
	min.s64 	%rd311, %rd137, %rd301;
$L__BB6_148:
	add.s32 	%r397, %r397, 256;
	add.s64 	%rd301, %rd301, 256;
	add.s64 	%rd300, %rd300, 1024;
	add.s32 	%r395, %r395, 1;
	setp.ne.s32 	%p40, %r395, 0;
	@%p40 bra 	$L__BB6_145;
$L__BB6_149:
	setp.lt.u32 	%p41, %r22, 768;
	@%p41 bra 	$L__BB6_164;
	add.s32 	%r398, %r397, 512;
$L__BB6_151:
	mov.u32 	%r30, %r398;
	add.s32 	%r50, %r30, -512;
	cvt.u64.u32 	%rd224, %r50;
	add.s64 	%rd225, %rd299, %rd224;
	shl.b64 	%rd226, %rd225, 2;
	add.s64 	%rd145, %rd132, %rd226;
	add.s64 	%rd146, %rd225, %rd196;
	ld.global.f32 	%f121, [%rd145];
	setp.lt.f32 	%p42, %f229, %f121;
	mov.f32 	%f225, %f121;
	mov.u64 	%rd307, %rd146;
	@%p42 bra 	$L__BB6_154;
	setp.lt.f32 	%p43, %f121, %f229;
	mov.f32 	%f225, %f229;
	mov.u64 	%rd307, %rd311;
	@%p43 bra 	$L__BB6_154;
	setp.lt.s64 	%p44, %rd311, %rd146;
	selp.f32 	%f225, %f229, %f121, %p44;
	min.s64 	%rd307, %rd311, %rd146;
$L__BB6_154:
	add.s32 	%r51, %r30, -256;
	cvt.u64.u32 	%rd227, %r51;
	add.s64 	%rd228, %rd299, %rd227;
	add.s64 	%rd149, %rd228, %rd196;
	ld.global.f32 	%f124, [%rd145+1024];
	setp.lt.f32 	%p45, %f225, %f124;
	mov.f32 	%f226, %f124;
	mov.u64 	%rd308, %rd149;
	@%p45 bra 	$L__BB6_157;
	setp.lt.f32 	%p46, %f124, %f225;
	mov.f32 	%f226, %f225;
	mov.u64 	%rd308, %rd307;
	@%p46 bra 	$L__BB6_157;
	setp.lt.s64 	%p47, %rd307, %rd149;
	selp.f32 	%f226, %f225, %f124, %p47;
	min.s64 	%rd308, %rd307, %rd149;
$L__BB6_157:
	cvt.u64.u32 	%rd229, %r30;
	add.s64 	%rd230, %rd299, %rd229;
	add.s64 	%rd152, %rd230, %rd196;
	ld.global.f32 	%f127, [%rd145+2048];
	setp.lt.f32 	%p48, %f226, %f127;
	mov.f32 	%f227, %f127;
	mov.u64 	%rd309, %rd152;
	@%p48 bra 	$L__BB6_160;
	setp.lt.f32 	%p49, %f127, %f226;
	mov.f32 	%f227, %f226;
	mov.u64 	%rd309, %rd308;
	@%p49 bra 	$L__BB6_160;
	setp.lt.s64 	%p50, %rd308, %rd152;
	selp.f32 	%f227, %f226, %f127, %p50;
	min.s64 	%rd309, %rd308, %rd152;
$L__BB6_160:
	add.s32 	%r52, %r30, 256;
	cvt.u64.u32 	%rd231, %r52;
	add.s64 	%rd232, %rd299, %rd231;
	add.s64 	%rd155, %rd232, %rd196;
	ld.global.f32 	%f130, [%rd145+3072];
	setp.lt.f32 	%p51, %f227, %f130;
	mov.f32 	%f229, %f130;
	mov.u64 	%rd311, %rd155;
	@%p51 bra 	$L__BB6_163;
	setp.lt.f32 	%p52, %f130, %f227;
	mov.f32 	%f229, %f227;
	mov.u64 	%rd311, %rd309;
	@%p52 bra 	$L__BB6_163;
	setp.lt.s64 	%p53, %rd309, %rd155;
	selp.f32 	%f229, %f227, %f130, %p53;
	min.s64 	%rd311, %rd309, %rd155;
$L__BB6_163:
	add.s32 	%r398, %r30, 1024;
	add.s32 	%r53, %r30, 512;
	setp.lt.s32 	%p54, %r53, %r21;
	@%p54 bra 	$L__BB6_151;
$L__BB6_164:
	// begin inline asm
	mov.u32 %r54, %laneid;
	// end inline asm
	mov.b32 	%r56, %f229;
	mov.b32 	%r72, 1;
	mov.b32 	%r73, 31;
	mov.b32 	%r74, -1;
	// begin inline asm
	shfl.sync.down.b32 %r55, %r56, %r72, %r73, %r74;
	// end inline asm
	mov.b32 	%f134, %r55;
	// begin inline asm
	shfl.sync.down.b32 %r60, %r61, %r72, %r73, %r74;
	// end inline asm
	mov.b64 	{%r66, %r71}, %rd311;
	// begin inline asm
	shfl.sync.down.b32 %r65, %r66, %r72, %r73, %r74;
	// end inline asm
	// begin inline asm
	shfl.sync.down.b32 %r70, %r71, %r72, %r73, %r74;
	// end inline asm
	mov.b64 	%rd159, {%r65, %r70};
	setp.gt.s32 	%p55, %r54, 30;
	mov.f32 	%f230, %f229;
	mov.u64 	%rd312, %rd311;
	@%p55 bra 	$L__BB6_168;
	setp.lt.f32 	%p56, %f229, %f134;
	mov.f32 	%f230, %f134;
	mov.u64 	%rd312, %rd159;
	@%p56 bra 	$L__BB6_168;
	setp.gt.f32 	%p57, %f229, %f134;
	mov.f32 	%f230, %f229;
	mov.u64 	%rd312, %rd311;
	@%p57 bra 	$L__BB6_168;
	setp.lt.s64 	%p58, %rd311, %rd159;
	selp.f32 	%f230, %f229, %f134, %p58;
	min.s64 	%rd312, %rd311, %rd159;
$L__BB6_168:
	mov.b32 	%r76, %f230;
	mov.b32 	%r92, 2;
	mov.b32 	%r93, 31;
	mov.b32 	%r94, -1;
	// begin inline asm
	shfl.sync.down.b32 %r75, %r76, %r92, %r93, %r94;
	// end inline asm
	mov.b32 	%f137, %r75;
	// begin inline asm
	shfl.sync.down.b32 %r80, %r81, %r92, %r93, %r94;
	// end inline asm
	mov.b64 	{%r86, %r91}, %rd312;
	// begin inline asm
	shfl.sync.down.b32 %r85, %r86, %r92, %r93, %r94;
	// end inline asm
	// begin inline asm
	shfl.sync.down.b32 %r90, %r91, %r92, %r93, %r94;
	// end inline asm
	mov.b64 	%rd162, {%r85, %r90};
	setp.gt.s32 	%p59, %r54, 29;
	mov.f32 	%f231, %f230;
	mov.u64 	%rd313, %rd312;
	@%p59 bra 	$L__BB6_172;
	setp.lt.f32 	%p60, %f230, %f137;
	mov.f32 	%f231, %f137;
	mov.u64 	%rd313, %rd162;
	@%p60 bra 	$L__BB6_172;
	setp.gt.f32 	%p61, %f230, %f137;
	mov.f32 	%f231, %f230;
	mov.u64 	%rd313, %rd312;
	@%p61 bra 	$L__BB6_172;
	setp.lt.s64 	%p62, %rd312, %rd162;
	selp.f32 	%f231, %f230, %f137, %p62;
	min.s64 	%rd313, %rd312, %rd162;
$L__BB6_172:
	mov.b32 	%r96, %f231;
	mov.b32 	%r112, 4;
	mov.b32 	%r113, 31;
	mov.b32 	%r114, -1;
	// begin inline asm
	shfl.sync.down.b32 %r95, %r96, %r112, %r113, %r114;
	// end inline asm
	mov.b32 	%f140, %r95;
	// begin inline asm
	shfl.sync.down.b32 %r100, %r101, %r112, %r113, %r114;
	// end inline asm
	mov.b64 	{%r106, %r111}, %rd313;
	// begin inline asm
	shfl.sync.down.b32 %r105, %r106, %r112, %r113, %r114;
	// end inline asm
	// begin inline asm
	shfl.sync.down.b32 %r110, %r111, %r112, %r113, %r114;
	// end inline asm
	mov.b64 	%rd165, {%r105, %r110};
	setp.gt.s32 	%p63, %r54, 27;
	mov.f32 	%f232, %f231;
	mov.u64 	%rd314, %rd313;
	@%p63 bra 	$L__BB6_176;
	setp.lt.f32 	%p64, %f231, %f140;
	mov.f32 	%f232, %f140;
	mov.u64 	%rd314, %rd165;
	@%p64 bra 	$L__BB6_176;
	setp.gt.f32 	%p65, %f231, %f140;
	mov.f32 	%f232, %f231;
	mov.u64 	%rd314, %rd313;
	@%p65 bra 	$L__BB6_176;
	setp.lt.s64 	%p66, %rd313, %rd165;
	selp.f32 	%f232, %f231, %f140, %p66;
	min.s64 	%rd314, %rd313, %rd165;
$L__BB6_176:
	mov.b32 	%r116, %f232;
	mov.b32 	%r132, 8;
	mov.b32 	%r133, 31;
	mov.b32 	%r134, -1;
	// begin inline asm
	shfl.sync.down.b32 %r115, %r116, %r132, %r133, %r134;
	// end inline asm
	mov.b32 	%f143, %r115;
	// begin inline asm
	shfl.sync.down.b32 %r120, %r121, %r132, %r133, %r134;
	// end inline asm
	mov.b64 	{%r126, %r131}, %rd314;
	// begin inline asm
	shfl.sync.down.b32 %r125, %r126, %r132, %r133, %r134;
	// end inline asm
	// begin inline asm
	shfl.sync.down.b32 %r130, %r131, %r132, %r133, %r134;
	// end inline asm
	mov.b64 	%rd168, {%r125, %r130};
	setp.gt.s32 	%p67, %r54, 23;
	mov.f32 	%f233, %f232;
	mov.u64 	%rd315, %rd314;
	@%p67 bra 	$L__BB6_180;
	setp.lt.f32 	%p68, %f232, %f143;
	mov.f32 	%f233, %f143;
	mov.u64 	%rd315, %rd168;
	@%p68 bra 	$L__BB6_180;
	setp.gt.f32 	%p69, %f232, %f143;
	mov.f32 	%f233, %f232;
	mov.u64 	%rd315, %rd314;
	@%p69 bra 	$L__BB6_180;
	setp.lt.s64 	%p70, %rd314, %rd168;
	selp.f32 	%f233, %f232, %f143, %p70;
	min.s64 	%rd315, %rd314, %rd168;
$L__BB6_180:
	mov.b32 	%r136, %f233;
	mov.b32 	%r152, 16;
	mov.b32 	%r153, 31;
	mov.b32 	%r154, -1;
	// begin inline asm
	shfl.sync.down.b32 %r135, %r136, %r152, %r153, %r154;
	// end inline asm
	mov.b32 	%f146, %r135;
	// begin inline asm
	shfl.sync.down.b32 %r140, %r141, %r152, %r153, %r154;
	// end inline asm
	mov.b64 	{%r146, %r151}, %rd315;
	// begin inline asm
	shfl.sync.down.b32 %r145, %r146, %r152, %r153, %r154;
	// end inline asm
	// begin inline asm
	shfl.sync.down.b32 %r150, %r151, %r152, %r153, %r154;
	// end inline asm
	mov.b64 	%rd171, {%r145, %r150};
	setp.gt.s32 	%p71, %r54, 15;
	mov.f32 	%f241, %f233;
	mov.u64 	%rd323, %rd315;
	@%p71 bra 	$L__BB6_184;
	setp.lt.f32 	%p72, %f233, %f146;
	mov.f32 	%f241, %f146;
	mov.u64 	%rd323, %rd171;
	@%p72 bra 	$L__BB6_184;
	setp.gt.f32 	%p73, %f233, %f146;
	mov.f32 	%f241, %f233;
	mov.u64 	%rd323, %rd315;
	@%p73 bra 	$L__BB6_184;
	setp.lt.s64 	%p74, %rd315, %rd171;
	selp.f32 	%f241, %f233, %f146, %p74;
	min.s64 	%rd323, %rd315, %rd171;
$L__BB6_184:
	setp.ne.s32 	%p75, %r54, 0;
	@%p75 bra 	$L__BB6_186;
	shr.u32 	%r155, %r20, 1;
	and.b32  	%r156, %r155, 496;
	mov.u32 	%r157, _ZN6thrust24THRUST_300001_SM_1000_NS8cuda_cub4core6detail5shmemE;
	add.s32 	%r158, %r157, %r156;
	st.shared.f32 	[%r158+8], %f241;
	st.shared.u64 	[%r158+16], %rd323;
$L__BB6_186:
	bar.sync 	0;
	setp.ne.s32 	%p76, %r20, 0;
	@%p76 bra 	$L__BB6_208;
	ld.shared.f32 	%f149, [_ZN6thrust24THRUST_300001_SM_1000_NS8cuda_cub4core6detail5shmemE+24];
	ld.shared.u64 	%rd174, [_ZN6thrust24THRUST_300001_SM_1000_NS8cuda_cub4core6detail5shmemE+32];
	setp.lt.f32 	%p77, %f241, %f149;
	mov.f32 	%f235, %f149;
	mov.u64 	%rd317, %rd174;
	@%p77 bra 	$L__BB6_190;
	setp.lt.f32 	%p78, %f149, %f241;
	mov.f32 	%f235, %f241;
	mov.u64 	%rd317, %rd323;
	@%p78 bra 	$L__BB6_190;
	setp.lt.s64 	%p79, %rd323, %rd174;
	selp.f32 	%f235, %f241, %f149, %p79;
	min.s64 	%rd317, %rd323, %rd174;
$L__BB6_190:
	ld.shared.f32 	%f152, [_ZN6thrust24THRUST_300001_SM_1000_NS8cuda_cub4core6detail5shmemE+40];
	ld.shared.u64 	%rd177, [_ZN6thrust24THRUST_300001_SM_1000_NS8cuda_cub4core6detail5shmemE+48];
	setp.lt.f32 	%p80, %f235, %f152;
	mov.f32 	%f236, %f152;
	mov.u64 	%rd318, %rd177;
	@%p80 bra 	$L__BB6_193;
	setp.lt.f32 	%p81, %f152, %f235;
	mov.f32 	%f236, %f235;
	mov.u64 	%rd318, %rd317;
	@%p81 bra 	$L__BB6_193;
	setp.lt.s64 	%p82, %rd317, %rd177;
	selp.f32 	%f236, %f235, %f152, %p82;
	min.s64 	%rd318, %rd317, %rd177;
$L__BB6_193:
	ld.shared.f32 	%f155, [_ZN6thrust24THRUST_300001_SM_1000_NS8cuda_cub4core6detail5shmemE+56];
	ld.shared.u64 	%rd180, [_ZN6thrust24THRUST_300001_SM_1000_NS8cuda_cub4core6detail5shmemE+64];
	setp.lt.f32 	%p83, %f236, %f155;
	mov.f32 	%f237, %f155;
	mov.u64 	%rd319, %rd180;
	@%p83 bra 	$L__BB6_196;
	setp.lt.f32 	%p84, %f155, %f236;
	mov.f32 	%f237, %f236;
	mov.u64 	%rd319, %rd318;
	@%p84 bra 	$L__BB6_196;
	setp.lt.s64 	%p85, %rd318, %rd180;
	selp.f32 	%f237, %f236, %f155, %p85;
	min.s64 	%rd319, %rd318, %rd180;
$L__BB6_196:
	ld.shared.f32 	%f158, [_ZN6thrust24THRUST_300001_SM_1000_NS8cuda_cub4core6detail5shmemE+72];
	ld.shared.u64 	%rd183, [_ZN6thrust24THRUST_300001_SM_1000_NS8cuda_cub4core6detail5shmemE+80];
	setp.lt.f32 	%p86, %f237, %f158;
	mov.f32 	%f238, %f158;
	mov.u64 	%rd320, %rd183;
	@%p86 bra 	$L__BB6_199;
	setp.lt.f32 	%p87, %f158, %f237;
	mov.f32 	%f238, %f237;
	mov.u64 	%rd320, %rd319;
	@%p87 bra 	$L__BB6_199;
	setp.lt.s64 	%p88, %rd319, %rd183;
	selp.f32 	%f238, %f237, %f158, %p88;
	min.s64 	%rd320, %rd319, %rd183;
$L__BB6_199:
	ld.shared.f32 	%f161, [_ZN6thrust24THRUST_300001_SM_1000_NS8cuda_cub4core6detail5shmemE+88];
	ld.shared.u64 	%rd186, [_ZN6thrust24THRUST_300001_SM_1000_NS8cuda_cub4core6detail5shmemE+96];
	setp.lt.f32 	%p89, %f238, %f161;
	mov.f32 	%f239, %f161;
	mov.u64 	%rd321, %rd186;
	@%p89 bra 	$L__BB6_202;
	setp.lt.f32 	%p90, %f161, %f238;
	mov.f32 	%f239, %f238;
	mov.u64 	%rd321, %rd320;
	@%p90 bra 	$L__BB6_202;
	setp.lt.s64 	%p91, %rd320, %rd186;
	selp.f32 	%f239, %f238, %f161, %p91;
	min.s64 	%rd321, %rd320, %rd186;
$L__BB6_202:
	ld.shared.f32 	%f164, [_ZN6thrust24THRUST_300001_SM_1000_NS8cuda_cub4core6detail5shmemE+104];
	ld.shared.u64 	%rd189, [_ZN6thrust24THRUST_300001_SM_1000_NS8cuda_cub4core6detail5shmemE+112];
	setp.lt.f32 	%p92, %f239, %f164;
	mov.f32 	%f240, %f164;
	mov.u64 	%rd322, %rd189;
	@%p92 bra 	$L__BB6_205;
	setp.lt.f32 	%p93, %f164, %f239;
	mov.f32 	%f240, %f239;
	mov.u64 	%rd322, %rd321;
	@%p93 bra 	$L__BB6_205;
	setp.lt.s64 	%p94, %rd321, %rd189;
	selp.f32 	%f240, %f239, %f164, %p94;
	min.s64 	%rd322, %rd321, %rd189;
$L__BB6_205:
	ld.shared.f32 	%f167, [_ZN6thrust24THRUST_300001_SM_1000_NS8cuda_cub4core6detail5shmemE+120];
	ld.shared.u64 	%rd192, [_ZN6thrust24THRUST_300001_SM_1000_NS8cuda_cub4core6detail5shmemE+128];
	setp.lt.f32 	%p95, %f240, %f167;
	mov.f32 	%f241, %f167;
	mov.u64 	%rd323, %rd192;
	@%p95 bra 	$L__BB6_208;
	setp.lt.f32 	%p96, %f167, %f240;
	mov.f32 	%f241, %f240;
	mov.u64 	%rd323, %rd322;
	@%p96 bra 	$L__BB6_208;
	setp.lt.s64 	%p97, %rd322, %rd192;
	selp.f32 	%f241, %f240, %f167, %p97;
	min.s64 	%rd323, %rd322, %rd192;
$L__BB6_208:
	mov.u32 	%r389, %tid.x;
	setp.ne.s32 	%p214, %r389, 0;
	@%p214 bra 	$L__BB6_210;
	ld.param.u64 	%rd254, [_ZN6thrust24THRUST_300001_SM_1000_NS8cuda_cub4core6detail13_kernel_agentINS1_8__reduce11ReduceAgentINS0_12zip_iteratorIN4cuda3std3__45tupleIJNS0_6detail15normal_iteratorINS0_10device_ptrIfEEEENS0_17counting_iteratorIlNS0_11use_defaultESI_SI_EEEEEEEPNSB_IJflEEESM_lNS1_9__extrema9arg_max_fIflNSA_4lessIfEEEEEEJSL_SN_lN3cub18CUB_300001_SM_100013GridEvenShareIlEENSV_9GridQueueIyEESS_EEEvDpT0__param_1];
	cvta.to.global.u64 	%rd251, %rd254;
	mul.wide.u32 	%rd252, %r1, 16;
	add.s64 	%rd253, %rd251, %rd252;
	st.global.f32 	[%rd253], %f241;
	st.global.u64 	[%rd253+8], %rd323;
$L__BB6_210:
	ret;

}
	// .globl	_ZN6thrust24THRUST_300001_SM_1000_NS8cuda_cub4core6detail13_kernel_agentINS1_8__reduce10DrainAgentIlEEJN3cub18CUB_300001_SM_10009GridQueueIyEElEEEvDpT0_
.visible .entry _ZN6thrust24THRUST_300001_SM_1000_NS8cuda_cub4core6detail13_kernel_agentINS1_8__reduce10DrainAgentIlEEJN3cub18CUB_300001_SM_10009GridQueueIyEElEEEvDpT0_(
	.param .align 8 .b8 _ZN6thrust24THRUST_300001_SM_1000_NS8cuda_cub4core6detail13_kernel_agentINS1_8__reduce10DrainAgentIlEEJN3cub18CUB_300001_SM_10009GridQueueIyEElEEEvDpT0__param_0[8],
	.param .u64 _ZN6thrust24THRUST_300001_SM_1000_NS8cuda_cub4core6detail13_kernel_agentINS1_8__reduce10DrainAgentIlEEJN3cub18CUB_300001_SM_10009GridQueueIyEElEEEvDpT0__param_1
)
.maxntid 1
{
	.reg .b64 	%rd<5>;

	ld.param.u64 	%rd1, [_ZN6thrust24THRUST_300001_SM_1000_NS8cuda_cub4core6detail13_kernel_agentINS1_8__reduce10DrainAgentIlEEJN3cub18CUB_300001_SM_10009GridQueueIyEElEEEvDpT0__param_0];
	ld.param.u64 	%rd2, [_ZN6thrust24THRUST_300001_SM_1000_NS8cuda_cub4core6detail13_kernel_agentINS1_8__reduce10DrainAgentIlEEJN3cub18CUB_300001_SM_10009GridQueueIyEElEEEvDpT0__param_1];
	cvta.to.global.u64 	%rd3, %rd1;
	st.global.u64 	[%rd3], %rd2;
	mov.b64 	%rd4, 0;
	st.global.u64 	[%rd3+8], %rd4;
	ret;

}
	// .globl	_ZN6thrust24THRUST_300001_SM_1000_NS8cuda_cub4core6detail13_kernel_agentINS1_8__reduce11ReduceAgentIPN4cuda3std3__45tupleIJflEEESC_SB_lNS1_9__extrema9arg_max_fIflNS9_4lessIfEEEEEEJSC_SC_iSH_EEEvDpT0_
.visible .entry _ZN6thrust24THRUST_300001_SM_1000_NS8cuda_cub4core6detail13_kernel_agentINS1_8__reduce11ReduceAgentIPN4cuda3std3__45tupleIJflEEESC_SB_lNS1_9__extrema9arg_max_fIflNS9_4lessIfEEEEEEJSC_SC_iSH_EEEvDpT0_(
	.param .u64 .ptr .align 1 _ZN6thrust24THRUST_300001_SM_1000_NS8cuda_cub4core6detail13_kernel_agentINS1_8__reduce11ReduceAgentIPN4cuda3std3__45tupleIJflEEESC_SB_lNS1_9__extrema9arg_max_fIflNS9_4lessIfEEEEEEJSC_SC_iSH_EEEvDpT0__param_0,
	.param .u64 .ptr .align 1 _ZN6thrust24THRUST_300001_SM_1000_NS8cuda_cub4core6detail13_kernel_agentINS1_8__reduce11ReduceAgentIPN4cuda3std3__45tupleIJflEEESC_SB_lNS1_9__extrema9arg_max_fIflNS9_4lessIfEEEEEEJSC_SC_iSH_EEEvDpT0__param_1,
	.param .u32 _ZN6thrust24THRUST_300001_SM_1000_NS8cuda_cub4core6detail13_kernel_agentINS1_8__reduce11ReduceAgentIPN4cuda3std3__45tupleIJflEEESC_SB_lNS1_9__extrema9arg_max_fIflNS9_4lessIfEEEEEEJSC_SC_iSH_EEEvDpT0__param_2,
	.param .align 1 .b8 _ZN6thrust24THRUST_300001_SM_1000_NS8cuda_cub4core6detail13_kernel_agentINS1_8__reduce11ReduceAgentIPN4cuda3std3__45tupleIJflEEESC_SB_lNS1_9__extrema9arg_max_fIflNS9_4lessIfEEEEEEJSC_SC_iSH_EEEvDpT0__param_3[1]
)
.maxntid 256
{
	.reg .pred 	%p<264>;
	.reg .b32 	%r<436>;
	.reg .b32 	%f<293>;
	.reg .b64 	%rd<479>;

	ld.param.u64 	%rd236, [_ZN6thrust24THRUST_300001_SM_1000_NS8cuda_cub4core6detail13_kernel_agentINS1_8__reduce11ReduceAgentIPN4cuda3std3__45tupleIJflEEESC_SB_lNS1_9__extrema9arg_max_fIflNS9_4lessIfEEEEEEJSC_SC_iSH_EEEvDpT0__param_0];
	ld.param.u32 	%r29, [_ZN6thrust24THRUST_300001_SM_1000_NS8cuda_cub4core6detail13_kernel_agentINS1_8__reduce11ReduceAgentIPN4cuda3std3__45tupleIJflEEESC_SB_lNS1_9__extrema9arg_max_fIflNS9_4lessIfEEEEEEJSC_SC_iSH_EEEvDpT0__param_2];
	cvt.s64.s32 	%rd1, %r29;
	setp.eq.s32 	%p1, %r29, 0;
	@%p1 bra 	$L__BB8_234;
	setp.gt.s32 	%p2, %r29, 1279;
	@%p2 bra 	$L__BB8_121;
	mov.u32 	%r1, %tid.x;
	setp.ge.s32 	%p147, %r1, %r29;
	mov.f32 	%f224, 0f00000000;
	mov.b64 	%rd402, 0;
	mov.u32 	%r430, %r1;
	@%p147 bra 	$L__BB8_4;
	mul.wide.u32 	%rd366, %r1, 16;
	add.s64 	%rd363, %rd236, %rd366;
	// begin inline asm
	ld.global.nc.u64 %rd362, [%rd363];
	// end inline asm
	mov.b64 	{%r191, %r192}, %rd362;
	mov.b32 	%f224, %r191;
	add.s64 	%rd365, %rd363, 8;
	// begin inline asm
	ld.global.nc.u64 %rd402, [%rd365];
	// end inline asm
	add.s32 	%r430, %r1, 256;
$L__BB8_4:
	setp.ge.s32 	%p148, %r430, %r29;
	@%p148 bra 	$L__BB8_25;
	not.b32 	%r193, %r430;
	add.s32 	%r4, %r29, %r193;
	and.b32  	%r194, %r4, 768;
	setp.eq.s32 	%p149, %r194, 768;
	@%p149 bra 	$L__BB8_11;
	mul.wide.u32 	%rd368, %r430, 16;
	add.s64 	%rd393, %rd236, %rd368;
	shr.u32 	%r195, %r4, 8;
	add.s32 	%r196, %r195, 1;
	and.b32  	%r197, %r196, 3;
	neg.s32 	%r428, %r197;
$L__BB8_7:
	.pragma "nounroll";
	mov.u64 	%rd6, %rd402;
	mov.f32 	%f3, %f224;
	// begin inline asm
	ld.global.nc.u64 %rd369, [%rd393];
	// end inline asm
	mov.b64 	{%r198, %r199}, %rd369;
	mov.b32 	%f4, %r198;
	add.s64 	%rd372, %rd393, 8;
	// begin inline asm
	ld.global.nc.u64 %rd371, [%rd372];
	// end inline asm
	setp.lt.f32 	%p150, %f3, %f4;
	mov.u64 	%rd402, %rd371;
	mov.f32 	%f224, %f4;
	@%p150 bra 	$L__BB8_10;
	setp.lt.f32 	%p151, %f4, %f3;
	mov.u64 	%rd402, %rd6;
	mov.f32 	%f224, %f3;
	@%p151 bra 	$L__BB8_10;
	setp.lt.s64 	%p152, %rd6, %rd371;
	min.s64 	%rd402, %rd6, %rd371;
	selp.f32 	%f224, %f3, %f4, %p152;
$L__BB8_10:
	add.s32 	%r430, %r430, 256;
	add.s64 	%rd393, %rd393, 4096;
	add.s32 	%r428, %r428, 1;
	setp.ne.s32 	%p153, %r428, 0;
	@%p153 bra 	$L__BB8_7;
$L__BB8_11:
	setp.lt.u32 	%p154, %r4, 768;
	@%p154 bra 	$L__BB8_25;
$L__BB8_12:
	mul.wide.s32 	%rd377, %r430, 16;
	add.s64 	%rd374, %rd236, %rd377;
	// begin inline asm
	ld.global.nc.u64 %rd373, [%rd374];
	// end inline asm
	mov.b64 	{%r200, %r201}, %rd373;
	mov.b32 	%f10, %r200;
	add.s64 	%rd376, %rd374, 8;
	// begin inline asm
	ld.global.nc.u64 %rd375, [%rd376];
	// end inline asm
	setp.lt.f32 	%p155, %f224, %f10;
	mov.u64 	%rd399, %rd375;
	mov.f32 	%f221, %f10;
	@%p155 bra 	$L__BB8_15;
	setp.lt.f32 	%p156, %f10, %f224;
	mov.u64 	%rd399, %rd402;
	mov.f32 	%f221, %f224;
	@%p156 bra 	$L__BB8_15;
	setp.lt.s64 	%p157, %rd402, %rd375;
	min.s64 	%rd399, %rd402, %rd375;
	selp.f32 	%f221, %f224, %f10, %p157;
$L__BB8_15:
	add.s64 	%rd379, %rd374, 4096;
	// begin inline asm
	ld.global.nc.u64 %rd378, [%rd379];
	// end inline asm
	mov.b64 	{%r202, %r203}, %rd378;
	mov.b32 	%f13, %r202;
	add.s64 	%rd381, %rd374, 4104;
	// begin inline asm
	ld.global.nc.u64 %rd380, [%rd381];
	// end inline asm
	setp.lt.f32 	%p158, %f221, %f13;
	mov.u64 	%rd400, %rd380;
	mov.f32 	%f222, %f13;
	@%p158 bra 	$L__BB8_18;
	setp.lt.f32 	%p159, %f13, %f221;
	mov.u64 	%rd400, %rd399;
	mov.f32 	%f222, %f221;
	@%p159 bra 	$L__BB8_18;
	setp.lt.s64 	%p160, %rd399, %rd380;
	min.s64 	%rd400, %rd399, %rd380;
	selp.f32 	%f222, %f221, %f13, %p160;
$L__BB8_18:
	add.s64 	%rd383, %rd374, 8192;
	// begin inline asm
	ld.global.nc.u64 %rd382, [%rd383];
	// end inline asm
	mov.b64 	{%r204, %r205}, %rd382;
	mov.b32 	%f16, %r204;
	add.s64 	%rd385, %rd374, 8200;
	// begin inline asm
	ld.global.nc.u64 %rd384, [%rd385];
	// end inline asm
	setp.lt.f32 	%p161, %f222, %f16;
	mov.u64 	%rd401, %rd384;
	mov.f32 	%f223, %f16;
	@%p161 bra 	$L__BB8_21;
	setp.lt.f32 	%p162, %f16, %f222;
	mov.u64 	%rd401, %rd400;
	mov.f32 	%f223, %f222;
	@%p162 bra 	$L__BB8_21;
	setp.lt.s64 	%p163, %rd400, %rd384;
	min.s64 	%rd401, %rd400, %rd384;
	selp.f32 	%f223, %f222, %f16, %p163;
$L__BB8_21:
	add.s64 	%rd387, %rd374, 12288;
	// begin inline asm
	ld.global.nc.u64 %rd386, [%rd387];
	// end inline asm
	mov.b64 	{%r206, %r207}, %rd386;
	mov.b32 	%f19, %r206;
	add.s64 	%rd389, %rd374, 12296;
	// begin inline asm
	ld.global.nc.u64 %rd388, [%rd389];
	// end inline asm
	setp.lt.f32 	%p164, %f223, %f19;
	mov.u64 	%rd402, %rd388;
	mov.f32 	%f224, %f19;
	@%p164 bra 	$L__BB8_24;
	setp.lt.f32 	%p165, %f19, %f223;
	mov.u64 	%rd402, %rd401;
	mov.f32 	%f224, %f223;
	@%p165 bra 	$L__BB8_24;
	setp.lt.s64 	%p166, %rd401, %rd388;
	min.s64 	%rd402, %rd401, %rd388;
	selp.f32 	%f224, %f223, %f19, %p166;
$L__BB8_24:
	add.s32 	%r430, %r430, 1024;
	setp.lt.s32 	%p167, %r430, %r29;
	@%p167 bra 	$L__BB8_12;
$L__BB8_25:
	setp.lt.s32 	%p168, %r29, 256;
	@%p168 bra 	$L__BB8_70;
	// begin inline asm
	mov.u32 %r321, %laneid;
	// end inline asm
	mov.b32 	%r323, %f224;
	mov.b32 	%r339, 1;
	mov.b32 	%r340, 31;
	mov.b32 	%r341, -1;
	// begin inline asm
	shfl.sync.down.b32 %r322, %r323, %r339, %r340, %r341;
	// end inline asm
	mov.b32 	%f23, %r322;
	// begin inline asm
	shfl.sync.down.b32 %r327, %r328, %r339, %r340, %r341;
	// end inline asm
	mov.b64 	{%r333, %r338}, %rd402;
	// begin inline asm
	shfl.sync.down.b32 %r332, %r333, %r339, %r340, %r341;
	// end inline asm
	// begin inline asm
	shfl.sync.down.b32 %r337, %r338, %r339, %r340, %r341;
	// end inline asm
	mov.b64 	%rd28, {%r332, %r337};
	setp.gt.s32 	%p220, %r321, 30;
	mov.u64 	%rd404, %rd402;
	mov.f32 	%f226, %f224;
	@%p220 bra 	$L__BB8_30;
	setp.lt.f32 	%p221, %f224, %f23;
	mov.u64 	%rd404, %rd28;
	mov.f32 	%f226, %f23;
	@%p221 bra 	$L__BB8_30;
	setp.gt.f32 	%p222, %f224, %f23;
	mov.u64 	%rd404, %rd402;
	mov.f32 	%f226, %f224;
	@%p222 bra 	$L__BB8_30;
	setp.lt.s64 	%p223, %rd402, %rd28;
	min.s64 	%rd404, %rd402, %rd28;
	selp.f32 	%f226, %f224, %f23, %p223;
$L__BB8_30:
	mov.b32 	%r343, %f226;
	mov.b32 	%r359, 2;
	mov.b32 	%r360, 31;
	mov.b32 	%r361, -1;
	// begin inline asm
	shfl.sync.down.b32 %r342, %r343, %r359, %r360, %r361;
	// end inline asm
	mov.b32 	%f26, %r342;
	// begin inline asm
	shfl.sync.down.b32 %r347, %r348, %r359, %r360, %r361;
	// end inline asm
	mov.b64 	{%r353, %r358}, %rd404;
	// begin inline asm
	shfl.sync.down.b32 %r352, %r353, %r359, %r360, %r361;
	// end inline asm
	// begin inline asm
	shfl.sync.down.b32 %r357, %r358, %r359, %r360, %r361;
	// end inline asm
	mov.b64 	%rd31, {%r352, %r357};
	setp.gt.s32 	%p224, %r321, 29;
	mov.u64 	%rd405, %rd404;
	mov.f32 	%f227, %f226;
	@%p224 bra 	$L__BB8_34;
	setp.lt.f32 	%p225, %f226, %f26;
	mov.u64 	%rd405, %rd31;
	mov.f32 	%f227, %f26;
	@%p225 bra 	$L__BB8_34;
	setp.gt.f32 	%p226, %f226, %f26;
	mov.u64 	%rd405, %rd404;
	mov.f32 	%f227, %f226;
	@%p226 bra 	$L__BB8_34;
	setp.lt.s64 	%p227, %rd404, %rd31;
	min.s64 	%rd405, %rd404, %rd31;
	selp.f32 	%f227, %f226, %f26, %p227;
$L__BB8_34:
	mov.b32 	%r363, %f227;
	mov.b32 	%r379, 4;
	mov.b32 	%r380, 31;
	mov.b32 	%r381, -1;
	// begin inline asm
	shfl.sync.down.b32 %r362, %r363, %r379, %r380, %r381;
	// end inline asm
	mov.b32 	%f29, %r362;
	// begin inline asm
	shfl.sync.down.b32 %r367, %r368, %r379, %r380, %r381;
	// end inline asm
	mov.b64 	{%r373, %r378}, %rd405;
	// begin inline asm
	shfl.sync.down.b32 %r372, %r373, %r379, %r380, %r381;
	// end inline asm
	// begin inline asm
	shfl.sync.down.b32 %r377, %r378, %r379, %r380, %r381;
	// end inline asm
	mov.b64 	%rd34, {%r372, %r377};
	setp.gt.s32 	%p228, %r321, 27;
	mov.u64 	%rd406, %rd405;
	mov.f32 	%f228, %f227;
	@%p228 bra 	$L__BB8_38;
	setp.lt.f32 	%p229, %f227, %f29;
	mov.u64 	%rd406, %rd34;
	mov.f32 	%f228, %f29;
	@%p229 bra 	$L__BB8_38;
	setp.gt.f32 	%p230, %f227, %f29;
	mov.u64 	%rd406, %rd405;
	mov.f32 	%f228, %f227;
	@%p230 bra 	$L__BB8_38;
	setp.lt.s64 	%p231, %rd405, %rd34;
	min.s64 	%rd406, %rd405, %rd34;
	selp.f32 	%f228, %f227, %f29, %p231;
$L__BB8_38:
	mov.b32 	%r383, %f228;
	mov.b32 	%r399, 8;
	mov.b32 	%r400, 31;
	mov.b32 	%r401, -1;
	// begin inline asm
	shfl.sync.down.b32 %r382, %r383, %r399, %r400, %r401;
	// end inline asm
	mov.b32 	%f32, %r382;
	// begin inline asm
	shfl.sync.down.b32 %r387, %r388, %r399, %r400, %r401;
	// end inline asm
	mov.b64 	{%r393, %r398}, %rd406;
	// begin inline asm
	shfl.sync.down.b32 %r392, %r393, %r399, %r400, %r401;
	// end inline asm
	// begin inline asm
	shfl.sync.down.b32 %r397, %r398, %r399, %r400, %r401;
	// end inline asm
	mov.b64 	%rd37, {%r392, %r397};
	setp.gt.s32 	%p232, %r321, 23;
	mov.u64 	%rd407, %rd406;
	mov.f32 	%f229, %f228;
	@%p232 bra 	$L__BB8_42;
	setp.lt.f32 	%p233, %f228, %f32;
	mov.u64 	%rd407, %rd37;
	mov.f32 	%f229, %f32;
	@%p233 bra 	$L__BB8_42;
	setp.gt.f32 	%p234, %f228, %f32;
	mov.u64 	%rd407, %rd406;
	mov.f32 	%f229, %f228;
	@%p234 bra 	$L__BB8_42;
	setp.lt.s64 	%p235, %rd406, %rd37;
	min.s64 	%rd407, %rd406, %rd37;
	selp.f32 	%f229, %f228, %f32, %p235;
$L__BB8_42:
	mov.b32 	%r403, %f229;
	mov.b32 	%r419, 16;
	mov.b32 	%r420, 31;
	mov.b32 	%r421, -1;
	// begin inline asm
	shfl.sync.down.b32 %r402, %r403, %r419, %r420, %r421;
	// end inline asm
	mov.b32 	%f35, %r402;
	// begin inline asm
	shfl.sync.down.b32 %r407, %r408, %r419, %r420, %r421;
	// end inline asm
	mov.b64 	{%r413, %r418}, %rd407;
	// begin inline asm
	shfl.sync.down.b32 %r412, %r413, %r419, %r420, %r421;
	// end inline asm
	// begin inline asm
	shfl.sync.down.b32 %r417, %r418, %r419, %r420, %r421;
	// end inline asm
	mov.b64 	%rd40, {%r412, %r417};
	setp.gt.s32 	%p236, %r321, 15;
	mov.u64 	%rd478, %rd407;
	mov.f32 	%f292, %f229;
	@%p236 bra 	$L__BB8_46;
	setp.lt.f32 	%p237, %f229, %f35;
	mov.u64 	%rd478, %rd40;
	mov.f32 	%f292, %f35;
	@%p237 bra 	$L__BB8_46;
	setp.gt.f32 	%p238, %f229, %f35;
	mov.u64 	%rd478, %rd407;
	mov.f32 	%f292, %f229;
	@%p238 bra 	$L__BB8_46;
	setp.lt.s64 	%p239, %rd407, %rd40;
	min.s64 	%rd478, %rd407, %rd40;
	selp.f32 	%f292, %f229, %f35, %p239;
$L__BB8_46:
	setp.ne.s32 	%p240, %r321, 0;
	@%p240 bra 	$L__BB8_48;
	shr.u32 	%r422, %r1, 1;
	and.b32  	%r423, %r422, 496;
	mov.u32 	%r424, _ZN6thrust24THRUST_300001_SM_1000_NS8cuda_cub4core6detail5shmemE;
	add.s32 	%r425, %r424, %r423;
	st.shared.f32 	[%r425+8], %f292;
	st.shared.u64 	[%r425+16], %rd478;
$L__BB8_48:
	bar.sync 	0;
	setp.ne.s32 	%p241, %r1, 0;
	@%p241 bra 	$L__BB8_232;
	ld.shared.f32 	%f38, [_ZN6thrust24THRUST_300001_SM_1000_NS8cuda_cub4core6detail5shmemE+24];
	ld.shared.u64 	%rd43, [_ZN6thrust24THRUST_300001_SM_1000_NS8cuda_cub4core6detail5shmemE+32];
	setp.lt.f32 	%p242, %f292, %f38;
	mov.u64 	%rd409, %rd43;
	mov.f32 	%f231, %f38;
	@%p242 bra 	$L__BB8_52;
	setp.lt.f32 	%p243, %f38, %f292;
	mov.u64 	%rd409, %rd478;
	mov.f32 	%f231, %f292;
	@%p243 bra 	$L__BB8_52;
	setp.lt.s64 	%p244, %rd478, %rd43;
	min.s64 	%rd409, %rd478, %rd43;
	selp.f32 	%f231, %f292, %f38, %p244;
$L__BB8_52:
	ld.shared.f32 	%f41, [_ZN6thrust24THRUST_300001_SM_1000_NS8cuda_cub4core6detail5shmemE+40];
	ld.shared.u64 	%rd46, [_ZN6thrust24THRUST_300001_SM_1000_NS8cuda_cub4core6detail5shmemE+48];
	setp.lt.f32 	%p245, %f231, %f41;
	mov.u64 	%rd410, %rd46;
	mov.f32 	%f232, %f41;
	@%p245 bra 	$L__BB8_55;
	setp.lt.f32 	%p246, %f41, %f231;
	mov.u64 	%rd410, %rd409;
	mov.f32 	%f232, %f231;
	@%p246 bra 	$L__BB8_55;
	setp.lt.s64 	%p247, %rd409, %rd46;
	min.s64 	%rd410, %rd409, %rd46;
	selp.f32 	%f232, %f231, %f41, %p247;
$L__BB8_55:
	ld.shared.f32 	%f44, [_ZN6thrust24THRUST_300001_SM_1000_NS8cuda_cub4core6detail5shmemE+56];
	ld.shared.u64 	%rd49, [_ZN6thrust24THRUST_300001_SM_1000_NS8cuda_cub4core6detail5shmemE+64];
	setp.lt.f32 	%p248, %f232, %f44;
	mov.u64 	%rd411, %rd49;
	mov.f32 	%f233, %f44;
	@%p248 bra 	$L__BB8_58;
	setp.lt.f32 	%p249, %f44, %f232;
	mov.u64 	%rd411, %rd410;
	mov.f32 	%f233, %f232;
	@%p249 bra 	$L__BB8_58;
	setp.lt.s64 	%p250, %rd410, %rd49;
	min.s64 	%rd411, %rd410, %rd49;
	selp.f32 	%f233, %f232, %f44, %p250;
$L__BB8_58:
	ld.shared.f32 	%f47, [_ZN6thrust24THRUST_300001_SM_1000_NS8cuda_cub4core6detail5shmemE+72];
	ld.shared.u64 	%rd52, [_ZN6thrust24THRUST_300001_SM_1000_NS8cuda_cub4core6detail5shmemE+80];
	setp.lt.f32 	%p251, %f233, %f47;
	mov.u64 	%rd412, %rd52;
	mov.f32 	%f234, %f47;
	@%p251 bra 	$L__BB8_61;
	setp.lt.f32 	%p252, %f47, %f233;
	mov.u64 	%rd412, %rd411;
	mov.f32 	%f234, %f233;
	@%p252 bra 	$L__BB8_61;
	setp.lt.s64 	%p253, %rd411, %rd52;
	min.s64 	%rd412, %rd411, %rd52;
	selp.f32 	%f234, %f233, %f47, %p253;
$L__BB8_61:
	ld.shared.f32 	%f50, [_ZN6thrust24THRUST_300001_SM_1000_NS8cuda_cub4core6detail5shmemE+88];
	ld.shared.u64 	%rd55, [_ZN6thrust24THRUST_300001_SM_1000_NS8cuda_cub4core6detail5shmemE+96];
	setp.lt.f32 	%p254, %f234, %f50;
	mov.u64 	%rd413, %rd55;
	mov.f32 	%f235, %f50;
	@%p254 bra 	$L__BB8_64;
	setp.lt.f32 	%p255, %f50, %f234;
	mov.u64 	%rd413, %rd412;
	mov.f32 	%f235, %f234;
	@%p255 bra 	$L__BB8_64;
	setp.lt.s64 	%p256, %rd412, %rd55;
	min.s64 	%rd413, %rd412, %rd55;
	selp.f32 	%f235, %f234, %f50, %p256;
$L__BB8_64:
	ld.shared.f32 	%f53, [_ZN6thrust24THRUST_300001_SM_1000_NS8cuda_cub4core6detail5shmemE+104];
	ld.shared.u64 	%rd58, [_ZN6thrust24THRUST_300001_SM_1000_NS8cuda_cub4core6detail5shmemE+112];
	setp.lt.f32 	%p257, %f235, %f53;
	mov.u64 	%rd414, %rd58;
	mov.f32 	%f236, %f53;
	@%p257 bra 	$L__BB8_67;
	setp.lt.f32 	%p258, %f53, %f235;
	mov.u64 	%rd414, %rd413;
	mov.f32 	%f236, %f235;
	@%p258 bra 	$L__BB8_67;
	setp.lt.s64 	%p259, %rd413, %rd58;
	min.s64 	%rd414, %rd413, %rd58;
	selp.f32 	%f236, %f235, %f53, %p259;
$L__BB8_67:
	ld.shared.f32 	%f56, [_ZN6thrust24THRUST_300001_SM_1000_NS8cuda_cub4core6detail5shmemE+120];
	ld.shared.u64 	%rd61, [_ZN6thrust24THRUST_300001_SM_1000_NS8cuda_cub4core6detail5shmemE+128];
	setp.lt.f32 	%p260, %f236, %f56;
	mov.f32 	%f292, %f56;
	mov.u64 	%rd478, %rd61;
	@%p260 bra 	$L__BB8_232;
	setp.lt.f32 	%p261, %f56, %f236;
	mov.f32 	%f292, %f236;
	mov.u64 	%rd478, %rd414;
	@%p261 bra 	$L__BB8_232;
	setp.lt.s64 	%p262, %rd414, %rd61;
	min.s64 	%rd478, %rd414, %rd61;
	selp.f32 	%f292, %f236, %f56, %p262;
	bra.uni 	$L__BB8_232;
$L__BB8_70:
	// begin inline asm
	mov.u32 %r208, %laneid;
	// end inline asm
	and.b32  	%r229, %r1, 992;
	add.s32 	%r230, %r229, 32;
	setp.gt.s32 	%p169, %r230, %r29;
	not.b32 	%r231, %r229;
	add.s32 	%r232, %r29, %r231;
	selp.b32 	%r227, %r232, 31, %p169;
	mov.b32 	%r210, %f224;
	mov.b32 	%r226, 1;
	mov.b32 	%r228, -1;
	// begin inline asm
	shfl.sync.down.b32 %r209, %r210, %r226, %r227, %r228;
	// end inline asm
	mov.b32 	%f58, %r209;
	// begin inline asm
	shfl.sync.down.b32 %r214, %r215, %r226, %r227, %r228;
	// end inline asm
	mov.b64 	{%r220, %r225}, %rd402;
	// begin inline asm
	shfl.sync.down.b32 %r219, %r220, %r226, %r227, %r228;
	// end inline asm
	// begin inline asm
	shfl.sync.down.b32 %r224, %r225, %r226, %r227, %r228;
	// end inline asm
	mov.b64 	%rd63, {%r219, %r224};
	setp.ge.s32 	%p170, %r208, %r227;
	mov.u64 	%rd415, %rd402;
	mov.f32 	%f237, %f224;
	@%p170 bra 	$L__BB8_74;
	setp.lt.f32 	%p171, %f224, %f58;
	mov.u64 	%rd415, %rd63;
	mov.f32 	%f237, %f58;
	@%p171 bra 	$L__BB8_74;
	setp.gt.f32 	%p172, %f224, %f58;
	mov.u64 	%rd415, %rd402;
	mov.f32 	%f237, %f224;
	@%p172 bra 	$L__BB8_74;
	setp.lt.s64 	%p173, %rd402, %rd63;
	min.s64 	%rd415, %rd402, %rd63;
	selp.f32 	%f237, %f224, %f58, %p173;
$L__BB8_74:
	mov.b32 	%r234, %f237;
	mov.b32 	%r250, 2;
	mov.b32 	%r252, -1;
	// begin inline asm
	shfl.sync.down.b32 %r233, %r234, %r250, %r227, %r252;
	// end inline asm
	mov.b32 	%f61, %r233;
	// begin inline asm
	shfl.sync.down.b32 %r238, %r239, %r250, %r227, %r252;
	// end inline asm
	mov.b64 	{%r244, %r249}, %rd415;
	// begin inline asm
	shfl.sync.down.b32 %r243, %r244, %r250, %r227, %r252;
	// end inline asm
	// begin inline asm
	shfl.sync.down.b32 %r248, %r249, %r250, %r227, %r252;
	// end inline asm
	mov.b64 	%rd66, {%r243, %r248};
	add.s32 	%r253, %r208, 2;
	setp.gt.s32 	%p174, %r253, %r227;
	mov.u64 	%rd416, %rd415;
	mov.f32 	%f238, %f237;
	@%p174 bra 	$L__BB8_78;
	setp.lt.f32 	%p175, %f237, %f61;
	mov.u64 	%rd416, %rd66;
	mov.f32 	%f238, %f61;
	@%p175 bra 	$L__BB8_78;
	setp.gt.f32 	%p176, %f237, %f61;
	mov.u64 	%rd416, %rd415;
	mov.f32 	%f238, %f237;
	@%p176 bra 	$L__BB8_78;
	setp.lt.s64 	%p177, %rd415, %rd66;
	min.s64 	%rd416, %rd415, %rd66;
	selp.f32 	%f238, %f237, %f61, %p177;
$L__BB8_78:
	mov.b32 	%r255, %f238;
	mov.b32 	%r271, 4;
	mov.b32 	%r273, -1;
	// begin inline asm
	shfl.sync.down.b32 %r254, %r255, %r271, %r227, %r273;
	// end inline asm
	mov.b32 	%f64, %r254;
	// begin inline asm
	shfl.sync.down.b32 %r259, %r260, %r271, %r227, %r273;
	// end inline asm
	mov.b64 	{%r265, %r270}, %rd416;
	// begin inline asm
	shfl.sync.down.b32 %r264, %r265, %r271, %r227, %r273;
	// end inline asm
	// begin inline asm
	shfl.sync.down.b32 %r269, %r270, %r271, %r227, %r273;
	// end inline asm
	mov.b64 	%rd69, {%r264, %r269};
	add.s32 	%r274, %r208, 4;
	setp.gt.s32 	%p178, %r274, %r227;
	mov.f32 	%f239, %f238;
	mov.u64 	%rd417, %rd416;
	@%p178 bra 	$L__BB8_82;
	setp.lt.f32 	%p179, %f238, %f64;
	mov.f32 	%f239, %f64;
	mov.u64 	%rd417, %rd69;
	@%p179 bra 	$L__BB8_82;
	setp.gt.f32 	%p180, %f238, %f64;
	mov.f32 	%f239, %f238;
	mov.u64 	%rd417, %rd416;
	@%p180 bra 	$L__BB8_82;
	setp.lt.s64 	%p181, %rd416, %rd69;
	selp.f32 	%f239, %f238, %f64, %p181;
	min.s64 	%rd417, %rd416, %rd69;
$L__BB8_82:
	mov.b32 	%r276, %f239;
	mov.b32 	%r292, 8;
	mov.b32 	%r294, -1;
	// begin inline asm
	shfl.sync.down.b32 %r275, %r276, %r292, %r227, %r294;
	// end inline asm
	mov.b32 	%f67, %r275;
	// begin inline asm
	shfl.sync.down.b32 %r280, %r281, %r292, %r227, %r294;
	// end inline asm
	mov.b64 	{%r286, %r291}, %rd417;
	// begin inline asm
	shfl.sync.down.b32 %r285, %r286, %r292, %r227, %r294;
	// end inline asm
	// begin inline asm
	shfl.sync.down.b32 %r290, %r291, %r292, %r227, %r294;
	// end inline asm
	mov.b64 	%rd72, {%r285, %r290};
	add.s32 	%r295, %r208, 8;
	setp.gt.s32 	%p182, %r295, %r227;
	mov.f32 	%f240, %f239;
	mov.u64 	%rd418, %rd417;
	@%p182 bra 	$L__BB8_86;
	setp.lt.f32 	%p183, %f239, %f67;
	mov.f32 	%f240, %f67;
	mov.u64 	%rd418, %rd72;
	@%p183 bra 	$L__BB8_86;
	setp.gt.f32 	%p184, %f239, %f67;
	mov.f32 	%f240, %f239;
	mov.u64 	%rd418, %rd417;
	@%p184 bra 	$L__BB8_86;
	setp.lt.s64 	%p185, %rd417, %rd72;
	selp.f32 	%f240, %f239, %f67, %p185;
	min.s64 	%rd418, %rd417, %rd72;
$L__BB8_86:
	mov.b32 	%r297, %f240;
	mov.b32 	%r313, 16;
	mov.b32 	%r315, -1;
	// begin inline asm
	shfl.sync.down.b32 %r296, %r297, %r313, %r227, %r315;
	// end inline asm
	mov.b32 	%f70, %r296;
	// begin inline asm
	shfl.sync.down.b32 %r301, %r302, %r313, %r227, %r315;
	// end inline asm
	mov.b64 	{%r307, %r312}, %rd418;
	// begin inline asm
	shfl.sync.down.b32 %r306, %r307, %r313, %r227, %r315;
	// end inline asm
	// begin inline asm
	shfl.sync.down.b32 %r311, %r312, %r313, %r227, %r315;
	// end inline asm
	mov.b64 	%rd75, {%r306, %r311};
	add.s32 	%r316, %r208, 16;
	setp.gt.s32 	%p186, %r316, %r227;
	mov.f32 	%f292, %f240;
	mov.u64 	%rd478, %rd418;
	@%p186 bra 	$L__BB8_90;
	setp.lt.f32 	%p187, %f240, %f70;
	mov.f32 	%f292, %f70;
	mov.u64 	%rd478, %rd75;
	@%p187 bra 	$L__BB8_90;
	setp.gt.f32 	%p188, %f240, %f70;
	mov.f32 	%f292, %f240;
	mov.u64 	%rd478, %rd418;
	@%p188 bra 	$L__BB8_90;
	setp.lt.s64 	%p189, %rd418, %rd75;
	selp.f32 	%f292, %f240, %f70, %p189;
	min.s64 	%rd478, %rd418, %rd75;
$L__BB8_90:
	setp.ne.s32 	%p190, %r208, 0;
	@%p190 bra 	$L__BB8_92;
	shr.u32 	%r317, %r1, 1;
	and.b32  	%r318, %r317, 496;
	mov.u32 	%r319, _ZN6thrust24THRUST_300001_SM_1000_NS8cuda_cub4core6detail5shmemE;
	add.s32 	%r320, %r319, %r318;
	st.shared.f32 	[%r320+8], %f292;
	st.shared.u64 	[%r320+16], %rd478;
$L__BB8_92:
	bar.sync 	0;
	setp.ne.s32 	%p191, %r1, 0;
	@%p191 bra 	$L__BB8_232;
	setp.lt.s32 	%p192, %r29, 33;
	mov.f32 	%f242, %f292;
	mov.u64 	%rd420, %rd478;
	@%p192 bra 	$L__BB8_97;
	ld.shared.f32 	%f73, [_ZN6thrust24THRUST_300001_SM_1000_NS8cuda_cub4core6detail5shmemE+24];
	ld.shared.u64 	%rd78, [_ZN6thrust24THRUST_300001_SM_1000_NS8cuda_cub4core6detail5shmemE+32];
	setp.lt.f32 	%p193, %f292, %f73;
	mov.f32 	%f242, %f73;
	mov.u64 	%rd420, %rd78;
	@%p193 bra 	$L__BB8_97;
	setp.lt.f32 	%p194, %f73, %f292;
	mov.f32 	%f242, %f292;
	mov.u64 	%rd420, %rd478;
	@%p194 bra 	$L__BB8_97;
	setp.lt.s64 	%p195, %rd478, %rd78;
	selp.f32 	%f242, %f292, %f73, %p195;
	min.s64 	%rd420, %rd478, %rd78;
$L__BB8_97:
	setp.lt.s32 	%p196, %r29, 65;
	mov.f32 	%f243, %f242;
	mov.u64 	%rd421, %rd420;
	@%p196 bra 	$L__BB8_101;
	ld.shared.f32 	%f76, [_ZN6thrust24THRUST_300001_SM_1000_NS8cuda_cub4core6detail5shmemE+40];
	ld.shared.u64 	%rd81, [_ZN6thrust24THRUST_300001_SM_1000_NS8cuda_cub4core6detail5shmemE+48];
	setp.lt.f32 	%p197, %f242, %f76;
	mov.f32 	%f243, %f76;
	mov.u64 	%rd421, %rd81;
	@%p197 bra 	$L__BB8_101;
	setp.lt.f32 	%p198, %f76, %f242;
	mov.f32 	%f243, %f242;
	mov.u64 	%rd421, %rd420;
	@%p198 bra 	$L__BB8_101;
	setp.lt.s64 	%p199, %rd420, %rd81;
	selp.f32 	%f243, %f242, %f76, %p199;
	min.s64 	%rd421, %rd420, %rd81;
$L__BB8_101:
	setp.lt.s32 	%p200, %r29, 97;
	mov.f32 	%f244, %f243;
	mov.u64 	%rd422, %rd421;
	@%p200 bra 	$L__BB8_105;
	ld.shared.f32 	%f79, [_ZN6thrust24THRUST_300001_SM_1000_NS8cuda_cub4core6detail5shmemE+56];
	ld.shared.u64 	%rd84, [_ZN6thrust24THRUST_300001_SM_1000_NS8cuda_cub4core6detail5shmemE+64];
	setp.lt.f32 	%p201, %f243, %f79;
	mov.f32 	%f244, %f79;
	mov.u64 	%rd422, %rd84;
	@%p201 bra 	$L__BB8_105;
	setp.lt.f32 	%p202, %f79, %f243;
	mov.f32 	%f244, %f243;
	mov.u64 	%rd422, %rd421;
	@%p202 bra 	$L__BB8_105;
	setp.lt.s64 	%p203, %rd421, %rd84;
	selp.f32 	%f244, %f243, %f79, %p203;
	min.s64 	%rd422, %rd421, %rd84;
$L__BB8_105:
	setp.lt.s32 	%p204, %r29, 129;
	mov.f32 	%f245, %f244;
	mov.u64 	%rd423, %rd422;
	@%p204 bra 	$L__BB8_109;
	ld.shared.f32 	%f82, [_ZN6thrust24THRUST_300001_SM_1000_NS8cuda_cub4core6detail5shmemE+72];
	ld.shared.u64 	%rd87, [_ZN6thrust24THRUST_300001_SM_1000_NS8cuda_cub4core6detail5shmemE+80];
	setp.lt.f32 	%p205, %f244, %f82;
	mov.f32 	%f245, %f82;
	mov.u64 	%rd423, %rd87;
	@%p205 bra 	$L__BB8_109;
	setp.lt.f32 	%p206, %f82, %f244;
	mov.f32 	%f245, %f244;
	mov.u64 	%rd423, %rd422;
	@%p206 bra 	$L__BB8_109;
	setp.lt.s64 	%p207, %rd422, %rd87;
	selp.f32 	%f245, %f244, %f82, %p207;
	min.s64 	%rd423, %rd422, %rd87;
$L__BB8_109:
	setp.lt.s32 	%p208, %r29, 161;
	mov.f32 	%f246, %f245;
	mov.u64 	%rd424, %rd423;
	@%p208 bra 	$L__BB8_113;
	ld.shared.f32 	%f85, [_ZN6thrust24THRUST_300001_SM_1000_NS8cuda_cub4core6detail5shmemE+88];
	ld.shared.u64 	%rd90, [_ZN6thrust24THRUST_300001_SM_1000_NS8cuda_cub4core6detail5shmemE+96];
	setp.lt.f32 	%p209, %f245, %f85;
	mov.f32 	%f246, %f85;
	mov.u64 	%rd424, %rd90;
	@%p209 bra 	$L__BB8_113;
	setp.lt.f32 	%p210, %f85, %f245;
	mov.f32 	%f246, %f245;
	mov.u64 	%rd424, %rd423;
	@%p210 bra 	$L__BB8_113;
	setp.lt.s64 	%p211, %rd423, %rd90;
	selp.f32 	%f246, %f245, %f85, %p211;
	min.s64 	%rd424, %rd423, %rd90;
$L__BB8_113:
	setp.lt.s32 	%p212, %r29, 193;
	mov.f32 	%f247, %f246;
	mov.u64 	%rd425, %rd424;
	@%p212 bra 	$L__BB8_117;
	ld.shared.f32 	%f88, [_ZN6thrust24THRUST_300001_SM_1000_NS8cuda_cub4core6detail5shmemE+104];
	ld.shared.u64 	%rd93, [_ZN6thrust24THRUST_300001_SM_1000_NS8cuda_cub4core6detail5shmemE+112];
	setp.lt.f32 	%p213, %f246, %f88;
	mov.f32 	%f247, %f88;
	mov.u64 	%rd425, %rd93;
	@%p213 bra 	$L__BB8_117;
	setp.lt.f32 	%p214, %f88, %f246;
	mov.f32 	%f247, %f246;
	mov.u64 	%rd425, %rd424;
	@%p214 bra 	$L__BB8_117;
	setp.lt.s64 	%p215, %rd424, %rd93;
	selp.f32 	%f247, %f246, %f88, %p215;
	min.s64 	%rd425, %rd424, %rd93;
$L__BB8_117:
	setp.lt.s32 	%p216, %r29, 225;
	mov.f32 	%f292, %f247;
	mov.u64 	%rd478, %rd425;
	@%p216 bra 	$L__BB8_232;
	ld.shared.f32 	%f91, [_ZN6thrust24THRUST_300001_SM_1000_NS8cuda_cub4core6detail5shmemE+120];
	ld.shared.u64 	%rd96, [_ZN6thrust24THRUST_300001_SM_1000_NS8cuda_cub4core6detail5shmemE+128];
	setp.lt.f32 	%p217, %f247, %f91;
	mov.f32 	%f292, %f91;
	mov.u64 	%rd478, %rd96;
	@%p217 bra 	$L__BB8_232;
	setp.lt.f32 	%p218, %f91, %f247;
	mov.f32 	%f292, %f247;
	mov.u64 	%rd478, %rd425;
	@%p218 bra 	$L__BB8_232;
	setp.lt.s64 	%p219, %rd425, %rd96;
	selp.f32 	%f292, %f247, %f91, %p219;
	min.s64 	%rd478, %rd425, %rd96;
	bra.uni 	$L__BB8_232;
$L__BB8_121:
	mov.u32 	%r16, %tid.x;
	cvt.u64.u32 	%rd98, %r16;
	mul.wide.u32 	%rd258, %r16, 16;
	add.s64 	%rd239, %rd236, %rd258;
	// begin inline asm
	ld.global.nc.u64 %rd238, [%rd239];
	// end inline asm
	mov.b64 	{%r30, %r31}, %rd238;
	mov.b32 	%f93, %r30;
	add.s64 	%rd241, %rd239, 8;
	// begin inline asm
	ld.global.nc.u64 %rd240, [%rd241];
	// end inline asm
	add.s64 	%rd243, %rd239, 4096;
	// begin inline asm
	ld.global.nc.u64 %rd242, [%rd243];
	// end inline asm
	mov.b64 	{%r32, %r33}, %rd242;
	mov.b32 	%f248, %r32;
	add.s64 	%rd245, %rd239, 4104;
	// begin inline asm
	ld.global.nc.u64 %rd426, [%rd245];
	// end inline asm
	add.s64 	%rd247, %rd239, 8192;
	// begin inline asm
	ld.global.nc.u64 %rd246, [%rd247];
	// end inline asm
	mov.b64 	{%r34, %r35}, %rd246;
	mov.b32 	%f249, %r34;
	add.s64 	%rd249, %rd239, 8200;
	// begin inline asm
	ld.global.nc.u64 %rd427, [%rd249];
	// end inline asm
	add.s64 	%rd251, %rd239, 12288;
	// begin inline asm
	ld.global.nc.u64 %rd250, [%rd251];
	// end inline asm
	mov.b64 	{%r36, %r37}, %rd250;
	mov.b32 	%f250, %r36;
	add.s64 	%rd253, %rd239, 12296;
	// begin inline asm
	ld.global.nc.u64 %rd428, [%rd253];
	// end inline asm
	add.s64 	%rd255, %rd239, 16384;
	// begin inline asm
	ld.global.nc.u64 %rd254, [%rd255];
	// end inline asm
	mov.b64 	{%r38, %r39}, %rd254;
	mov.b32 	%f279, %r38;
	add.s64 	%rd257, %rd239, 16392;
	// begin inline asm
	ld.global.nc.u64 %rd465, [%rd257];
	// end inline asm
	setp.lt.f32 	%p3, %f93, %f248;
	@%p3 bra 	$L__BB8_123;
	setp.lt.f32 	%p4, %f248, %f93;
	setp.lt.s64 	%p5, %rd240, %rd426;
	or.pred  	%p6, %p4, %p5;
	selp.f32 	%f248, %f93, %f248, %p6;
	selp.b64 	%rd426, %rd240, %rd426, %p6;
$L__BB8_123:
	setp.lt.f32 	%p7, %f248, %f249;
	@%p7 bra 	$L__BB8_125;
	setp.lt.f32 	%p8, %f249, %f248;
	setp.lt.s64 	%p9, %rd426, %rd427;
	or.pred  	%p10, %p8, %p9;
	selp.f32 	%f249, %f248, %f249, %p10;
	selp.b64 	%rd427, %rd426, %rd427, %p10;
$L__BB8_125:
	setp.lt.f32 	%p11, %f249, %f250;
	@%p11 bra 	$L__BB8_127;
	setp.lt.f32 	%p12, %f250, %f249;
	setp.lt.s64 	%p13, %rd427, %rd428;
	or.pred  	%p14, %p12, %p13;
	selp.f32 	%f250, %f249, %f250, %p14;
	selp.b64 	%rd428, %rd427, %rd428, %p14;
$L__BB8_127:
	setp.lt.f32 	%p15, %f250, %f279;
	@%p15 bra 	$L__BB8_129;
	setp.lt.f32 	%p16, %f279, %f250;
	setp.lt.s64 	%p17, %rd428, %rd465;
	or.pred  	%p18, %p16, %p17;
	selp.f32 	%f279, %f250, %f279, %p18;
	selp.b64 	%rd465, %rd428, %rd465, %p18;
$L__BB8_129:
	setp.lt.u32 	%p19, %r29, 2560;
	mov.b64 	%rd444, 1280;
	@%p19 bra 	$L__BB8_165;
	add.s64 	%rd262, %rd1, -2560;
	mul.hi.u64 	%rd263, %rd262, -3689348814741910323;
	shr.u64 	%rd112, %rd263, 10;
	setp.lt.u64 	%p20, %rd262, 1280;
	mov.b64 	%rd444, 1280;
	@%p20 bra 	$L__BB8_153;
	add.s64 	%rd265, %rd112, 1;
	and.b64  	%rd430, %rd265, 36028797018963966;
	shl.b64 	%rd266, %rd98, 4;
	add.s64 	%rd267, %rd266, %rd236;
	add.s64 	%rd431, %rd267, 57352;
	mov.b64 	%rd444, 1280;
$L__BB8_132:
	add.s64 	%rd269, %rd431, -36872;
	// begin inline asm
	ld.global.nc.u64 %rd268, [%rd269];
	// end inline asm
	mov.b64 	{%r40, %r41}, %rd268;
	mov.b32 	%f253, %r40;
	add.s64 	%rd271, %rd431, -36864;
	// begin inline asm
	ld.global.nc.u64 %rd434, [%rd271];
	// end inline asm
	add.s64 	%rd273, %rd431, -32776;
	// begin inline asm
	ld.global.nc.u64 %rd272, [%rd273];
	// end inline asm
	mov.b64 	{%r42, %r43}, %rd272;
	mov.b32 	%f254, %r42;
	add.s64 	%rd275, %rd431, -32768;
	// begin inline asm
	ld.global.nc.u64 %rd435, [%rd275];
	// end inline asm
	add.s64 	%rd277, %rd431, -28680;
	// begin inline asm
	ld.global.nc.u64 %rd276, [%rd277];
	// end inline asm
	mov.b64 	{%r44, %r45}, %rd276;
	mov.b32 	%f255, %r44;
	add.s64 	%rd279, %rd431, -28672;
	// begin inline asm
	ld.global.nc.u64 %rd436, [%rd279];
	// end inline asm
	add.s64 	%rd281, %rd431, -24584;
	// begin inline asm
	ld.global.nc.u64 %rd280, [%rd281];
	// end inline asm
	mov.b64 	{%r46, %r47}, %rd280;
	mov.b32 	%f256, %r46;
	add.s64 	%rd283, %rd431, -24576;
	// begin inline asm
	ld.global.nc.u64 %rd437, [%rd283];
	// end inline asm
	add.s64 	%rd285, %rd431, -20488;
	// begin inline asm
	ld.global.nc.u64 %rd284, [%rd285];
	// end inline asm
	mov.b64 	{%r48, %r49}, %rd284;
	mov.b32 	%f257, %r48;
	add.s64 	%rd287, %rd431, -20480;
	// begin inline asm
	ld.global.nc.u64 %rd438, [%rd287];
	// end inline asm
	setp.lt.f32 	%p21, %f279, %f253;
	@%p21 bra 	$L__BB8_134;
	setp.lt.f32 	%p22, %f253, %f279;
	setp.lt.s64 	%p23, %rd465, %rd434;
	or.pred  	%p24, %p22, %p23;
	selp.f32 	%f253, %f279, %f253, %p24;
	selp.b64 	%rd434, %rd465, %rd434, %p24;
$L__BB8_134:
	setp.lt.f32 	%p25, %f253, %f254;
	@%p25 bra 	$L__BB8_136;
	setp.lt.f32 	%p26, %f254, %f253;
	setp.lt.s64 	%p27, %rd434, %rd435;
	or.pred  	%p28, %p26, %p27;
	selp.f32 	%f254, %f253, %f254, %p28;
	selp.b64 	%rd435, %rd434, %rd435, %p28;
$L__BB8_136:
	setp.lt.f32 	%p29, %f254, %f255;
	@%p29 bra 	$L__BB8_138;
	setp.lt.f32 	%p30, %f255, %f254;
	setp.lt.s64 	%p31, %rd435, %rd436;
	or.pred  	%p32, %p30, %p31;
	selp.f32 	%f255, %f254, %f255, %p32;
	selp.b64 	%rd436, %rd435, %rd436, %p32;
$L__BB8_138:
	setp.lt.f32 	%p33, %f255, %f256;
	@%p33 bra 	$L__BB8_140;
	setp.lt.f32 	%p34, %f256, %f255;
	setp.lt.s64 	%p35, %rd436, %rd437;
	or.pred  	%p36, %p34, %p35;
	selp.f32 	%f256, %f255, %f256, %p36;
	selp.b64 	%rd437, %rd436, %rd437, %p36;
$L__BB8_140:
	setp.lt.f32 	%p37, %f256, %f257;
	@%p37 bra 	$L__BB8_142;
	setp.lt.f32 	%p38, %f257, %f256;
	setp.lt.s64 	%p39, %rd437, %rd438;
	or.pred  	%p40, %p38, %p39;
	selp.f32 	%f257, %f256, %f257, %p40;
	selp.b64 	%rd438, %rd437, %rd438, %p40;
$L__BB8_142:
	add.s64 	%rd289, %rd431, -16392;
	// begin inline asm
	ld.global.nc.u64 %rd288, [%rd289];
	// end inline asm
	mov.b64 	{%r50, %r51}, %rd288;
	mov.b32 	%f258, %r50;
	add.s64 	%rd291, %rd431, -16384;
	// begin inline asm
	ld.global.nc.u64 %rd439, [%rd291];
	// end inline asm
	add.s64 	%rd293, %rd431, -12296;
	// begin inline asm
	ld.global.nc.u64 %rd292, [%rd293];
	// end inline asm
	mov.b64 	{%r52, %r53}, %rd292;
	mov.b32 	%f259, %r52;
	add.s64 	%rd295, %rd431, -12288;
	// begin inline asm
	ld.global.nc.u64 %rd440, [%rd295];
	// end inline asm
	add.s64 	%rd297, %rd431, -8200;
	// begin inline asm
	ld.global.nc.u64 %rd296, [%rd297];
	// end inline asm
	mov.b64 	{%r54, %r55}, %rd296;
	mov.b32 	%f260, %r54;
	add.s64 	%rd299, %rd431, -8192;
	// begin inline asm
	ld.global.nc.u64 %rd441, [%rd299];
	// end inline asm
	add.s64 	%rd301, %rd431, -4104;
	// begin inline asm
	ld.global.nc.u64 %rd300, [%rd301];
	// end inline asm
	mov.b64 	{%r56, %r57}, %rd300;
	mov.b32 	%f261, %r56;
	add.s64 	%rd303, %rd431, -4096;
	// begin inline asm
	ld.global.nc.u64 %rd442, [%rd303];
	// end inline asm
	add.s64 	%rd305, %rd431, -8;
	// begin inline asm
	ld.global.nc.u64 %rd304, [%rd305];
	// end inline asm
	mov.b64 	{%r58, %r59}, %rd304;
	mov.b32 	%f279, %r58;
	// begin inline asm
	ld.global.nc.u64 %rd465, [%rd431];
	// end inline asm
	setp.lt.f32 	%p41, %f257, %f258;
	@%p41 bra 	$L__BB8_144;
	setp.lt.f32 	%p42, %f258, %f257;
	setp.lt.s64 	%p43, %rd438, %rd439;
	or.pred  	%p44, %p42, %p43;
	selp.f32 	%f258, %f257, %f258, %p44;
	selp.b64 	%rd439, %rd438, %rd439, %p44;
$L__BB8_144:
	setp.lt.f32 	%p45, %f258, %f259;
	@%p45 bra 	$L__BB8_146;
	setp.lt.f32 	%p46, %f259, %f258;
	setp.lt.s64 	%p47, %rd439, %rd440;
	or.pred  	%p48, %p46, %p47;
	selp.f32 	%f259, %f258, %f259, %p48;
	selp.b64 	%rd440, %rd439, %rd440, %p48;
$L__BB8_146:
	setp.lt.f32 	%p49, %f259, %f260;
	@%p49 bra 	$L__BB8_148;
	setp.lt.f32 	%p50, %f260, %f259;
	setp.lt.s64 	%p51, %rd440, %rd441;
	or.pred  	%p52, %p50, %p51;
	selp.f32 	%f260, %f259, %f260, %p52;
	selp.b64 	%rd441, %rd440, %rd441, %p52;
$L__BB8_148:
	setp.lt.f32 	%p53, %f260, %f261;
	@%p53 bra 	$L__BB8_150;
	setp.lt.f32 	%p54, %f261, %f260;
	setp.lt.s64 	%p55, %rd441, %rd442;
	or.pred  	%p56, %p54, %p55;
	selp.f32 	%f261, %f260, %f261, %p56;
	selp.b64 	%rd442, %rd441, %rd442, %p56;
$L__BB8_150:
	setp.lt.f32 	%p57, %f261, %f279;
	@%p57 bra 	$L__BB8_152;
	setp.lt.f32 	%p58, %f279, %f261;
	setp.lt.s64 	%p59, %rd442, %rd465;
	or.pred  	%p60, %p58, %p59;
	selp.f32 	%f279, %f261, %f279, %p60;
	selp.b64 	%rd465, %rd442, %rd465, %p60;
$L__BB8_152:
	add.s64 	%rd444, %rd444, 2560;
	add.s64 	%rd431, %rd431, 40960;
	add.s64 	%rd430, %rd430, -2;
	setp.ne.s64 	%p61, %rd430, 0;
	@%p61 bra 	$L__BB8_132;
$L__BB8_153:
	and.b64  	%rd308, %rd112, 1;
	setp.eq.b64 	%p62, %rd308, 1;
	@%p62 bra 	$L__BB8_165;
	shl.b64 	%rd329, %rd444, 4;
	mul.wide.u32 	%rd330, %r16, 16;
	add.s64 	%rd331, %rd236, %rd330;
	add.s64 	%rd310, %rd331, %rd329;
	// begin inline asm
	ld.global.nc.u64 %rd309, [%rd310];
	// end inline asm
	mov.b64 	{%r60, %r61}, %rd309;
	mov.b32 	%f265, %r60;
	add.s64 	%rd312, %rd310, 8;
	// begin inline asm
	ld.global.nc.u64 %rd448, [%rd312];
	// end inline asm
	add.s64 	%rd314, %rd310, 4096;
	// begin inline asm
	ld.global.nc.u64 %rd313, [%rd314];
	// end inline asm
	mov.b64 	{%r62, %r63}, %rd313;
	mov.b32 	%f266, %r62;
	add.s64 	%rd316, %rd310, 4104;
	// begin inline asm
	ld.global.nc.u64 %rd449, [%rd316];
	// end inline asm
	add.s64 	%rd318, %rd310, 8192;
	// begin inline asm
	ld.global.nc.u64 %rd317, [%rd318];
	// end inline asm
	mov.b64 	{%r64, %r65}, %rd317;
	mov.b32 	%f267, %r64;
	add.s64 	%rd320, %rd310, 8200;
	// begin inline asm
	ld.global.nc.u64 %rd450, [%rd320];
	// end inline asm
	add.s64 	%rd322, %rd310, 12288;
	// begin inline asm
	ld.global.nc.u64 %rd321, [%rd322];
	// end inline asm
	mov.b64 	{%r66, %r67}, %rd321;
	mov.b32 	%f268, %r66;
	add.s64 	%rd324, %rd310, 12296;
	// begin inline asm
	ld.global.nc.u64 %rd451, [%rd324];
	// end inline asm
	add.s64 	%rd326, %rd310, 16384;
	// begin inline asm
	ld.global.nc.u64 %rd325, [%rd326];
	// end inline asm
	mov.b64 	{%r68, %r69}, %rd325;
	mov.b32 	%f269, %r68;
	add.s64 	%rd328, %rd310, 16392;
	// begin inline asm
	ld.global.nc.u64 %rd452, [%rd328];
	// end inline asm
	setp.lt.f32 	%p63, %f279, %f265;
	@%p63 bra 	$L__BB8_156;
	setp.lt.f32 	%p64, %f265, %f279;
	setp.lt.s64 	%p65, %rd465, %rd448;
	or.pred  	%p66, %p64, %p65;
	selp.f32 	%f265, %f279, %f265, %p66;
	selp.b64 	%rd448, %rd465, %rd448, %p66;
$L__BB8_156:
	setp.lt.f32 	%p67, %f265, %f266;
	@%p67 bra 	$L__BB8_158;
	setp.lt.f32 	%p68, %f266, %f265;
	setp.lt.s64 	%p69, %rd448, %rd449;
	or.pred  	%p70, %p68, %p69;
	selp.f32 	%f266, %f265, %f266, %p70;
	selp.b64 	%rd449, %rd448, %rd449, %p70;
$L__BB8_158:
	setp.lt.f32 	%p71, %f266, %f267;
	@%p71 bra 	$L__BB8_160;
	setp.lt.f32 	%p72, %f267, %f266;
	setp.lt.s64 	%p73, %rd449, %rd450;
	or.pred  	%p74, %p72, %p73;
	selp.f32 	%f267, %f266, %f267, %p74;
	selp.b64 	%rd450, %rd449, %rd450, %p74;
$L__BB8_160:
	setp.lt.f32 	%p75, %f267, %f268;
	@%p75 bra 	$L__BB8_162;
	setp.lt.f32 	%p76, %f268, %f267;
	setp.lt.s64 	%p77, %rd450, %rd451;
	or.pred  	%p78, %p76, %p77;
	selp.f32 	%f268, %f267, %f268, %p78;
	selp.b64 	%rd451, %rd450, %rd451, %p78;
$L__BB8_162:
	setp.lt.f32 	%p79, %f268, %f269;
	@%p79 bra 	$L__BB8_164;
	setp.lt.f32 	%p80, %f269, %f268;
	setp.lt.s64 	%p81, %rd451, %rd452;
	or.pred  	%p82, %p80, %p81;
	selp.f32 	%f269, %f268, %f269, %p82;
	selp.b64 	%rd452, %rd451, %rd452, %p82;
$L__BB8_164:
	add.s64 	%rd444, %rd444, 1280;
	mov.u64 	%rd465, %rd452;
	mov.f32 	%f279, %f269;
$L__BB8_165:
	cvt.s64.s32 	%rd332, %r29;
	setp.ge.s64 	%p83, %rd444, %rd332;
	@%p83 bra 	$L__BB8_188;
	cvt.u32.u64 	%r17, %rd444;
	sub.s32 	%r18, %r29, %r17;
	setp.ge.s32 	%p84, %r16, %r18;
	@%p84 bra 	$L__BB8_188;
	not.b32 	%r70, %r16;
	add.s32 	%r71, %r29, %r70;
	sub.s32 	%r19, %r71, %r17;
	and.b32  	%r72, %r19, 768;
	setp.eq.s32 	%p85, %r72, 768;
	mov.u32 	%r434, %r16;
	@%p85 bra 	$L__BB8_173;
	cvt.u64.u32 	%rd334, %r16;
	add.s64 	%rd335, %rd444, %rd334;
	shl.b64 	%rd336, %rd335, 4;
	add.s64 	%rd455, %rd236, %rd336;
	shr.u32 	%r73, %r19, 8;
	add.s32 	%r74, %r73, 1;
	and.b32  	%r75, %r74, 3;
	neg.s32 	%r432, %r75;
	mov.u32 	%r434, %r16;
$L__BB8_169:
	.pragma "nounroll";
	mov.u64 	%rd176, %rd465;
	mov.f32 	%f155, %f279;
	// begin inline asm
	ld.global.nc.u64 %rd337, [%rd455];
	// end inline asm
	mov.b64 	{%r76, %r77}, %rd337;
	mov.b32 	%f156, %r76;
	add.s64 	%rd340, %rd455, 8;
	// begin inline asm
	ld.global.nc.u64 %rd339, [%rd340];
	// end inline asm
	setp.lt.f32 	%p86, %f155, %f156;
	mov.f32 	%f279, %f156;
	mov.u64 	%rd465, %rd339;
	@%p86 bra 	$L__BB8_172;
	setp.lt.f32 	%p87, %f156, %f155;
	mov.f32 	%f279, %f155;
	mov.u64 	%rd465, %rd176;
	@%p87 bra 	$L__BB8_172;
	setp.lt.s64 	%p88, %rd176, %rd339;
	selp.f32 	%f279, %f155, %f156, %p88;
	min.s64 	%rd465, %rd176, %rd339;
$L__BB8_172:
	add.s32 	%r434, %r434, 256;
	add.s64 	%rd455, %rd455, 4096;
	add.s32 	%r432, %r432, 1;
	setp.ne.s32 	%p89, %r432, 0;
	@%p89 bra 	$L__BB8_169;
$L__BB8_173:
	setp.lt.u32 	%p90, %r19, 768;
	@%p90 bra 	$L__BB8_188;
	cvt.u64.u32 	%rd341, %r434;
	add.s64 	%rd342, %rd444, %rd341;
	shl.b64 	%rd343, %rd342, 4;
	add.s64 	%rd344, %rd343, %rd236;
	add.s64 	%rd460, %rd344, 12296;
$L__BB8_175:
	add.s64 	%rd346, %rd460, -12296;
	// begin inline asm
	ld.global.nc.u64 %rd345, [%rd346];
	// end inline asm
	mov.b64 	{%r78, %r79}, %rd345;
	mov.b32 	%f162, %r78;
	add.s64 	%rd348, %rd460, -12288;
	// begin inline asm
	ld.global.nc.u64 %rd347, [%rd348];
	// end inline asm
	setp.lt.f32 	%p91, %f279, %f162;
	mov.f32 	%f276, %f162;
	mov.u64 	%rd462, %rd347;
	@%p91 bra 	$L__BB8_178;
	setp.lt.f32 	%p92, %f162, %f279;
	mov.f32 	%f276, %f279;
	mov.u64 	%rd462, %rd465;
	@%p92 bra 	$L__BB8_178;
	setp.lt.s64 	%p93, %rd465, %rd347;
	selp.f32 	%f276, %f279, %f162, %p93;
	min.s64 	%rd462, %rd465, %rd347;
$L__BB8_178:
	add.s64 	%rd350, %rd460, -8200;
	// begin inline asm
	ld.global.nc.u64 %rd349, [%rd350];
	// end inline asm
	mov.b64 	{%r80, %r81}, %rd349;
	mov.b32 	%f165, %r80;
	add.s64 	%rd352, %rd460, -8192;
	// begin inline asm
	ld.global.nc.u64 %rd351, [%rd352];
	// end inline asm
	setp.lt.f32 	%p94, %f276, %f165;
	mov.f32 	%f277, %f165;
	mov.u64 	%rd463, %rd351;
	@%p94 bra 	$L__BB8_181;
	setp.lt.f32 	%p95, %f165, %f276;
	mov.f32 	%f277, %f276;
	mov.u64 	%rd463, %rd462;
	@%p95 bra 	$L__BB8_181;
	setp.lt.s64 	%p96, %rd462, %rd351;
	selp.f32 	%f277, %f276, %f165, %p96;
	min.s64 	%rd463, %rd462, %rd351;
$L__BB8_181:
	add.s64 	%rd354, %rd460, -4104;
	// begin inline asm
	ld.global.nc.u64 %rd353, [%rd354];
	// end inline asm
	mov.b64 	{%r82, %r83}, %rd353;
	mov.b32 	%f168, %r82;
	add.s64 	%rd356, %rd460, -4096;
	// begin inline asm
	ld.global.nc.u64 %rd355, [%rd356];
	// end inline asm
	setp.lt.f32 	%p97, %f277, %f168;
	mov.f32 	%f278, %f168;
	mov.u64 	%rd464, %rd355;
	@%p97 bra 	$L__BB8_184;
	setp.lt.f32 	%p98, %f168, %f277;
	mov.f32 	%f278, %f277;
	mov.u64 	%rd464, %rd463;
	@%p98 bra 	$L__BB8_184;
	setp.lt.s64 	%p99, %rd463, %rd355;
	selp.f32 	%f278, %f277, %f168, %p99;
	min.s64 	%rd464, %rd463, %rd355;
$L__BB8_184:
	add.s64 	%rd358, %rd460, -8;
	// begin inline asm
	ld.global.nc.u64 %rd357, [%rd358];
	// end inline asm
	mov.b64 	{%r84, %r85}, %rd357;
	mov.b32 	%f171, %r84;
	// begin inline asm
	ld.global.nc.u64 %rd359, [%rd460];
	// end inline asm
	setp.lt.f32 	%p100, %f278, %f171;
	mov.f32 	%f279, %f171;
	mov.u64 	%rd465, %rd359;
	@%p100 bra 	$L__BB8_187;
	setp.lt.f32 	%p101, %f171, %f278;
	mov.f32 	%f279, %f278;
	mov.u64 	%rd465, %rd464;
	@%p101 bra 	$L__BB8_187;
	setp.lt.s64 	%p102, %rd464, %rd359;
	selp.f32 	%f279, %f278, %f171, %p102;
	min.s64 	%rd465, %rd464, %rd359;
$L__BB8_187:
	add.s32 	%r434, %r434, 1024;
	add.s64 	%rd460, %rd460, 16384;
	setp.lt.s32 	%p103, %r434, %r18;
	@%p103 bra 	$L__BB8_175;
$L__BB8_188:
	// begin inline asm
	mov.u32 %r86, %laneid;
	// end inline asm
	mov.b32 	%r88, %f279;
	mov.b32 	%r104, 1;
	mov.b32 	%r105, 31;
	mov.b32 	%r106, -1;
	// begin inline asm
	shfl.sync.down.b32 %r87, %r88, %r104, %r105, %r106;
	// end inline asm
	mov.b32 	%f175, %r87;
	// begin inline asm
	shfl.sync.down.b32 %r92, %r93, %r104, %r105, %r106;
	// end inline asm
	mov.b64 	{%r98, %r103}, %rd465;
	// begin inline asm
	shfl.sync.down.b32 %r97, %r98, %r104, %r105, %r106;
	// end inline asm
	// begin inline asm
	shfl.sync.down.b32 %r102, %r103, %r104, %r105, %r106;
	// end inline asm
	mov.b64 	%rd200, {%r97, %r102};
	setp.gt.s32 	%p104, %r86, 30;
	mov.f32 	%f281, %f279;
	mov.u64 	%rd467, %rd465;
	@%p104 bra 	$L__BB8_192;
	setp.lt.f32 	%p105, %f279, %f175;
	mov.f32 	%f281, %f175;
	mov.u64 	%rd467, %rd200;
	@%p105 bra 	$L__BB8_192;
	setp.gt.f32 	%p106, %f279, %f175;
	mov.f32 	%f281, %f279;
	mov.u64 	%rd467, %rd465;
	@%p106 bra 	$L__BB8_192;
	setp.lt.s64 	%p107, %rd465, %rd200;
	selp.f32 	%f281, %f279, %f175, %p107;
	min.s64 	%rd467, %rd465, %rd200;
$L__BB8_192:
	mov.b32 	%r108, %f281;
	mov.b32 	%r124, 2;
	mov.b32 	%r125, 31;
	mov.b32 	%r126, -1;
	// begin inline asm
	shfl.sync.down.b32 %r107, %r108, %r124, %r125, %r126;
	// end inline asm
	mov.b32 	%f178, %r107;
	// begin inline asm
	shfl.sync.down.b32 %r112, %r113, %r124, %r125, %r126;
	// end inline asm
	mov.b64 	{%r118, %r123}, %rd467;
	// begin inline asm
	shfl.sync.down.b32 %r117, %r118, %r124, %r125, %r126;
	// end inline asm
	// begin inline asm
	shfl.sync.down.b32 %r122, %r123, %r124, %r125, %r126;
	// end inline asm
	mov.b64 	%rd203, {%r117, %r122};
	setp.gt.s32 	%p108, %r86, 29;
	mov.f32 	%f282, %f281;
	mov.u64 	%rd468, %rd467;
	@%p108 bra 	$L__BB8_196;
	setp.lt.f32 	%p109, %f281, %f178;
	mov.f32 	%f282, %f178;
	mov.u64 	%rd468, %rd203;
	@%p109 bra 	$L__BB8_196;
	setp.gt.f32 	%p110, %f281, %f178;
	mov.f32 	%f282, %f281;
	mov.u64 	%rd468, %rd467;
	@%p110 bra 	$L__BB8_196;
	setp.lt.s64 	%p111, %rd467, %rd203;
	selp.f32 	%f282, %f281, %f178, %p111;
	min.s64 	%rd468, %rd467, %rd203;
$L__BB8_196:
	mov.b32 	%r128, %f282;
	mov.b32 	%r144, 4;
	mov.b32 	%r145, 31;
	mov.b32 	%r146, -1;
	// begin inline asm
	shfl.sync.down.b32 %r127, %r128, %r144, %r145, %r146;
	// end inline asm
	mov.b32 	%f181, %r127;
	// begin inline asm
	shfl.sync.down.b32 %r132, %r133, %r144, %r145, %r146;
	// end inline asm
	mov.b64 	{%r138, %r143}, %rd468;
	// begin inline asm
	shfl.sync.down.b32 %r137, %r138, %r144, %r145, %r146;
	// end inline asm
	// begin inline asm
	shfl.sync.down.b32 %r142, %r143, %r144, %r145, %r146;
	// end inline asm
	mov.b64 	%rd206, {%r137, %r142};
	setp.gt.s32 	%p112, %r86, 27;
	mov.f32 	%f283, %f282;
	mov.u64 	%rd469, %rd468;
	@%p112 bra 	$L__BB8_200;
	setp.lt.f32 	%p113, %f282, %f181;
	mov.f32 	%f283, %f181;
	mov.u64 	%rd469, %rd206;
	@%p113 bra 	$L__BB8_200;
	setp.gt.f32 	%p114, %f282, %f181;
	mov.f32 	%f283, %f282;
	mov.u64 	%rd469, %rd468;
	@%p114 bra 	$L__BB8_200;
	setp.lt.s64 	%p115, %rd468, %rd206;
	selp.f32 	%f283, %f282, %f181, %p115;
	min.s64 	%rd469, %rd468, %rd206;
$L__BB8_200:
	mov.b32 	%r148, %f283;
	mov.b32 	%r164, 8;
	mov.b32 	%r165, 31;
	mov.b32 	%r166, -1;
	// begin inline asm
	shfl.sync.down.b32 %r147, %r148, %r164, %r165, %r166;
	// end inline asm
	mov.b32 	%f184, %r147;
	// begin inline asm
	shfl.sync.down.b32 %r152, %r153, %r164, %r165, %r166;
	// end inline asm
	mov.b64 	{%r158, %r163}, %rd469;
	// begin inline asm
	shfl.sync.down.b32 %r157, %r158, %r164, %r165, %r166;
	// end inline asm
	// begin inline asm
	shfl.sync.down.b32 %r162, %r163, %r164, %r165, %r166;
	// end inline asm
	mov.b64 	%rd209, {%r157, %r162};
	setp.gt.s32 	%p116, %r86, 23;
	mov.f32 	%f284, %f283;
	mov.u64 	%rd470, %rd469;
	@%p116 bra 	$L__BB8_204;
	setp.lt.f32 	%p117, %f283, %f184;
	mov.f32 	%f284, %f184;
	mov.u64 	%rd470, %rd209;
	@%p117 bra 	$L__BB8_204;
	setp.gt.f32 	%p118, %f283, %f184;
	mov.f32 	%f284, %f283;
	mov.u64 	%rd470, %rd469;
	@%p118 bra 	$L__BB8_204;
	setp.lt.s64 	%p119, %rd469, %rd209;
	selp.f32 	%f284, %f283, %f184, %p119;
	min.s64 	%rd470, %rd469, %rd209;
$L__BB8_204:
	mov.b32 	%r168, %f284;
	mov.b32 	%r184, 16;
	mov.b32 	%r185, 31;
	mov.b32 	%r186, -1;
	// begin inline asm
	shfl.sync.down.b32 %r167, %r168, %r184, %r185, %r186;
	// end inline asm
	mov.b32 	%f187, %r167;
	// begin inline asm
	shfl.sync.down.b32 %r172, %r173, %r184, %r185, %r186;
	// end inline asm
	mov.b64 	{%r178, %r183}, %rd470;
	// begin inline asm
	shfl.sync.down.b32 %r177, %r178, %r184, %r185, %r186;
	// end inline asm
	// begin inline asm
	shfl.sync.down.b32 %r182, %r183, %r184, %r185, %r186;
	// end inline asm
	mov.b64 	%rd212, {%r177, %r182};
	setp.gt.s32 	%p120, %r86, 15;
	mov.f32 	%f292, %f284;
	mov.u64 	%rd478, %rd470;
	@%p120 bra 	$L__BB8_208;
	setp.lt.f32 	%p121, %f284, %f187;
	mov.f32 	%f292, %f187;
	mov.u64 	%rd478, %rd212;
	@%p121 bra 	$L__BB8_208;
	setp.gt.f32 	%p122, %f284, %f187;
	mov.f32 	%f292, %f284;
	mov.u64 	%rd478, %rd470;
	@%p122 bra 	$L__BB8_208;
	setp.lt.s64 	%p123, %rd470, %rd212;
	selp.f32 	%f292, %f284, %f187, %p123;
	min.s64 	%rd478, %rd470, %rd212;
$L__BB8_208:
	setp.ne.s32 	%p124, %r86, 0;
	@%p124 bra 	$L__BB8_210;
	shr.u32 	%r187, %r16, 1;
	and.b32  	%r188, %r187, 496;
	mov.u32 	%r189, _ZN6thrust24THRUST_300001_SM_1000_NS8cuda_cub4core6detail5shmemE;
	add.s32 	%r190, %r189, %r188;
	st.shared.f32 	[%r190+8], %f292;
	st.shared.u64 	[%r190+16], %rd478;
$L__BB8_210:
	bar.sync 	0;
	setp.ne.s32 	%p125, %r16, 0;
	@%p125 bra 	$L__BB8_232;
	ld.shared.f32 	%f190, [_ZN6thrust24THRUST_300001_SM_1000_NS8cuda_cub4core6detail5shmemE+24];
	ld.shared.u64 	%rd215, [_ZN6thrust24THRUST_300001_SM_1000_NS8cuda_cub4core6detail5shmemE+32];
	setp.lt.f32 	%p126, %f292, %f190;
	mov.f32 	%f286, %f190;
	mov.u64 	%rd472, %rd215;
	@%p126 bra 	$L__BB8_214;
	setp.lt.f32 	%p127, %f190, %f292;
	mov.f32 	%f286, %f292;
	mov.u64 	%rd472, %rd478;
	@%p127 bra 	$L__BB8_214;
	setp.lt.s64 	%p128, %rd478, %rd215;
	selp.f32 	%f286, %f292, %f190, %p128;
	min.s64 	%rd472, %rd478, %rd215;
$L__BB8_214:
	ld.shared.f32 	%f193, [_ZN6thrust24THRUST_300001_SM_1000_NS8cuda_cub4core6detail5shmemE+40];
	ld.shared.u64 	%rd218, [_ZN6thrust24THRUST_300001_SM_1000_NS8cuda_cub4core6detail5shmemE+48];
	setp.lt.f32 	%p129, %f286, %f193;
	mov.f32 	%f287, %f193;
	mov.u64 	%rd473, %rd218;
	@%p129 bra 	$L__BB8_217;
	setp.lt.f32 	%p130, %f193, %f286;
	mov.f32 	%f287, %f286;
	mov.u64 	%rd473, %rd472;
	@%p130 bra 	$L__BB8_217;
	setp.lt.s64 	%p131, %rd472, %rd218;
	selp.f32 	%f287, %f286, %f193, %p131;
	min.s64 	%rd473, %rd472, %rd218;
$L__BB8_217:
	ld.shared.f32 	%f196, [_ZN6thrust24THRUST_300001_SM_1000_NS8cuda_cub4core6detail5shmemE+56];
	ld.shared.u64 	%rd221, [_ZN6thrust24THRUST_300001_SM_1000_NS8cuda_cub4core6detail5shmemE+64];
	setp.lt.f32 	%p132, %f287, %f196;
	mov.f32 	%f288, %f196;
	mov.u64 	%rd474, %rd221;
	@%p132 bra 	$L__BB8_220;
	setp.lt.f32 	%p133, %f196, %f287;
	mov.f32 	%f288, %f287;
	mov.u64 	%rd474, %rd473;
	@%p133 bra 	$L__BB8_220;
	setp.lt.s64 	%p134, %rd473, %rd221;
	selp.f32 	%f288, %f287, %f196, %p134;
	min.s64 	%rd474, %rd473, %rd221;
$L__BB8_220:
	ld.shared.f32 	%f199, [_ZN6thrust24THRUST_300001_SM_1000_NS8cuda_cub4core6detail5shmemE+72];
	ld.shared.u64 	%rd224, [_ZN6thrust24THRUST_300001_SM_1000_NS8cuda_cub4core6detail5shmemE+80];
	setp.lt.f32 	%p135, %f288, %f199;
	mov.f32 	%f289, %f199;
	mov.u64 	%rd475, %rd224;
	@%p135 bra 	$L__BB8_223;
	setp.lt.f32 	%p136, %f199, %f288;
	mov.f32 	%f289, %f288;
	mov.u64 	%rd475, %rd474;
	@%p136 bra 	$L__BB8_223;
	setp.lt.s64 	%p137, %rd474, %rd224;
	selp.f32 	%f289, %f288, %f199, %p137;
	min.s64 	%rd475, %rd474, %rd224;
$L__BB8_223:
	ld.shared.f32 	%f202, [_ZN6thrust24THRUST_300001_SM_1000_NS8cuda_cub4core6detail5shmemE+88];
	ld.shared.u64 	%rd227, [_ZN6thrust24THRUST_300001_SM_1000_NS8cuda_cub4core6detail5shmemE+96];
	setp.lt.f32 	%p138, %f289, %f202;
	mov.f32 	%f290, %f202;
	mov.u64 	%rd476, %rd227;
	@%p138 bra 	$L__BB8_226;
	setp.lt.f32 	%p139, %f202, %f289;
	mov.f32 	%f290, %f289;
	mov.u64 	%rd476, %rd475;
	@%p139 bra 	$L__BB8_226;
	setp.lt.s64 	%p140, %rd475, %rd227;
	selp.f32 	%f290, %f289, %f202, %p140;
	min.s64 	%rd476, %rd475, %rd227;
$L__BB8_226:
	ld.shared.f32 	%f205, [_ZN6thrust24THRUST_300001_SM_1000_NS8cuda_cub4core6detail5shmemE+104];
	ld.shared.u64 	%rd230, [_ZN6thrust24THRUST_300001_SM_1000_NS8cuda_cub4core6detail5shmemE+112];
	setp.lt.f32 	%p141, %f290, %f205;
	mov.f32 	%f291, %f205;
	mov.u64 	%rd477, %rd230;
	@%p141 bra 	$L__BB8_229;
	setp.lt.f32 	%p142, %f205, %f290;
	mov.f32 	%f291, %f290;
	mov.u64 	%rd477, %rd476;
	@%p142 bra 	$L__BB8_229;
	setp.lt.s64 	%p143, %rd476, %rd230;
	selp.f32 	%f291, %f290, %f205, %p143;
	min.s64 	%rd477, %rd476, %rd230;
$L__BB8_229:
	ld.shared.f32 	%f208, [_ZN6thrust24THRUST_300001_SM_1000_NS8cuda_cub4core6detail5shmemE+120];
	ld.shared.u64 	%rd233, [_ZN6thrust24THRUST_300001_SM_1000_NS8cuda_cub4core6detail5shmemE+128];
	setp.lt.f32 	%p144, %f291, %f208;
	mov.f32 	%f292, %f208;
	mov.u64 	%rd478, %rd233;
	@%p144 bra 	$L__BB8_232;
	setp.lt.f32 	%p145, %f208, %f291;
	mov.f32 	%f292, %f291;
	mov.u64 	%rd478, %rd477;
	@%p145 bra 	$L__BB8_232;
	setp.lt.s64 	%p146, %rd477, %rd233;
	selp.f32 	%f292, %f291, %f208, %p146;
	min.s64 	%rd478, %rd477, %rd233;
$L__BB8_232:
	mov.u32 	%r426, %tid.x;
	setp.ne.s32 	%p263, %r426, 0;
	@%p263 bra 	$L__BB8_234;
	ld.param.u64 	%rd391, [_ZN6thrust24THRUST_300001_SM_1000_NS8cuda_cub4core6detail13_kernel_agentINS1_8__reduce11ReduceAgentIPN4cuda3std3__45tupleIJflEEESC_SB_lNS1_9__extrema9arg_max_fIflNS9_4lessIfEEEEEEJSC_SC_iSH_EEEvDpT0__param_1];
	cvta.to.global.u64 	%rd390, %rd391;
	st.global.f32 	[%rd390], %f292;
	st.global.u64 	[%rd390+8], %rd478;
$L__BB8_234:
	ret;

}
	// .globl	_ZN3cub18CUB_300001_SM_10006detail11EmptyKernelIvEEvv
.visible .entry _ZN3cub18CUB_300001_SM_10006detail11EmptyKernelIvEEvv()
{


	ret;

}
	// .globl	_ZN3cub18CUB_300001_SM_10006detail8for_each13static_kernelINS2_12policy_hub_t12policy_500_tEmN6thrust24THRUST_300001_SM_1000_NS8cuda_cub20__uninitialized_fill7functorINS7_10device_ptrIfEEfEEEEvT0_T1_
.visible .entry _ZN3cub18CUB_300001_SM_10006detail8for_each13static_kernelINS2_12policy_hub_t12policy_500_tEmN6thrust24THRUST_300001_SM_1000_NS8cuda_cub20__uninitialized_fill7functorINS7_10device_ptrIfEEfEEEEvT0_T1_(
	.param .u64 _ZN3cub18CUB_300001_SM_10006detail8for_each13static_kernelINS2_12policy_hub_t12policy_500_tEmN6thrust24THRUST_300001_SM_1000_NS8cuda_cub20__uninitialized_fill7functorINS7_10device_ptrIfEEfEEEEvT0_T1__param_0,
	.param .align 8 .b8 _ZN3cub18CUB_300001_SM_10006detail8for_each13static_kernelINS2_12policy_hub_t12policy_500_tEmN6thrust24THRUST_300001_SM_1000_NS8cuda_cub20__uninitialized_fill7functorINS7_10device_ptrIfEEfEEEEvT0_T1__param_1[16]
)
.maxntid 256
{
	.reg .pred 	%p<4>;
	.reg .b16 	%rs<5>;
	.reg .b32 	%r<10>;
	.reg .b32 	%f<3>;
	.reg .b64 	%rd<16>;

	ld.param.f32 	%f2, [_ZN3cub18CUB_300001_SM_10006detail8for_each13static_kernelINS2_12policy_hub_t12policy_500_tEmN6thrust24THRUST_300001_SM_1000_NS8cuda_cub20__uninitialized_fill7functorINS7_10device_ptrIfEEfEEEEvT0_T1__param_1+8];
	ld.param.u64 	%rd4, [_ZN3cub18CUB_300001_SM_10006detail8for_each13static_kernelINS2_12policy_hub_t12policy_500_tEmN6thrust24THRUST_300001_SM_1000_NS8cuda_cub20__uninitialized_fill7functorINS7_10device_ptrIfEEfEEEEvT0_T1__param_1];
	ld.param.u64 	%rd5, [_ZN3cub18CUB_300001_SM_10006detail8for_each13static_kernelINS2_12policy_hub_t12policy_500_tEmN6thrust24THRUST_300001_SM_1000_NS8cuda_cub20__uninitialized_fill7functorINS7_10device_ptrIfEEfEEEEvT0_T1__param_0];
	mov.u32 	%r7, %ctaid.x;
	mul.wide.u32 	%rd1, %r7, 512;
	sub.s64 	%rd2, %rd5, %rd1;
	setp.lt.u64 	%p1, %rd2, 512;
	@%p1 bra 	$L__BB10_2;
	mov.u32 	%r9, %tid.x;
	cvta.to.global.u64 	%rd11, %rd4;
	cvt.u64.u32 	%rd12, %r9;
	add.s64 	%rd13, %rd1, %rd12;
	shl.b64 	%rd14, %rd13, 2;
	add.s64 	%rd15, %rd11, %rd14;
	st.global.f32 	[%rd15], %f2;
	st.global.f32 	[%rd15+1024], %f2;
	bra.uni 	$L__BB10_6;
$L__BB10_2:
	cvta.to.global.u64 	%rd6, %rd4;
	mov.u32 	%r1, %tid.x;
	cvt.u64.u32 	%rd7, %r1;
	setp.le.u64 	%p2, %rd2, %rd7;
	add.s64 	%rd8, %rd1, %rd7;
	shl.b64 	%rd9, %rd8, 2;
	add.s64 	%rd3, %rd6, %rd9;
	@%p2 bra 	$L__BB10_4;
	st.global.f32 	[%rd3], %f2;
$L__BB10_4:
	add.s32 	%r8, %r1, 256;
	cvt.u64.u32 	%rd10, %r8;
	setp.le.u64 	%p3, %rd2, %rd10;
	@%p3 bra 	$L__BB10_6;
	st.global.f32 	[%rd3+1024], %f2;
$L__BB10_6:
	ret;

}
	// .globl	_ZN3cub18CUB_300001_SM_10006detail9transform16transform_kernelINS2_10policy_hubILb1EN4cuda3std3__45tupleIJN6thrust24THRUST_300001_SM_1000_NS6detail15normal_iteratorINSA_10device_ptrIfEEEESF_EEEE10policy1000Ei9distFunctSF_JPfSK_EEEvT0_iT1_T2_DpNS2_10kernel_argIT3_EE
.visible .entry _ZN3cub18CUB_300001_SM_10006detail9transform16transform_kernelINS2_10policy_hubILb1EN4cuda3std3__45tupleIJN6thrust24THRUST_300001_SM_1000_NS6detail15normal_iteratorINSA_10device_ptrIfEEEESF_EEEE10policy1000Ei9distFunctSF_JPfSK_EEEvT0_iT1_T2_DpNS2_10kernel_argIT3_EE(
	.param .u32 _ZN3cub18CUB_300001_SM_10006detail9transform16transform_kernelINS2_10policy_hubILb1EN4cuda3std3__45tupleIJN6thrust24THRUST_300001_SM_1000_NS6detail15normal_iteratorINSA_10device_ptrIfEEEESF_EEEE10policy1000Ei9distFunctSF_JPfSK_EEEvT0_iT1_T2_DpNS2_10kernel_argIT3_EE_param_0,
	.param .u32 _ZN3cub18CUB_300001_SM_10006detail9transform16transform_kernelINS2_10policy_hubILb1EN4cuda3std3__45tupleIJN6thrust24THRUST_300001_SM_1000_NS6detail15normal_iteratorINSA_10device_ptrIfEEEESF_EEEE10policy1000Ei9distFunctSF_JPfSK_EEEvT0_iT1_T2_DpNS2_10kernel_argIT3_EE_param_1,
	.param .align 1 .b8 _ZN3cub18CUB_300001_SM_10006detail9transform16transform_kernelINS2_10policy_hubILb1EN4cuda3std3__45tupleIJN6thrust24THRUST_300001_SM_1000_NS6detail15normal_iteratorINSA_10device_ptrIfEEEESF_EEEE10policy1000Ei9distFunctSF_JPfSK_EEEvT0_iT1_T2_DpNS2_10kernel_argIT3_EE_param_2[1],
	.param .align 8 .b8 _ZN3cub18CUB_300001_SM_10006detail9transform16transform_kernelINS2_10policy_hubILb1EN4cuda3std3__45tupleIJN6thrust24THRUST_300001_SM_1000_NS6detail15normal_iteratorINSA_10device_ptrIfEEEESF_EEEE10policy1000Ei9distFunctSF_JPfSK_EEEvT0_iT1_T2_DpNS2_10kernel_argIT3_EE_param_3[8],
	.param .align 8 .b8 _ZN3cub18CUB_300001_SM_10006detail9transform16transform_kernelINS2_10policy_hubILb1EN4cuda3std3__45tupleIJN6thrust24THRUST_300001_SM_1000_NS6detail15normal_iteratorINSA_10device_ptrIfEEEESF_EEEE10policy1000Ei9distFunctSF_JPfSK_EEEvT0_iT1_T2_DpNS2_10kernel_argIT3_EE_param_4[16],
	.param .align 8 .b8 _ZN3cub18CUB_300001_SM_10006detail9transform16transform_kernelINS2_10policy_hubILb1EN4cuda3std3__45tupleIJN6thrust24THRUST_300001_SM_1000_NS6detail15normal_iteratorINSA_10device_ptrIfEEEESF_EEEE10policy1000Ei9distFunctSF_JPfSK_EEEvT0_iT1_T2_DpNS2_10kernel_argIT3_EE_param_5[16]
)
.maxntid 128
{
	.reg .pred 	%p<38>;
	.reg .b32 	%r<81>;
	.reg .b32 	%f<121>;
	.reg .b64 	%rd<97>;

	ld.param.u32 	%r45, [_ZN3cub18CUB_300001_SM_10006detail9transform16transform_kernelINS2_10policy_hubILb1EN4cuda3std3__45tupleIJN6thrust24THRUST_300001_SM_1000_NS6detail15normal_iteratorINSA_10device_ptrIfEEEESF_EEEE10policy1000Ei9distFunctSF_JPfSK_EEEvT0_iT1_T2_DpNS2_10kernel_argIT3_EE_param_0];
	ld.param.u64 	%rd27, [_ZN3cub18CUB_300001_SM_10006detail9transform16transform_kernelINS2_10policy_hubILb1EN4cuda3std3__45tupleIJN6thrust24THRUST_300001_SM_1000_NS6detail15normal_iteratorINSA_10device_ptrIfEEEESF_EEEE10policy1000Ei9distFunctSF_JPfSK_EEEvT0_iT1_T2_DpNS2_10kernel_argIT3_EE_param_5];
	ld.param.u64 	%rd25, [_ZN3cub18CUB_300001_SM_10006detail9transform16transform_kernelINS2_10policy_hubILb1EN4cuda3std3__45tupleIJN6thrust24THRUST_300001_SM_1000_NS6detail15normal_iteratorINSA_10device_ptrIfEEEESF_EEEE10policy1000Ei9distFunctSF_JPfSK_EEEvT0_iT1_T2_DpNS2_10kernel_argIT3_EE_param_4];
	ld.param.u64 	%rd29, [_ZN3cub18CUB_300001_SM_10006detail9transform16transform_kernelINS2_10policy_hubILb1EN4cuda3std3__45tupleIJN6thrust24THRUST_300001_SM_1000_NS6detail15normal_iteratorINSA_10device_ptrIfEEEESF_EEEE10policy1000Ei9distFunctSF_JPfSK_EEEvT0_iT1_T2_DpNS2_10kernel_argIT3_EE_param_3];
	ld.param.u32 	%r44, [_ZN3cub18CUB_300001_SM_10006detail9transform16transform_kernelINS2_10policy_hubILb1EN4cuda3std3__45tupleIJN6thrust24THRUST_300001_SM_1000_NS6detail15normal_iteratorINSA_10device_ptrIfEEEESF_EEEE10policy1000Ei9distFunctSF_JPfSK_EEEvT0_iT1_T2_DpNS2_10kernel_argIT3_EE_param_1];
	cvta.to.global.u64 	%rd1, %rd29;
	cvta.to.global.u64 	%rd2, %rd25;
	cvta.to.global.u64 	%rd3, %rd27;
	shl.b32 	%r1, %r44, 7;
	mov.u32 	%r46, %ctaid.x;
	mul.lo.s32 	%r2, %r1, %r46;
	sub.s32 	%r3, %r45, %r2;
	min.s32 	%r4, %r1, %r3;
	shl.b32 	%r5, %r4, 2;
	mov.u32 	%r6, %tid.x;
	shl.b32 	%r71, %r6, 7;
	setp.ge.s32 	%p1, %r71, %r5;
	@%p1 bra 	$L__BB11_5;
	mul.wide.u32 	%rd4, %r6, 128;
	add.s64 	%rd30, %rd2, %rd4;
	mul.wide.s32 	%rd5, %r2, 4;
	add.s64 	%rd94, %rd30, %rd5;
	mov.u32 	%r70, %r71;
$L__BB11_2:
	.pragma "nounroll";
	// begin inline asm
	prefetch.global.L2 [%rd94];
	// end inline asm
	add.s32 	%r70, %r70, 16384;
	add.s64 	%rd94, %rd94, 16384;
	setp.lt.s32 	%p2, %r70, %r5;
	@%p2 bra 	$L__BB11_2;
	add.s64 	%rd32, %rd3, %rd4;
	add.s64 	%rd95, %rd32, %rd5;
$L__BB11_4:
	.pragma "nounroll";
	// begin inline asm
	prefetch.global.L2 [%rd95];
	// end inline asm
	add.s32 	%r71, %r71, 16384;
	add.s64 	%rd95, %rd95, 16384;
	setp.lt.s32 	%p3, %r71, %r5;
	@%p3 bra 	$L__BB11_4;
$L__BB11_5:
	mul.wide.s32 	%rd96, %r2, 4;
	add.s64 	%rd12, %rd2, %rd96;
	add.s64 	%rd13, %rd3, %rd96;
	add.s64 	%rd14, %rd1, %rd96;
	setp.gt.s32 	%p4, %r1, %r3;
	@%p4 bra 	$L__BB11_18;
	setp.lt.s32 	%p5, %r44, 1;
	@%p5 bra 	$L__BB11_59;
	and.b32  	%r12, %r44, 7;
	setp.lt.u32 	%p6, %r44, 8;
	mov.b32 	%r79, 0;
	@%p6 bra 	$L__BB11_10;
	and.b32  	%r48, %r44, 2147483640;
	neg.s32 	%r73, %r48;
	mul.wide.u32 	%rd35, %r6, 4;
	add.s64 	%rd15, %rd1, %rd35;
	add.s64 	%rd36, %rd96, 1536;
	add.s64 	%rd17, %rd2, %rd36;
	add.s32 	%r72, %r6, 128;
	add.s64 	%rd18, %rd3, %rd36;
	add.s64 	%rd19, %rd1, %rd36;
$L__BB11_9:
	.pragma "nounroll";
	and.b32  	%r79, %r44, 2147483640;
	mul.wide.s32 	%rd37, %r72, 4;
	add.s64 	%rd38, %rd17, %rd37;
	add.s64 	%rd39, %rd18, %rd37;
	add.s64 	%rd40, %rd19, %rd37;
	cvta.to.global.u64 	%rd41, %rd25;
	mul.wide.u32 	%rd42, %r6, 4;
	add.s64 	%rd43, %rd41, %rd42;
	add.s64 	%rd44, %rd43, %rd96;
	cvta.to.global.u64 	%rd45, %rd27;
	add.s64 	%rd46, %rd45, %rd42;
	add.s64 	%rd47, %rd46, %rd96;
	ld.global.f32 	%f1, [%rd44];
	ld.global.f32 	%f2, [%rd47];
	mul.f32 	%f3, %f2, %f2;
	fma.rn.f32 	%f4, %f1, %f1, %f3;
	add.s64 	%rd48, %rd15, %rd96;
	st.global.f32 	[%rd48], %f4;
	ld.global.f32 	%f5, [%rd38+-1536];
	ld.global.f32 	%f6, [%rd39+-1536];
	mul.f32 	%f7, %f6, %f6;
	fma.rn.f32 	%f8, %f5, %f5, %f7;
	st.global.f32 	[%rd40+-1536], %f8;
	ld.global.f32 	%f9, [%rd38+-1024];
	ld.global.f32 	%f10, [%rd39+-1024];
	mul.f32 	%f11, %f10, %f10;
	fma.rn.f32 	%f12, %f9, %f9, %f11;
	st.global.f32 	[%rd40+-1024], %f12;
	ld.global.f32 	%f13, [%rd38+-512];
	ld.global.f32 	%f14, [%rd39+-512];
	mul.f32 	%f15, %f14, %f14;
	fma.rn.f32 	%f16, %f13, %f13, %f15;
	st.global.f32 	[%rd40+-512], %f16;
	ld.global.f32 	%f17, [%rd38];
	ld.global.f32 	%f18, [%rd39];
	mul.f32 	%f19, %f18, %f18;
	fma.rn.f32 	%f20, %f17, %f17, %f19;
	st.global.f32 	[%rd40], %f20;
	ld.global.f32 	%f21, [%rd38+512];
	ld.global.f32 	%f22, [%rd39+512];
	mul.f32 	%f23, %f22, %f22;
	fma.rn.f32 	%f24, %f21, %f21, %f23;
	st.global.f32 	[%rd40+512], %f24;
	ld.global.f32 	%f25, [%rd38+1024];
	ld.global.f32 	%f26, [%rd39+1024];
	mul.f32 	%f27, %f26, %f26;
	fma.rn.f32 	%f28, %f25, %f25, %f27;
	st.global.f32 	[%rd40+1024], %f28;
	ld.global.f32 	%f29, [%rd38+1536];
	ld.global.f32 	%f30, [%rd39+1536];
	mul.f32 	%f31, %f30, %f30;
	fma.rn.f32 	%f32, %f29, %f29, %f31;
	st.global.f32 	[%rd40+1536], %f32;
	add.s32 	%r73, %r73, 8;
	add.s64 	%rd96, %rd96, 4096;
	add.s32 	%r72, %r72, 1024;
	setp.eq.s32 	%p7, %r73, 0;
	@%p7 bra 	$L__BB11_10;
	bra.uni 	$L__BB11_9;
$L__BB11_10:
	setp.eq.s32 	%p8, %r12, 0;
	@%p8 bra 	$L__BB11_59;
	and.b32  	%r39, %r44, 3;
	setp.lt.u32 	%p9, %r12, 4;
	@%p9 bra 	$L__BB11_13;
	shl.b32 	%r49, %r79, 7;
	add.s32 	%r50, %r49, %r6;
	mul.wide.s32 	%rd49, %r50, 4;
	add.s64 	%rd50, %rd12, %rd49;
	add.s64 	%rd51, %rd13, %rd49;
	ld.global.f32 	%f33, [%rd50];
	ld.global.f32 	%f34, [%rd51];
	mul.f32 	%f35, %f34, %f34;
	fma.rn.f32 	%f36, %f33, %f33, %f35;
	add.s64 	%rd52, %rd14, %rd49;
	st.global.f32 	[%rd52], %f36;
	ld.global.f32 	%f37, [%rd50+512];
	ld.global.f32 	%f38, [%rd51+512];
	mul.f32 	%f39, %f38, %f38;
	fma.rn.f32 	%f40, %f37, %f37, %f39;
	st.global.f32 	[%rd52+512], %f40;
	ld.global.f32 	%f41, [%rd50+1024];
	ld.global.f32 	%f42, [%rd51+1024];
	mul.f32 	%f43, %f42, %f42;
	fma.rn.f32 	%f44, %f41, %f41, %f43;
	st.global.f32 	[%rd52+1024], %f44;
	ld.global.f32 	%f45, [%rd50+1536];
	ld.global.f32 	%f46, [%rd51+1536];
	mul.f32 	%f47, %f46, %f46;
	fma.rn.f32 	%f48, %f45, %f45, %f47;
	st.global.f32 	[%rd52+1536], %f48;
	add.s32 	%r79, %r79, 4;
$L__BB11_13:
	setp.eq.s32 	%p10, %r39, 0;
	@%p10 bra 	$L__BB11_59;
	setp.eq.s32 	%p11, %r39, 1;
	@%p11 bra 	$L__BB11_16;
	shl.b32 	%r51, %r79, 7;
	add.s32 	%r52, %r51, %r6;
	mul.wide.s32 	%rd53, %r52, 4;
	add.s64 	%rd54, %rd12, %rd53;
	add.s64 	%rd55, %rd13, %rd53;
	ld.global.f32 	%f49, [%rd54];
	ld.global.f32 	%f50, [%rd55];
	mul.f32 	%f51, %f50, %f50;
	fma.rn.f32 	%f52, %f49, %f49, %f51;
	add.s64 	%rd56, %rd14, %rd53;
	st.global.f32 	[%rd56], %f52;
	ld.global.f32 	%f53, [%rd54+512];
	ld.global.f32 	%f54, [%rd55+512];
	mul.f32 	%f55, %f54, %f54;
	fma.rn.f32 	%f56, %f53, %f53, %f55;
	st.global.f32 	[%rd56+512], %f56;
	add.s32 	%r79, %r79, 2;
$L__BB11_16:
	and.b32  	%r53, %r44, 1;
	setp.eq.b32 	%p12, %r53, 1;
	not.pred 	%p13, %p12;
	@%p13 bra 	$L__BB11_59;
	shl.b32 	%r54, %r79, 7;
	add.s32 	%r55, %r54, %r6;
	mul.wide.s32 	%rd57, %r55, 4;
	add.s64 	%rd58, %rd12, %rd57;
	add.s64 	%rd59, %rd13, %rd57;
	ld.global.f32 	%f57, [%rd58];
	ld.global.f32 	%f58, [%rd59];
	mul.f32 	%f59, %f58, %f58;
	fma.rn.f32 	%f60, %f57, %f57, %f59;
	add.s64 	%rd60, %rd14, %rd57;
	st.global.f32 	[%rd60], %f60;
	bra.uni 	$L__BB11_59;
$L__BB11_18:
	setp.lt.s32 	%p14, %r44, 1;
	@%p14 bra 	$L__BB11_59;
	and.b32  	%r15, %r44, 7;
	setp.lt.u32 	%p15, %r44, 8;
	mov.b32 	%r75, 0;
	@%p15 bra 	$L__BB11_38;
	and.b32  	%r75, %r44, 2147483640;
	mov.b32 	%r74, 0;
$L__BB11_21:
	.pragma "nounroll";
	shl.b32 	%r58, %r74, 7;
	add.s32 	%r23, %r58, %r6;
	setp.ge.s32 	%p16, %r23, %r4;
	@%p16 bra 	$L__BB11_23;
	mul.wide.u32 	%rd61, %r23, 4;
	add.s64 	%rd62, %rd12, %rd61;
	add.s64 	%rd63, %rd13, %rd61;
	ld.global.f32 	%f61, [%rd62];
	ld.global.f32 	%f62, [%rd63];
	mul.f32 	%f63, %f62, %f62;
	fma.rn.f32 	%f64, %f61, %f61, %f63;
	add.s64 	%rd64, %rd14, %rd61;
	st.global.f32 	[%rd64], %f64;
$L__BB11_23:
	add.s32 	%r59, %r23, 128;
	setp.ge.s32 	%p17, %r59, %r4;
	mul.wide.s32 	%rd65, %r59, 4;
	add.s64 	%rd22, %rd12, %rd65;
	add.s64 	%rd23, %rd13, %rd65;
	add.s64 	%rd24, %rd14, %rd65;
	@%p17 bra 	$L__BB11_25;
	ld.global.f32 	%f65, [%rd22];
	ld.global.f32 	%f66, [%rd23];
	mul.f32 	%f67, %f66, %f66;
	fma.rn.f32 	%f68, %f65, %f65, %f67;
	st.global.f32 	[%rd24], %f68;
$L__BB11_25:
	add.s32 	%r60, %r23, 256;
	setp.ge.s32 	%p18, %r60, %r4;
	@%p18 bra 	$L__BB11_27;
	ld.global.f32 	%f69, [%rd22+512];
	ld.global.f32 	%f70, [%rd23+512];
	mul.f32 	%f71, %f70, %f70;
	fma.rn.f32 	%f72, %f69, %f69, %f71;
	st.global.f32 	[%rd24+512], %f72;
$L__BB11_27:
	add.s32 	%r61, %r23, 384;
	setp.ge.s32 	%p19, %r61, %r4;
	@%p19 bra 	$L__BB11_29;
	ld.global.f32 	%f73, [%rd22+1024];
	ld.global.f32 	%f74, [%rd23+1024];
	mul.f32 	%f75, %f74, %f74;
	fma.rn.f32 	%f76, %f73, %f73, %f75;
	st.global.f32 	[%rd24+1024], %f76;
$L__BB11_29:
	add.s32 	%r62, %r23, 512;
	setp.ge.s32 	%p20, %r62, %r4;
	@%p20 bra 	$L__BB11_31;
	ld.global.f32 	%f77, [%rd22+1536];
	ld.global.f32 	%f78, [%rd23+1536];
	mul.f32 	%f79, %f78, %f78;
	fma.rn.f32 	%f80, %f77, %f77, %f79;
	st.global.f32 	[%rd24+1536], %f80;
$L__BB11_31:
	add.s32 	%r63, %r23, 640;
	setp.ge.s32 	%p21, %r63, %r4;
	@%p21 bra 	$L__BB11_33;
	ld.global.f32 	%f81, [%rd22+2048];
	ld.global.f32 	%f82, [%rd23+2048];
	mul.f32 	%f83, %f82, %f82;
	fma.rn.f32 	%f84, %f81, %f81, %f83;
	st.global.f32 	[%rd24+2048], %f84;
$L__BB11_33:
	add.s32 	%r64, %r23, 768;
	setp.ge.s32 	%p22, %r64, %r4;
	@%p22 bra 	$L__BB11_35;
	ld.global.f32 	%f85, [%rd22+2560];
	ld.global.f32 	%f86, [%rd23+2560];
	mul.f32 	%f87, %f86, %f86;
	fma.rn.f32 	%f88, %f85, %f85, %f87;
	st.global.f32 	[%rd24+2560], %f88;
$L__BB11_35:
	add.s32 	%r65, %r23, 896;
	setp.ge.s32 	%p23, %r65, %r4;
	@%p23 bra 	$L__BB11_37;
	ld.global.f32 	%f89, [%rd22+3072];
	ld.global.f32 	%f90, [%rd23+3072];
	mul.f32 	%f91, %f90, %f90;
	fma.rn.f32 	%f92, %f89, %f89, %f91;
	st.global.f32 	[%rd24+3072], %f92;
$L__BB11_37:
	add.s32 	%r74, %r74, 8;
	setp.ne.s32 	%p24, %r74, %r75;
	@%p24 bra 	$L__BB11_21;
$L__BB11_38:
	setp.eq.s32 	%p25, %r15, 0;
	@%p25 bra 	$L__BB11_59;
	and.b32  	%r26, %r44, 3;
	setp.lt.u32 	%p26, %r15, 4;
	@%p26 bra 	$L__BB11_49;
	shl.b32 	%r66, %r75, 7;
	add.s32 	%r27, %r66, %r6;
	setp.ge.s32 	%p27, %r27, %r4;
	@%p27 bra 	$L__BB11_42;
	mul.wide.s32 	%rd66, %r27, 4;
	add.s64 	%rd67, %rd12, %rd66;
	add.s64 	%rd68, %rd13, %rd66;
	ld.global.f32 	%f93, [%rd67];
	ld.global.f32 	%f94, [%rd68];
	mul.f32 	%f95, %f94, %f94;
	fma.rn.f32 	%f96, %f93, %f93, %f95;
	add.s64 	%rd69, %rd14, %rd66;
	st.global.f32 	[%rd69], %f96;
$L__BB11_42:
	add.s32 	%r28, %r27, 128;
	setp.ge.s32 	%p28, %r28, %r4;
	@%p28 bra 	$L__BB11_44;
	mul.wide.s32 	%rd70, %r28, 4;
	add.s64 	%rd71, %rd12, %rd70;
	add.s64 	%rd72, %rd13, %rd70;
	ld.global.f32 	%f97, [%rd71];
	ld.global.f32 	%f98, [%rd72];
	mul.f32 	%f99, %f98, %f98;
	fma.rn.f32 	%f100, %f97, %f97, %f99;
	add.s64 	%rd73, %rd14, %rd70;
	st.global.f32 	[%rd73], %f100;
$L__BB11_44:
	add.s32 	%r29, %r27, 256;
	setp.ge.s32 	%p29, %r29, %r4;
	@%p29 bra 	$L__BB11_46;
	mul.wide.s32 	%rd74, %r29, 4;
	add.s64 	%rd75, %rd12, %rd74;
	add.s64 	%rd76, %rd13, %rd74;
	ld.global.f32 	%f101, [%rd75];
	ld.global.f32 	%f102, [%rd76];
	mul.f32 	%f103, %f102, %f102;
	fma.rn.f32 	%f104, %f101, %f101, %f103;
	add.s64 	%rd77, %rd14, %rd74;
	st.global.f32 	[%rd77], %f104;
$L__BB11_46:
	add.s32 	%r30, %r27, 384;
	setp.ge.s32 	%p30, %r30, %r4;
	@%p30 bra 	$L__BB11_48;
	mul.wide.s32 	%rd78, %r30, 4;
	add.s64 	%rd79, %rd12, %rd78;
	add.s64 	%rd80, %rd13, %rd78;
	ld.global.f32 	%f105, [%rd79];
	ld.global.f32 	%f106, [%rd80];
	mul.f32 	%f107, %f106, %f106;
	fma.rn.f32 	%f108, %f105, %f105, %f107;
	add.s64 	%rd81, %rd14, %rd78;
	st.global.f32 	[%rd81], %f108;
$L__BB11_48:
	add.s32 	%r75, %r75, 4;
$L__BB11_49:
	setp.eq.s32 	%p31, %r26, 0;
	@%p31 bra 	$L__BB11_59;
	setp.eq.s32 	%p32, %r26, 1;
	@%p32 bra 	$L__BB11_56;
	shl.b32 	%r67, %r75, 7;
	add.s32 	%r33, %r67, %r6;
	setp.ge.s32 	%p33, %r33, %r4;
	@%p33 bra 	$L__BB11_53;
	mul.wide.s32 	%rd82, %r33, 4;
	add.s64 	%rd83, %rd12, %rd82;
	add.s64 	%rd84, %rd13, %rd82;
	ld.global.f32 	%f109, [%rd83];
	ld.global.f32 	%f110, [%rd84];
	mul.f32 	%f111, %f110, %f110;
	fma.rn.f32 	%f112, %f109, %f109, %f111;
	add.s64 	%rd85, %rd14, %rd82;
	st.global.f32 	[%rd85], %f112;
$L__BB11_53:
	add.s32 	%r34, %r33, 128;
	setp.ge.s32 	%p34, %r34, %r4;
	@%p34 bra 	$L__BB11_55;
	mul.wide.s32 	%rd86, %r34, 4;
	add.s64 	%rd87, %rd12, %rd86;
	add.s64 	%rd88, %rd13, %rd86;
	ld.global.f32 	%f113, [%rd87];
	ld.global.f32 	%f114, [%rd88];
	mul.f32 	%f115, %f114, %f114;
	fma.rn.f32 	%f116, %f113, %f113, %f115;
	add.s64 	%rd89, %rd14, %rd86;
	st.global.f32 	[%rd89], %f116;
$L__BB11_55:
	add.s32 	%r75, %r75, 2;
$L__BB11_56:
	and.b32  	%r68, %r44, 1;
	setp.eq.b32 	%p35, %r68, 1;
	not.pred 	%p36, %p35;
	@%p36 bra 	$L__BB11_59;
	shl.b32 	%r69, %r75, 7;
	add.s32 	%r37, %r69, %r6;
	setp.ge.s32 	%p37, %r37, %r4;
	@%p37 bra 	$L__BB11_59;
	mul.wide.s32 	%rd90, %r37, 4;
	add.s64 	%rd91, %rd12, %rd90;
	add.s64 	%rd92, %rd13, %rd90;
	ld.global.f32 	%f117, [%rd91];
	ld.global.f32 	%f118, [%rd92];
	mul.f32 	%f119, %f118, %f118;
	fma.rn.f32 	%f120, %f117, %f117, %f119;
	add.s64 	%rd93, %rd14, %rd90;
	st.global.f32 	[%rd93], %f120;
$L__BB11_59:
	ret;

}
	// .globl	_ZN3cub18CUB_300001_SM_10006detail9transform16transform_kernelINS2_10policy_hubILb1EN4cuda3std3__45tupleIJN6thrust24THRUST_300001_SM_1000_NS6detail15normal_iteratorINSA_10device_ptrIfEEEESF_EEEE10policy1000El9distFunctSF_JPfSK_EEEvT0_iT1_T2_DpNS2_10kernel_argIT3_EE
.visible .entry _ZN3cub18CUB_300001_SM_10006detail9transform16transform_kernelINS2_10policy_hubILb1EN4cuda3std3__45tupleIJN6thrust24THRUST_300001_SM_1000_NS6detail15normal_iteratorINSA_10device_ptrIfEEEESF_EEEE10policy1000El9distFunctSF_JPfSK_EEEvT0_iT1_T2_DpNS2_10kernel_argIT3_EE(
	.param .u64 _ZN3cub18CUB_300001_SM_10006detail9transform16transform_kernelINS2_10policy_hubILb1EN4cuda3std3__45tupleIJN6thrust24THRUST_300001_SM_1000_NS6detail15normal_iteratorINSA_10device_ptrIfEEEESF_EEEE10policy1000El9distFunctSF_JPfSK_EEEvT0_iT1_T2_DpNS2_10kernel_argIT3_EE_param_0,
	.param .u32 _ZN3cub18CUB_300001_SM_10006detail9transform16transform_kernelINS2_10policy_hubILb1EN4cuda3std3__45tupleIJN6thrust24THRUST_300001_SM_1000_NS6detail15normal_iteratorINSA_10device_ptrIfEEEESF_EEEE10policy1000El9distFunctSF_JPfSK_EEEvT0_iT1_T2_DpNS2_10kernel_argIT3_EE_param_1,
	.param .align 1 .b8 _ZN3cub18CUB_300001_SM_10006detail9transform16transform_kernelINS2_10policy_hubILb1EN4cuda3std3__45tupleIJN6thrust24THRUST_300001_SM_1000_NS6detail15normal_iteratorINSA_10device_ptrIfEEEESF_EEEE10policy1000El9distFunctSF_JPfSK_EEEvT0_iT1_T2_DpNS2_10kernel_argIT3_EE_param_2[1],
	.param .align 8 .b8 _ZN3cub18CUB_300001_SM_10006detail9transform16transform_kernelINS2_10policy_hubILb1EN4cuda3std3__45tupleIJN6thrust24THRUST_300001_SM_1000_NS6detail15normal_iteratorINSA_10device_ptrIfEEEESF_EEEE10policy1000El9distFunctSF_JPfSK_EEEvT0_iT1_T2_DpNS2_10kernel_argIT3_EE_param_3[8],
	.param .align 8 .b8 _ZN3cub18CUB_300001_SM_10006detail9transform16transform_kernelINS2_10policy_hubILb1EN4cuda3std3__45tupleIJN6thrust24THRUST_300001_SM_1000_NS6detail15normal_iteratorINSA_10device_ptrIfEEEESF_EEEE10policy1000El9distFunctSF_JPfSK_EEEvT0_iT1_T2_DpNS2_10kernel_argIT3_EE_param_4[16],
	.param .align 8 .b8 _ZN3cub18CUB_300001_SM_10006detail9transform16transform_kernelINS2_10policy_hubILb1EN4cuda3std3__45tupleIJN6thrust24THRUST_300001_SM_1000_NS6detail15normal_iteratorINSA_10device_ptrIfEEEESF_EEEE10policy1000El9distFunctSF_JPfSK_EEEvT0_iT1_T2_DpNS2_10kernel_argIT3_EE_param_5[16]
)
.maxntid 128
{
	.reg .pred 	%p<38>;
	.reg .b32 	%r<78>;
	.reg .b32 	%f<121>;
	.reg .b64 	%rd<103>;

	ld.param.u64 	%rd30, [_ZN3cub18CUB_300001_SM_10006detail9transform16transform_kernelINS2_10policy_hubILb1EN4cuda3std3__45tupleIJN6thrust24THRUST_300001_SM_1000_NS6detail15normal_iteratorINSA_10device_ptrIfEEEESF_EEEE10policy1000El9distFunctSF_JPfSK_EEEvT0_iT1_T2_DpNS2_10kernel_argIT3_EE_param_0];
	ld.param.u64 	%rd28, [_ZN3cub18CUB_300001_SM_10006detail9transform16transform_kernelINS2_10policy_hubILb1EN4cuda3std3__45tupleIJN6thrust24THRUST_300001_SM_1000_NS6detail15normal_iteratorINSA_10device_ptrIfEEEESF_EEEE10policy1000El9distFunctSF_JPfSK_EEEvT0_iT1_T2_DpNS2_10kernel_argIT3_EE_param_5];
	ld.param.u64 	%rd26, [_ZN3cub18CUB_300001_SM_10006detail9transform16transform_kernelINS2_10policy_hubILb1EN4cuda3std3__45tupleIJN6thrust24THRUST_300001_SM_1000_NS6detail15normal_iteratorINSA_10device_ptrIfEEEESF_EEEE10policy1000El9distFunctSF_JPfSK_EEEvT0_iT1_T2_DpNS2_10kernel_argIT3_EE_param_4];
	ld.param.u64 	%rd31, [_ZN3cub18CUB_300001_SM_10006detail9transform16transform_kernelINS2_10policy_hubILb1EN4cuda3std3__45tupleIJN6thrust24THRUST_300001_SM_1000_NS6detail15normal_iteratorINSA_10device_ptrIfEEEESF_EEEE10policy1000El9distFunctSF_JPfSK_EEEvT0_iT1_T2_DpNS2_10kernel_argIT3_EE_param_3];
	ld.param.u32 	%r42, [_ZN3cub18CUB_300001_SM_10006detail9transform16transform_kernelINS2_10policy_hubILb1EN4cuda3std3__45tupleIJN6thrust24THRUST_300001_SM_1000_NS6detail15normal_iteratorINSA_10device_ptrIfEEEESF_EEEE10policy1000El9distFunctSF_JPfSK_EEEvT0_iT1_T2_DpNS2_10kernel_argIT3_EE_param_1];
	cvta.to.global.u64 	%rd1, %rd31;
	cvta.to.global.u64 	%rd2, %rd26;
	cvta.to.global.u64 	%rd3, %rd28;
	shl.b32 	%r1, %r42, 7;
	mov.u32 	%r43, %ctaid.x;
	cvt.u64.u32 	%rd32, %r43;
	cvt.s64.s32 	%rd33, %r1;
	mul.lo.s64 	%rd4, %rd33, %rd32;
	sub.s64 	%rd34, %rd30, %rd4;
	min.s64 	%rd35, %rd34, %rd33;
	cvt.u32.u64 	%r2, %rd35;
	shl.b32 	%r3, %r2, 2;
	mov.u32 	%r4, %tid.x;
	shl.b32 	%r68, %r4, 7;
	setp.ge.s32 	%p1, %r68, %r3;
	@%p1 bra 	$L__BB12_5;
	shl.b64 	%rd5, %rd4, 2;
	add.s64 	%rd36, %rd2, %rd5;
	mul.wide.u32 	%rd6, %r4, 128;
	add.s64 	%rd100, %rd36, %rd6;
	mov.u32 	%r67, %r68;
$L__BB12_2:
	.pragma "nounroll";
	// begin inline asm
	prefetch.global.L2 [%rd100];
	// end inline asm
	add.s32 	%r67, %r67, 16384;
	add.s64 	%rd100, %rd100, 16384;
	setp.lt.s32 	%p2, %r67, %r3;
	@%p2 bra 	$L__BB12_2;
	add.s64 	%rd38, %rd3, %rd5;
	add.s64 	%rd101, %rd38, %rd6;
$L__BB12_4:
	.pragma "nounroll";
	// begin inline asm
	prefetch.global.L2 [%rd101];
	// end inline asm
	add.s32 	%r68, %r68, 16384;
	add.s64 	%rd101, %rd101, 16384;
	setp.lt.s32 	%p3, %r68, %r3;
	@%p3 bra 	$L__BB12_4;
$L__BB12_5:
	shl.b64 	%rd102, %rd4, 2;
	add.s64 	%rd13, %rd2, %rd102;
	add.s64 	%rd14, %rd3, %rd102;
	add.s64 	%rd15, %rd1, %rd102;
	setp.eq.s32 	%p4, %r1, %r2;
	@%p4 bra 	$L__BB12_47;
	setp.lt.s32 	%p5, %r42, 1;
	@%p5 bra 	$L__BB12_59;
	and.b32  	%r10, %r42, 7;
	setp.lt.u32 	%p6, %r42, 8;
	mov.b32 	%r75, 0;
	@%p6 bra 	$L__BB12_26;
	and.b32  	%r75, %r42, 2147483640;
	mov.b32 	%r71, 0;
$L__BB12_9:
	.pragma "nounroll";
	shl.b32 	%r46, %r71, 7;
	add.s32 	%r21, %r46, %r4;
	setp.ge.s32 	%p7, %r21, %r2;
	@%p7 bra 	$L__BB12_11;
	mul.wide.u32 	%rd41, %r21, 4;
	add.s64 	%rd42, %rd13, %rd41;
	add.s64 	%rd43, %rd14, %rd41;
	ld.global.f32 	%f1, [%rd42];
	ld.global.f32 	%f2, [%rd43];
	mul.f32 	%f3, %f2, %f2;
	fma.rn.f32 	%f4, %f1, %f1, %f3;
	add.s64 	%rd44, %rd15, %rd41;
	st.global.f32 	[%rd44], %f4;
$L__BB12_11:
	add.s32 	%r47, %r21, 128;
	setp.ge.s32 	%p8, %r47, %r2;
	mul.wide.s32 	%rd45, %r47, 4;
	add.s64 	%rd23, %rd13, %rd45;
	add.s64 	%rd24, %rd14, %rd45;
	add.s64 	%rd25, %rd15, %rd45;
	@%p8 bra 	$L__BB12_13;
	ld.global.f32 	%f5, [%rd23];
	ld.global.f32 	%f6, [%rd24];
	mul.f32 	%f7, %f6, %f6;
	fma.rn.f32 	%f8, %f5, %f5, %f7;
	st.global.f32 	[%rd25], %f8;
$L__BB12_13:
	add.s32 	%r48, %r21, 256;
	setp.ge.s32 	%p9, %r48, %r2;
	@%p9 bra 	$L__BB12_15;
	ld.global.f32 	%f9, [%rd23+512];
	ld.global.f32 	%f10, [%rd24+512];
	mul.f32 	%f11, %f10, %f10;
	fma.rn.f32 	%f12, %f9, %f9, %f11;
	st.global.f32 	[%rd25+512], %f12;
$L__BB12_15:
	add.s32 	%r49, %r21, 384;
	setp.ge.s32 	%p10, %r49, %r2;
	@%p10 bra 	$L__BB12_17;
	ld.global.f32 	%f13, [%rd23+1024];
	ld.global.f32 	%f14, [%rd24+1024];
	mul.f32 	%f15, %f14, %f14;
	fma.rn.f32 	%f16, %f13, %f13, %f15;
	st.global.f32 	[%rd25+1024], %f16;
$L__BB12_17:
	add.s32 	%r50, %r21, 512;
	setp.ge.s32 	%p11, %r50, %r2;
	@%p11 bra 	$L__BB12_19;
	ld.global.f32 	%f17, [%rd23+1536];
	ld.global.f32 	%f18, [%rd24+1536];
	mul.f32 	%f19, %f18, %f18;
	fma.rn.f32 	%f20, %f17, %f17, %f19;
	st.global.f32 	[%rd25+1536], %f20;
$L__BB12_19:
	add.s32 	%r51, %r21, 640;
	setp.ge.s32 	%p12, %r51, %r2;
	@%p12 bra 	$L__BB12_21;
	ld.global.f32 	%f21, [%rd23+2048];
	ld.global.f32 	%f22, [%rd24+2048];
	mul.f32 	%f23, %f22, %f22;
	fma.rn.f32 	%f24, %f21, %f21, %f23;
	st.global.f32 	[%rd25+2048], %f24;
$L__BB12_21:
	add.s32 	%r52, %r21, 768;
	setp.ge.s32 	%p13, %r52, %r2;
	@%p13 bra 	$L__BB12_23;
	ld.global.f32 	%f25, [%rd23+2560];
	ld.global.f32 	%f26, [%rd24+2560];
	mul.f32 	%f27, %f26, %f26;
	fma.rn.f32 	%f28, %f25, %f25, %f27;
	st.global.f32 	[%rd25+2560], %f28;
$L__BB12_23:
	add.s32 	%r53, %r21, 896;
	setp.ge.s32 	%p14, %r53, %r2;
	@%p14 bra 	$L__BB12_25;
	ld.global.f32 	%f29, [%rd23+3072];
	ld.global.f32 	%f30, [%rd24+3072];
	mul.f32 	%f31, %f30, %f30;
	fma.rn.f32 	%f32, %f29, %f29, %f31;
	st.global.f32 	[%rd25+3072], %f32;
$L__BB12_25:
	add.s32 	%r71, %r71, 8;
	setp.eq.s32 	%p15, %r71, %r75;
	@%p15 bra 	$L__BB12_26;
	bra.uni 	$L__BB12_9;
$L__BB12_26:
	setp.eq.s32 	%p16, %r10, 0;
	@%p16 bra 	$L__BB12_59;
	and.b32  	%r30, %r42, 3;
	setp.lt.u32 	%p17, %r10, 4;
	@%p17 bra 	$L__BB12_37;
	shl.b32 	%r54, %r75, 7;
	add.s32 	%r31, %r54, %r4;
	setp.ge.s32 	%p18, %r31, %r2;
	@%p18 bra 	$L__BB12_30;
	mul.wide.s32 	%rd46, %r31, 4;
	add.s64 	%rd47, %rd13, %rd46;
	add.s64 	%rd48, %rd14, %rd46;
	ld.global.f32 	%f33, [%rd47];
	ld.global.f32 	%f34, [%rd48];
	mul.f32 	%f35, %f34, %f34;
	fma.rn.f32 	%f36, %f33, %f33, %f35;
	add.s64 	%rd49, %rd15, %rd46;
	st.global.f32 	[%rd49], %f36;
$L__BB12_30:
	add.s32 	%r32, %r31, 128;
	setp.ge.s32 	%p19, %r32, %r2;
	@%p19 bra 	$L__BB12_32;
	mul.wide.s32 	%rd50, %r32, 4;
	add.s64 	%rd51, %rd13, %rd50;
	add.s64 	%rd52, %rd14, %rd50;
	ld.global.f32 	%f37, [%rd51];
	ld.global.f32 	%f38, [%rd52];
	mul.f32 	%f39, %f38, %f38;
	fma.rn.f32 	%f40, %f37, %f37, %f39;
	add.s64 	%rd53, %rd15, %rd50;
	st.global.f32 	[%rd53], %f40;
$L__BB12_32:
	add.s32 	%r33, %r31, 256;
	setp.ge.s32 	%p20, %r33, %r2;
	@%p20 bra 	$L__BB12_34;
	mul.wide.s32 	%rd54, %r33, 4;
	add.s64 	%rd55, %rd13, %rd54;
	add.s64 	%rd56, %rd14, %rd54;
	ld.global.f32 	%f41, [%rd55];
	ld.global.f32 	%f42, [%rd56];
	mul.f32 	%f43, %f42, %f42;
	fma.rn.f32 	%f44, %f41, %f41, %f43;
	add.s64 	%rd57, %rd15, %rd54;
	st.global.f32 	[%rd57], %f44;
$L__BB12_34:
	add.s32 	%r34, %r31, 384;
	setp.ge.s32 	%p21, %r34, %r2;
	@%p21 bra 	$L__BB12_36;
	mul.wide.s32 	%rd58, %r34, 4;
	add.s64 	%rd59, %rd13, %rd58;
	add.s64 	%rd60, %rd14, %rd58;
	ld.global.f32 	%f45, [%rd59];
	ld.global.f32 	%f46, [%rd60];
	mul.f32 	%f47, %f46, %f46;
	fma.rn.f32 	%f48, %f45, %f45, %f47;
	add.s64 	%rd61, %rd15, %rd58;
	st.global.f32 	[%rd61], %f48;
$L__BB12_36:
	add.s32 	%r75, %r75, 4;
$L__BB12_37:
	setp.eq.s32 	%p22, %r30, 0;
	@%p22 bra 	$L__BB12_59;
	setp.eq.s32 	%p23, %r30, 1;
	@%p23 bra 	$L__BB12_44;
	shl.b32 	%r55, %r75, 7;
	add.s32 	%r37, %r55, %r4;
	setp.ge.s32 	%p24, %r37, %r2;
	@%p24 bra 	$L__BB12_41;
	mul.wide.s32 	%rd62, %r37, 4;
	add.s64 	%rd63, %rd13, %rd62;
	add.s64 	%rd64, %rd14, %rd62;
	ld.global.f32 	%f49, [%rd63];
	ld.global.f32 	%f50, [%rd64];
	mul.f32 	%f51, %f50, %f50;
	fma.rn.f32 	%f52, %f49, %f49, %f51;
	add.s64 	%rd65, %rd15, %rd62;
	st.global.f32 	[%rd65], %f52;
$L__BB12_41:
	add.s32 	%r38, %r37, 128;
	setp.ge.s32 	%p25, %r38, %r2;
	@%p25 bra 	$L__BB12_43;
	mul.wide.s32 	%rd66, %r38, 4;
	add.s64 	%rd67, %rd13, %rd66;
	add.s64 	%rd68, %rd14, %rd66;
	ld.global.f32 	%f53, [%rd67];
	ld.global.f32 	%f54, [%rd68];
	mul.f32 	%f55, %f54, %f54;
	fma.rn.f32 	%f56, %f53, %f53, %f55;
	add.s64 	%rd69, %rd15, %rd66;
	st.global.f32 	[%rd69], %f56;
$L__BB12_43:
	add.s32 	%r75, %r75, 2;
$L__BB12_44:
	and.b32  	%r56, %r42, 1;
	setp.eq.b32 	%p26, %r56, 1;
	not.pred 	%p27, %p26;
	@%p27 bra 	$L__BB12_59;
	shl.b32 	%r57, %r75, 7;
	add.s32 	%r41, %r57, %r4;
	setp.ge.s32 	%p28, %r41, %r2;
	@%p28 bra 	$L__BB12_59;
	mul.wide.s32 	%rd70, %r41, 4;
	add.s64 	%rd71, %rd13, %rd70;
	add.s64 	%rd72, %rd14, %rd70;
	ld.global.f32 	%f57, [%rd71];
	ld.global.f32 	%f58, [%rd72];
	mul.f32 	%f59, %f58, %f58;
	fma.rn.f32 	%f60, %f57, %f57, %f59;
	add.s64 	%rd73, %rd15, %rd70;
	st.global.f32 	[%rd73], %f60;
	bra.uni 	$L__BB12_59;
$L__BB12_47:
	setp.lt.s32 	%p29, %r42, 1;
	@%p29 bra 	$L__BB12_59;
	and.b32  	%r12, %r42, 7;
	setp.lt.u32 	%p30, %r42, 8;
	mov.b32 	%r73, 0;
	@%p30 bra 	$L__BB12_51;
	and.b32  	%r59, %r42, 2147483640;
	neg.s32 	%r70, %r59;
	mul.wide.u32 	%rd74, %r4, 4;
	add.s64 	%rd16, %rd1, %rd74;
	add.s64 	%rd75, %rd102, 1536;
	add.s64 	%rd18, %rd2, %rd75;
	add.s32 	%r69, %r4, 128;
	add.s64 	%rd19, %rd3, %rd75;
	add.s64 	%rd20, %rd1, %rd75;
$L__BB12_50:
	.pragma "nounroll";
	and.b32  	%r73, %r42, 2147483640;
	mul.wide.s32 	%rd76, %r69, 4;
	add.s64 	%rd77, %rd18, %rd76;
	add.s64 	%rd78, %rd19, %rd76;
	add.s64 	%rd79, %rd20, %rd76;
	cvta.to.global.u64 	%rd80, %rd26;
	mul.wide.u32 	%rd81, %r4, 4;
	add.s64 	%rd82, %rd80, %rd81;
	add.s64 	%rd83, %rd82, %rd102;
	cvta.to.global.u64 	%rd84, %rd28;
	add.s64 	%rd85, %rd84, %rd81;
	add.s64 	%rd86, %rd85, %rd102;
	ld.global.f32 	%f61, [%rd83];
	ld.global.f32 	%f62, [%rd86];
	mul.f32 	%f63, %f62, %f62;
	fma.rn.f32 	%f64, %f61, %f61, %f63;
	add.s64 	%rd87, %rd16, %rd102;
	st.global.f32 	[%rd87], %f64;
	ld.global.f32 	%f65, [%rd77+-1536];
	ld.global.f32 	%f66, [%rd78+-1536];
	mul.f32 	%f67, %f66, %f66;
	fma.rn.f32 	%f68, %f65, %f65, %f67;
	st.global.f32 	[%rd79+-1536], %f68;
	ld.global.f32 	%f69, [%rd77+-1024];
	ld.global.f32 	%f70, [%rd78+-1024];
	mul.f32 	%f71, %f70, %f70;
	fma.rn.f32 	%f72, %f69, %f69, %f71;
	st.global.f32 	[%rd79+-1024], %f72;
	ld.global.f32 	%f73, [%rd77+-512];
	ld.global.f32 	%f74, [%rd78+-512];
	mul.f32 	%f75, %f74, %f74;
	fma.rn.f32 	%f76, %f73, %f73, %f75;
	st.global.f32 	[%rd79+-512], %f76;
	ld.global.f32 	%f77, [%rd77];
	ld.global.f32 	%f78, [%rd78];
	mul.f32 	%f79, %f78, %f78;
	fma.rn.f32 	%f80, %f77, %f77, %f79;
	st.global.f32 	[%rd79], %f80;
	ld.global.f32 	%f81, [%rd77+512];
	ld.global.f32 	%f82, [%rd78+512];
	mul.f32 	%f83, %f82, %f82;
	fma.rn.f32 	%f84, %f81, %f81, %f83;
	st.global.f32 	[%rd79+512], %f84;
	ld.global.f32 	%f85, [%rd77+1024];
	ld.global.f32 	%f86, [%rd78+1024];
	mul.f32 	%f87, %f86, %f86;
	fma.rn.f32 	%f88, %f85, %f85, %f87;
	st.global.f32 	[%rd79+1024], %f88;
	ld.global.f32 	%f89, [%rd77+1536];
	ld.global.f32 	%f90, [%rd78+1536];
	mul.f32 	%f91, %f90, %f90;
	fma.rn.f32 	%f92, %f89, %f89, %f91;
	st.global.f32 	[%rd79+1536], %f92;
	add.s32 	%r70, %r70, 8;
	add.s64 	%rd102, %rd102, 4096;
	add.s32 	%r69, %r69, 1024;
	setp.eq.s32 	%p31, %r70, 0;
	@%p31 bra 	$L__BB12_51;
	bra.uni 	$L__BB12_50;
$L__BB12_51:
	setp.eq.s32 	%p32, %r12, 0;
	@%p32 bra 	$L__BB12_59;
	and.b32  	%r24, %r42, 3;
	setp.lt.u32 	%p33, %r12, 4;
	@%p33 bra 	$L__BB12_54;
	shl.b32 	%r60, %r73, 7;
	add.s32 	%r61, %r60, %r4;
	mul.wide.s32 	%rd88, %r61, 4;
	add.s64 	%rd89, %rd13, %rd88;
	add.s64 	%rd90, %rd14, %rd88;
	ld.global.f32 	%f93, [%rd89];
	ld.global.f32 	%f94, [%rd90];
	mul.f32 	%f95, %f94, %f94;
	fma.rn.f32 	%f96, %f93, %f93, %f95;
	add.s64 	%rd91, %rd15, %rd88;
	st.global.f32 	[%rd91], %f96;
	ld.global.f32 	%f97, [%rd89+512];
	ld.global.f32 	%f98, [%rd90+512];
	mul.f32 	%f99, %f98, %f98;
	fma.rn.f32 	%f100, %f97, %f97, %f99;
	st.global.f32 	[%rd91+512], %f100;
	ld.global.f32 	%f101, [%rd89+1024];
	ld.global.f32 	%f102, [%rd90+1024];
	mul.f32 	%f103, %f102, %f102;
	fma.rn.f32 	%f104, %f101, %f101, %f103;
	st.global.f32 	[%rd91+1024], %f104;
	ld.global.f32 	%f105, [%rd89+1536];
	ld.global.f32 	%f106, [%rd90+1536];
	mul.f32 	%f107, %f106, %f106;
	fma.rn.f32 	%f108, %f105, %f105, %f107;
	st.global.f32 	[%rd91+1536], %f108;
	add.s32 	%r73, %r73, 4;
$L__BB12_54:
	setp.eq.s32 	%p34, %r24, 0;
	@%p34 bra 	$L__BB12_59;
	setp.eq.s32 	%p35, %r24, 1;
	@%p35 bra 	$L__BB12_57;
	shl.b32 	%r62, %r73, 7;
	add.s32 	%r63, %r62, %r4;
	mul.wide.s32 	%rd92, %r63, 4;
	add.s64 	%rd93, %rd13, %rd92;
	add.s64 	%rd94, %rd14, %rd92;
	ld.global.f32 	%f109, [%rd93];
	ld.global.f32 	%f110, [%rd94];
	mul.f32 	%f111, %f110, %f110;
	fma.rn.f32 	%f112, %f109, %f109, %f111;
	add.s64 	%rd95, %rd15, %rd92;
	st.global.f32 	[%rd95], %f112;
	ld.global.f32 	%f113, [%rd93+512];
	ld.global.f32 	%f114, [%rd94+512];
	mul.f32 	%f115, %f114, %f114;
	fma.rn.f32 	%f116, %f113, %f113, %f115;
	st.global.f32 	[%rd95+512], %f116;
	add.s32 	%r73, %r73, 2;
$L__BB12_57:
	and.b32  	%r64, %r42, 1;
	setp.eq.b32 	%p36, %r64, 1;
	not.pred 	%p37, %p36;
	@%p37 bra 	$L__BB12_59;
	shl.b32 	%r65, %r73, 7;
	add.s32 	%r66, %r65, %r4;
	mul.wide.s32 	%rd96, %r66, 4;
	add.s64 	%rd97, %rd13, %rd96;
	add.s64 	%rd98, %rd14, %rd96;
	ld.global.f32 	%f117, [%rd97];
	ld.global.f32 	%f118, [%rd98];
	mul.f32 	%f119, %f118, %f118;
	fma.rn.f32 	%f120, %f117, %f117, %f119;
	add.s64 	%rd99, %rd15, %rd96;
	st.global.f32 	[%rd99], %f120;
$L__BB12_59:
	ret;

}


// ===== COMPILED SASS (sm_100) =====

	.target	sm_100

	.elftype	@"ET_EXEC"


//--------------------- .note.nv.tkinfo           --------------------------
	.section	.note.nv.tkinfo,"",@"SHT_NOTE"
	.sectionflags	@"SHF_NOTE_NV_TKINFO"
	.tkinfo
        /*0018*/ 	.word	0x00000002
        /*0030*/ 	.string	""
        /*0030*/ 	.string	"ptxas"
        /*0030*/ 	.string	"Cuda compilation tools, release 13.0, V13.0.88"
        /*0030*/ 	.string	"Build cuda_13.0.r13.0/compiler.36424714_0"
        /*0030*/ 	.string	"-arch sm_100 -m 64 "



//--------------------- .note.nv.cuinfo           --------------------------
	.section	.note.nv.cuinfo,"",@"SHT_NOTE"
	.sectionflags	@"SHF_NOTE_NV_CUINFO"
        /*0018*/ 	.short	0x0002
        /*001a*/ 	.short	0x0064
        /*001c*/ 	.short	0x0082
	.zero		2


//--------------------- .nv.info                  --------------------------
	.section	.nv.info,"",@"SHT_CUDA_INFO"
	.align	4


	//----- nvinfo : EIATTR_REGCOUNT
	.align		4
        /*0000*/ 	.byte	0x04, 0x2f
        /*0002*/ 	.short	(.L_46 - .L_45)
	.align		4
.L_45:
        /*0004*/ 	.word	index@(_Z7findMaxPfiPiS_)
        /*0008*/ 	.word	0x0000000c


	//----- nvinfo : EIATTR_FRAME_SIZE
	.align		4
.L_46:
        /*000c*/ 	.byte	0x04, 0x11
        /*000e*/ 	.short	(.L_48 - .L_47)
	.align		4
.L_47:
        /*0010*/ 	.word	index@(_Z7findMaxPfiPiS_)
        /*0014*/ 	.word	0x00000000


	//----- nvinfo : EIATTR_REGCOUNT
	.align		4
.L_48:
        /*0018*/ 	.byte	0x04, 0x2f
        /*001a*/ 	.short	(.L_50 - .L_49)
	.align		4
.L_49:
        /*001c*/ 	.word	index@(_ZN6thrust24THRUST_300001_SM_1000_NS8cuda_cub4core6detail13_kernel_agentINS1_8__reduce11ReduceAgentINS0_12zip_iteratorIN4cuda3std3__45tupleIJNS0_6detail15normal_iteratorINS0_10device_ptrIfEEEENS0_17counting_iteratorIlNS0_11use_defaultESI_SI_EEEEEEEPNSB_IJflEEESM_iNS1_9__extrema9arg_max_fIflNSA_4lessIfEEEEEEJSL_SN_iSS_EEEvDpT0_)
        /*0020*/ 	.word	0x0000001c


	//----- nvinfo : EIATTR_FRAME_SIZE
	.align		4
.L_50:
        /*0024*/ 	.byte	0x04, 0x11
        /*0026*/ 	.short	(.L_52 - .L_51)
	.align		4
.L_51:
        /*0028*/ 	.word	index@(_ZN6thrust24THRUST_300001_SM_1000_NS8cuda_cub4core6detail13_kernel_agentINS1_8__reduce11ReduceAgentINS0_12zip_iteratorIN4cuda3std3__45tupleIJNS0_6detail15normal_iteratorINS0_10device_ptrIfEEEENS0_17counting_iteratorIlNS0_11use_defaultESI_SI_EEEEEEEPNSB_IJflEEESM_iNS1_9__extrema9arg_max_fIflNSA_4lessIfEEEEEEJSL_SN_iSS_EEEvDpT0_)
        /*002c*/ 	.word	0x00000000


	//----- nvinfo : EIATTR_REGCOUNT
	.align		4
.L_52:
        /*0030*/ 	.byte	0x04, 0x2f
        /*0032*/ 	.short	(.L_54 - .L_53)
	.align		4
.L_53:
        /*0034*/ 	.word	index@(_ZN6thrust24THRUST_300001_SM_1000_NS8cuda_cub4core6detail13_kernel_agentINS1_8__reduce11ReduceAgentINS0_12zip_iteratorIN4cuda3std3__45tupleIJNS0_6detail15normal_iteratorINS0_10device_ptrIfEEEENS0_17counting_iteratorIlNS0_11use_defaultESI_SI_EEEEEEEPNSB_IJflEEESM_iNS1_9__extrema9arg_max_fIflNSA_4lessIfEEEEEEJSL_SN_iN3cub18CUB_300001_SM_100013GridEvenShareIiEENSV_9GridQueueIjEESS_EEEvDpT0_)
        /*0038*/ 	.word	0x0000001d


	//----- nvinfo : EIATTR_FRAME_SIZE
	.align		4
.L_54:
        /*003c*/ 	.byte	0x04, 0x11
        /*003e*/ 	.short	(.L_56 - .L_55)
	.align		4
.L_55:
        /*0040*/ 	.word	index@(_ZN6thrust24THRUST_300001_SM_1000_NS8cuda_cub4core6detail13_kernel_agentINS1_8__reduce11ReduceAgentINS0_12zip_iteratorIN4cuda3std3__45tupleIJNS0_6detail15normal_iteratorINS0_10device_ptrIfEEEENS0_17counting_iteratorIlNS0_11use_defaultESI_SI_EEEEEEEPNSB_IJflEEESM_iNS1_9__extrema9arg_max_fIflNSA_4lessIfEEEEEEJSL_SN_iN3cub18CUB_300001_SM_100013GridEvenShareIiEENSV_9GridQueueIjEESS_EEEvDpT0_)
        /*0044*/ 	.word	0x00000000


	//----- nvinfo : EIATTR_REGCOUNT
	.align		4
.L_56:
        /*0048*/ 	.byte	0x04, 0x2f
        /*004a*/ 	.short	(.L_58 - .L_57)
	.align		4
.L_57:
        /*004c*/ 	.word	index@(_ZN6thrust24THRUST_300001_SM_1000_NS8cuda_cub4core6detail13_kernel_agentINS1_8__reduce10DrainAgentIiEEJN3cub18CUB_300001_SM_10009GridQueueIjEEiEEEvDpT0_)
        /*0050*/ 	.word	0x00000008


	//----- nvinfo : EIATTR_FRAME_SIZE
	.align		4
.L_58:
        /*0054*/ 	.byte	0x04, 0x11
        /*0056*/ 	.short	(.L_60 - .L_59)
	.align		4
.L_59:
        /*0058*/ 	.word	index@(_ZN6thrust24THRUST_300001_SM_1000_NS8cuda_cub4core6detail13_kernel_agentINS1_8__reduce10DrainAgentIiEEJN3cub18CUB_300001_SM_10009GridQueueIjEEiEEEvDpT0_)
        /*005c*/ 	.word	0x00000000


	//----- nvinfo : EIATTR_REGCOUNT
	.align		4
.L_60:
        /*0060*/ 	.byte	0x04, 0x2f
        /*0062*/ 	.short	(.L_62 - .L_61)
	.align		4
.L_61:
        /*0064*/ 	.word	index@(_ZN6thrust24THRUST_300001_SM_1000_NS8cuda_cub4core6detail13_kernel_agentINS1_8__reduce11ReduceAgentIPN4cuda3std3__45tupleIJflEEESC_SB_iNS1_9__extrema9arg_max_fIflNS9_4lessIfEEEEEEJSC_SC_iSH_EEEvDpT0_)
        /*0068*/ 	.word	0x00000020


	//----- nvinfo : EIATTR_FRAME_SIZE
	.align		4
.L_62:
        /*006c*/ 	.byte	0x04, 0x11
        /*006e*/ 	.short	(.L_64 - .L_63)
	.align		4
.L_63:
        /*0070*/ 	.word	index@(_ZN6thrust24THRUST_300001_SM_1000_NS8cuda_cub4core6detail13_kernel_agentINS1_8__reduce11ReduceAgentIPN4cuda3std3__45tupleIJflEEESC_SB_iNS1_9__extrema9arg_max_fIflNS9_4lessIfEEEEEEJSC_SC_iSH_EEEvDpT0_)
        /*0074*/ 	.word	0x00000000


	//----- nvinfo : EIATTR_REGCOUNT
	.align		4
.L_64:
        /*0078*/ 	.byte	0x04, 0x2f
        /*007a*/ 	.short	(.L_66 - .L_65)
	.align		4
.L_65:
        /*007c*/ 	.word	index@(_ZN6thrust24THRUST_300001_SM_1000_NS8cuda_cub4core6detail13_kernel_agentINS1_8__reduce11ReduceAgentINS0_12zip_iteratorIN4cuda3std3__45tupleIJNS0_6detail15normal_iteratorINS0_10device_ptrIfEEEENS0_17counting_iteratorIlNS0_11use_defaultESI_SI_EEEEEEEPNSB_IJflEEESM_lNS1_9__extrema9arg_max_fIflNSA_4lessIfEEEEEEJSL_SN_lSS_EEEvDpT0_)
        /*0080*/ 	.word	0x0000001c


	//----- nvinfo : EIATTR_FRAME_SIZE
	.align		4
.L_66:
        /*0084*/ 	.byte	0x04, 0x11
        /*0086*/ 	.short	(.L_68 - .L_67)
	.align		4
.L_67:
        /*0088*/ 	.word	index@(_ZN6thrust24THRUST_300001_SM_1000_NS8cuda_cub4core6detail13_kernel_agentINS1_8__reduce11ReduceAgentINS0_12zip_iteratorIN4cuda3std3__45tupleIJNS0_6detail15normal_iteratorINS0_10device_ptrIfEEEENS0_17counting_iteratorIlNS0_11use_defaultESI_SI_EEEEEEEPNSB_IJflEEESM_lNS1_9__extrema9arg_max_fIflNSA_4lessIfEEEEEEJSL_SN_lSS_EEEvDpT0_)
        /*008c*/ 	.word	0x00000000


	//----- nvinfo : EIATTR_REGCOUNT
	.align		4
.L_68:
        /*0090*/ 	.byte	0x04, 0x2f
        /*0092*/ 	.short	(.L_70 - .L_69)
	.align		4
.L_69:
        /*0094*/ 	.word	index@(_ZN6thrust24THRUST_300001_SM_1000_NS8cuda_cub4core6detail13_kernel_agentINS1_8__reduce11ReduceAgentINS0_12zip_iteratorIN4cuda3std3__45tupleIJNS0_6detail15normal_iteratorINS0_10device_ptrIfEEEENS0_17counting_iteratorIlNS0_11use_defaultESI_SI_EEEEEEEPNSB_IJflEEESM_lNS1_9__extrema9arg_max_fIflNSA_4lessIfEEEEEEJSL_SN_lN3cub18CUB_300001_SM_100013GridEvenShareIlEENSV_9GridQueueIyEESS_EEEvDpT0_)
        /*0098*/ 	.word	0x0000001e


	//----- nvinfo : EIATTR_FRAME_SIZE
	.align		4
.L_70:
        /*009c*/ 	.byte	0x04, 0x11
        /*009e*/ 	.short	(.L_72 - .L_71)
	.align		4
.L_71:
        /*00a0*/ 	.word	index@(_ZN6thrust24THRUST_300001_SM_1000_NS8cuda_cub4core6detail13_kernel_agentINS1_8__reduce11ReduceAgentINS0_12zip_iteratorIN4cuda3std3__45tupleIJNS0_6detail15normal_iteratorINS0_10device_ptrIfEEEENS0_17counting_iteratorIlNS0_11use_defaultESI_SI_EEEEEEEPNSB_IJflEEESM_lNS1_9__extrema9arg_max_fIflNSA_4lessIfEEEEEEJSL_SN_lN3cub18CUB_300001_SM_100013GridEvenShareIlEENSV_9GridQueueIyEESS_EEEvDpT0_)
        /*00a4*/ 	.word	0x00000000


	//----- nvinfo : EIATTR_REGCOUNT
	.align		4
.L_72:
        /*00a8*/ 	.byte	0x04, 0x2f
        /*00aa*/ 	.short	(.L_74 - .L_73)
	.align		4
.L_73:
        /*00ac*/ 	.word	index@(_ZN6thrust24THRUST_300001_SM_1000_NS8cuda_cub4core6detail13_kernel_agentINS1_8__reduce10DrainAgentIlEEJN3cub18CUB_300001_SM_10009GridQueueIyEElEEEvDpT0_)
        /*00b0*/ 	.word	0x00000008


	//----- nvinfo : EIATTR_FRAME_SIZE
	.align		4
.L_74:
        /*00b4*/ 	.byte	0x04, 0x11
        /*00b6*/ 	.short	(.L_76 - .L_75)
	.align		4
.L_75:
        /*00b8*/ 	.word	index@(_ZN6thrust24THRUST_300001_SM_1000_NS8cuda_cub4core6detail13_kernel_agentINS1_8__reduce10DrainAgentIlEEJN3cub18CUB_300001_SM_10009GridQueueIyEElEEEvDpT0_)
        /*00bc*/ 	.word	0x00000000


	//----- nvinfo : EIATTR_REGCOUNT
	.align		4
.L_76:
        /*00c0*/ 	.byte	0x04, 0x2f
        /*00c2*/ 	.short	(.L_78 - .L_77)
	.align		4
.L_77:
        /*00c4*/ 	.word	index@(_ZN6thrust24THRUST_300001_SM_1000_NS8cuda_cub4core6detail13_kernel_agentINS1_8__reduce11ReduceAgentIPN4cuda3std3__45tupleIJflEEESC_SB_lNS1_9__extrema9arg_max_fIflNS9_4lessIfEEEEEEJSC_SC_iSH_EEEvDpT0_)
        /*00c8*/ 	.word	0x00000020


	//----- nvinfo : EIATTR_FRAME_SIZE
	.align		4
.L_78:
        /*00cc*/ 	.byte	0x04, 0x11
        /*00ce*/ 	.short	(.L_80 - .L_79)
	.align		4
.L_79:
        /*00d0*/ 	.word	index@(_ZN6thrust24THRUST_300001_SM_1000_NS8cuda_cub4core6detail13_kernel_agentINS1_8__reduce11ReduceAgentIPN4cuda3std3__45tupleIJflEEESC_SB_lNS1_9__extrema9arg_max_fIflNS9_4lessIfEEEEEEJSC_SC_iSH_EEEvDpT0_)
        /*00d4*/ 	.word	0x00000000


	//----- nvinfo : EIATTR_REGCOUNT
	.align		4
.L_80:
        /*00d8*/ 	.byte	0x04, 0x2f
        /*00da*/ 	.short	(.L_82 - .L_81)
	.align		4
.L_81:
        /*00dc*/ 	.word	index@(_ZN3cub18CUB_300001_SM_10006detail11EmptyKernelIvEEvv)
        /*00e0*/ 	.word	0x00000004


	//----- nvinfo : EIATTR_FRAME_SIZE
	.align		4
.L_82:
        /*00e4*/ 	.byte	0x04, 0x11
        /*00e6*/ 	.short	(.L_84 - .L_83)
	.align		4
.L_83:
        /*00e8*/ 	.word	index@(_ZN3cub18CUB_300001_SM_10006detail11EmptyKernelIvEEvv)
        /*00ec*/ 	.word	0x00000000


	//----- nvinfo : EIATTR_REGCOUNT
	.align		4
.L_84:
        /*00f0*/ 	.byte	0x04, 0x2f
        /*00f2*/ 	.short	(.L_86 - .L_85)
	.align		4
.L_85:
        /*00f4*/ 	.word	index@(_ZN3cub18CUB_300001_SM_10006detail8for_each13static_kernelINS2_12policy_hub_t12policy_500_tEmN6thrust24THRUST_300001_SM_1000_NS8cuda_cub20__uninitialized_fill7functorINS7_10device_ptrIfEEfEEEEvT0_T1_)
        /*00f8*/ 	.word	0x00000008


	//----- nvinfo : EIATTR_FRAME_SIZE
	.align		4
.L_86:
        /*00fc*/ 	.byte	0x04, 0x11
        /*00fe*/ 	.short	(.L_88 - .L_87)
	.align		4
.L_87:
        /*0100*/ 	.word	index@(_ZN3cub18CUB_300001_SM_10006detail8for_each13static_kernelINS2_12policy_hub_t12policy_500_tEmN6thrust24THRUST_300001_SM_1000_NS8cuda_cub20__uninitialized_fill7functorINS7_10device_ptrIfEEfEEEEvT0_T1_)
        /*0104*/ 	.word	0x00000000


	//----- nvinfo : EIATTR_REGCOUNT
	.align		4
.L_88:
        /*0108*/ 	.byte	0x04, 0x2f
        /*010a*/ 	.short	(.L_90 - .L_89)
	.align		4
.L_89:
        /*010c*/ 	.word	index@(_ZN3cub18CUB_300001_SM_10006detail9transform16transform_kernelINS2_10policy_hubILb1EN4cuda3std3__45tupleIJN6thrust24THRUST_300001_SM_1000_NS6detail15normal_iteratorINSA_10device_ptrIfEEEESF_EEEE10policy1000Ei9distFunctSF_JPfSK_EEEvT0_iT1_T2_DpNS2_10kernel_argIT3_EE)
        /*0110*/ 	.word	0x0000001e


	//----- nvinfo : EIATTR_FRAME_SIZE
	.align		4
.L_90:
        /*0114*/ 	.byte	0x04, 0x11
        /*0116*/ 	.short	(.L_92 - .L_91)
	.align		4
.L_91:
        /*0118*/ 	.word	index@(_ZN3cub18CUB_300001_SM_10006detail9transform16transform_kernelINS2_10policy_hubILb1EN4cuda3std3__45tupleIJN6thrust24THRUST_300001_SM_1000_NS6detail15normal_iteratorINSA_10device_ptrIfEEEESF_EEEE10policy1000Ei9distFunctSF_JPfSK_EEEvT0_iT1_T2_DpNS2_10kernel_argIT3_EE)
        /*011c*/ 	.word	0x00000000


	//----- nvinfo : EIATTR_REGCOUNT
	.align		4
.L_92:
        /*0120*/ 	.byte	0x04, 0x2f
        /*0122*/ 	.short	(.L_94 - .L_93)
	.align		4
.L_93:
        /*0124*/ 	.word	index@(_ZN3cub18CUB_300001_SM_10006detail9transform16transform_kernelINS2_10policy_hubILb1EN4cuda3std3__45tupleIJN6thrust24THRUST_300001_SM_1000_NS6detail15normal_iteratorINSA_10device_ptrIfEEEESF_EEEE10policy1000El9distFunctSF_JPfSK_EEEvT0_iT1_T2_DpNS2_10kernel_argIT3_EE)
        /*0128*/ 	.word	0x00000020


	//----- nvinfo : EIATTR_FRAME_SIZE
	.align		4
.L_94:
        /*012c*/ 	.byte	0x04, 0x11
        /*012e*/ 	.short	(.L_96 - .L_95)
	.align		4
.L_95:
        /*0130*/ 	.word	index@(_ZN3cub18CUB_300001_SM_10006detail9transform16transform_kernelINS2_10policy_hubILb1EN4cuda3std3__45tupleIJN6thrust24THRUST_300001_SM_1000_NS6detail15normal_iteratorINSA_10device_ptrIfEEEESF_EEEE10policy1000El9distFunctSF_JPfSK_EEEvT0_iT1_T2_DpNS2_10kernel_argIT3_EE)
        /*0134*/ 	.word	0x00000000


	//----- nvinfo : EIATTR_MIN_STACK_SIZE
	.align		4
.L_96:
        /*0138*/ 	.byte	0x04, 0x12
        /*013a*/ 	.short	(.L_98 - .L_97)
	.align		4
.L_97:
        /*013c*/ 	.word	index@(_ZN3cub18CUB_300001_SM_10006detail9transform16transform_kernelINS2_10policy_hubILb1EN4cuda3std3__45tupleIJN6thrust24THRUST_300001_SM_1000_NS6detail15normal_iteratorINSA_10device_ptrIfEEEESF_EEEE10policy1000El9distFunctSF_JPfSK_EEEvT0_iT1_T2_DpNS2_10kernel_argIT3_EE)
        /*0140*/ 	.word	0x00000000


	//----- nvinfo : EIATTR_MIN_STACK_SIZE
	.align		4
.L_98:
        /*0144*/ 	.byte	0x04, 0x12
        /*0146*/ 	.short	(.L_100 - .L_99)
	.align		4
.L_99:
        /*0148*/ 	.word	index@(_ZN3cub18CUB_300001_SM_10006detail9transform16transform_kernelINS2_10policy_hubILb1EN4cuda3std3__45tupleIJN6thrust24THRUST_300001_SM_1000_NS6detail15normal_iteratorINSA_10device_ptrIfEEEESF_EEEE10policy1000Ei9distFunctSF_JPfSK_EEEvT0_iT1_T2_DpNS2_10kernel_argIT3_EE)
        /*014c*/ 	.word	0x00000000


	//----- nvinfo : EIATTR_MIN_STACK_SIZE
	.align		4
.L_100:
        /*0150*/ 	.byte	0x04, 0x12
        /*0152*/ 	.short	(.L_102 - .L_101)
	.align		4
.L_101:
        /*0154*/ 	.word	index@(_ZN3cub18CUB_300001_SM_10006detail8for_each13static_kernelINS2_12policy_hub_t12policy_500_tEmN6thrust24THRUST_300001_SM_1000_NS8cuda_cub20__uninitialized_fill7functorINS7_10device_ptrIfEEfEEEEvT0_T1_)
        /*0158*/ 	.word	0x00000000


	//----- nvinfo : EIATTR_MIN_STACK_SIZE
	.align		4
.L_102:
        /*015c*/ 	.byte	0x04, 0x12
        /*015e*/ 	.short	(.L_104 - .L_103)
	.align		4
.L_103:
        /*0160*/ 	.word	index@(_ZN3cub18CUB_300001_SM_10006detail11EmptyKernelIvEEvv)
        /*0164*/ 	.word	0x00000000


	//----- nvinfo : EIATTR_MIN_STACK_SIZE
	.align		4
.L_104:
        /*0168*/ 	.byte	0x04, 0x12
        /*016a*/ 	.short	(.L_106 - .L_105)
	.align		4
.L_105:
        /*016c*/ 	.word	index@(_ZN6thrust24THRUST_300001_SM_1000_NS8cuda_cub4core6detail13_kernel_agentINS1_8__reduce11ReduceAgentIPN4cuda3std3__45tupleIJflEEESC_SB_lNS1_9__extrema9arg_max_fIflNS9_4lessIfEEEEEEJSC_SC_iSH_EEEvDpT0_)
        /*0170*/ 	.word	0x00000000


	//----- nvinfo : EIATTR_MIN_STACK_SIZE
	.align		4
.L_106:
        /*0174*/ 	.byte	0x04, 0x12
        /*0176*/ 	.short	(.L_108 - .L_107)
	.align		4
.L_107:
        /*0178*/ 	.word	index@(_ZN6thrust24THRUST_300001_SM_1000_NS8cuda_cub4core6detail13_kernel_agentINS1_8__reduce10DrainAgentIlEEJN3cub18CUB_300001_SM_10009GridQueueIyEElEEEvDpT0_)
        /*017c*/ 	.word	0x00000000


	//----- nvinfo : EIATTR_MIN_STACK_SIZE
	.align		4
.L_108:
        /*0180*/ 	.byte	0x04, 0x12
        /*0182*/ 	.short	(.L_110 - .L_109)
	.align		4
.L_109:
        /*0184*/ 	.word	index@(_ZN6thrust24THRUST_300001_SM_1000_NS8cuda_cub4core6detail13_kernel_agentINS1_8__reduce11ReduceAgentINS0_12zip_iteratorIN4cuda3std3__45tupleIJNS0_6detail15normal_iteratorINS0_10device_ptrIfEEEENS0_17counting_iteratorIlNS0_11use_defaultESI_SI_EEEEEEEPNSB_IJflEEESM_lNS1_9__extrema9arg_max_fIflNSA_4lessIfEEEEEEJSL_SN_lN3cub18CUB_300001_SM_100013GridEvenShareIlEENSV_9GridQueueIyEESS_EEEvDpT0_)
        /*0188*/ 	.word	0x00000000


	//----- nvinfo : EIATTR_MIN_STACK_SIZE
	.align		4
.L_110:
        /*018c*/ 	.byte	0x04, 0x12
        /*018e*/ 	.short	(.L_112 - .L_111)
	.align		4
.L_111:
        /*0190*/ 	.word	index@(_ZN6thrust24THRUST_300001_SM_1000_NS8cuda_cub4core6detail13_kernel_agentINS1_8__reduce11ReduceAgentINS0_12zip_iteratorIN4cuda3std3__45tupleIJNS0_6detail15normal_iteratorINS0_10device_ptrIfEEEENS0_17counting_iteratorIlNS0_11use_defaultESI_SI_EEEEEEEPNSB_IJflEEESM_lNS1_9__extrema9arg_max_fIflNSA_4lessIfEEEEEEJSL_SN_lSS_EEEvDpT0_)
        /*0194*/ 	.word	0x00000000


	//----- nvinfo : EIATTR_MIN_STACK_SIZE
	.align		4
.L_112:
        /*0198*/ 	.byte	0x04, 0x12
        /*019a*/ 	.short	(.L_114 - .L_113)
	.align		4
.L_113:
        /*019c*/ 	.word	index@(_ZN6thrust24THRUST_300001_SM_1000_NS8cuda_cub4core6detail13_kernel_agentINS1_8__reduce11ReduceAgentIPN4cuda3std3__45tupleIJflEEESC_SB_iNS1_9__extrema9arg_max_fIflNS9_4lessIfEEEEEEJSC_SC_iSH_EEEvDpT0_)
        /*01a0*/ 	.word	0x00000000


	//----- nvinfo : EIATTR_MIN_STACK_SIZE
	.align		4
.L_114:
        /*01a4*/ 	.byte	0x04, 0x12
        /*01a6*/ 	.short	(.L_116 - .L_115)
	.align		4
.L_115:
        /*01a8*/ 	.word	index@(_ZN6thrust24THRUST_300001_SM_1000_NS8cuda_cub4core6detail13_kernel_agentINS1_8__reduce10DrainAgentIiEEJN3cub18CUB_300001_SM_10009GridQueueIjEEiEEEvDpT0_)
        /*01ac*/ 	.word	0x00000000


	//----- nvinfo : EIATTR_MIN_STACK_SIZE
	.align		4
.L_116:
        /*01b0*/ 	.byte	0x04, 0x12
        /*01b2*/ 	.short	(.L_118 - .L_117)
	.align		4
.L_117:
        /*01b4*/ 	.word	index@(_ZN6thrust24THRUST_300001_SM_1000_NS8cuda_cub4core6detail13_kernel_agentINS1_8__reduce11ReduceAgentINS0_12zip_iteratorIN4cuda3std3__45tupleIJNS0_6detail15normal_iteratorINS0_10device_ptrIfEEEENS0_17counting_iteratorIlNS0_11use_defaultESI_SI_EEEEEEEPNSB_IJflEEESM_iNS1_9__extrema9arg_max_fIflNSA_4lessIfEEEEEEJSL_SN_iN3cub18CUB_300001_SM_100013GridEvenShareIiEENSV_9GridQueueIjEESS_EEEvDpT0_)
        /*01b8*/ 	.word	0x00000000


	//----- nvinfo : EIATTR_MIN_STACK_SIZE
	.align		4
.L_118:
        /*01bc*/ 	.byte	0x04, 0x12
        /*01be*/ 	.short	(.L_120 - .L_119)
	.align		4
.L_119:
        /*01c0*/ 	.word	index@(_ZN6thrust24THRUST_300001_SM_1000_NS8cuda_cub4core6detail13_kernel_agentINS1_8__reduce11ReduceAgentINS0_12zip_iteratorIN4cuda3std3__45tupleIJNS0_6detail15normal_iteratorINS0_10device_ptrIfEEEENS0_17counting_iteratorIlNS0_11use_defaultESI_SI_EEEEEEEPNSB_IJflEEESM_iNS1_9__extrema9arg_max_fIflNSA_4lessIfEEEEEEJSL_SN_iSS_EEEvDpT0_)
        /*01c4*/ 	.word	0x00000000


	//----- nvinfo : EIATTR_MIN_STACK_SIZE
	.align		4
.L_120:
        /*01c8*/ 	.byte	0x04, 0x12
        /*01ca*/ 	.short	(.L_122 - .L_121)
	.align		4
.L_121:
        /*01cc*/ 	.word	index@(_Z7findMaxPfiPiS_)
        /*01d0*/ 	.word	0x00000000
.L_122:


//--------------------- .nv.compat                --------------------------
	.section	.nv.compat,"",@"SHT_CUDA_COMPAT_INFO"
	.align	4
        /*0000*/ 	.byte	0x02, 0x09, 0x00, 0x00, 0x02, 0x02, 0x01, 0x00, 0x02, 0x05, 0x05, 0x00, 0x03, 0x07, 0x01, 0x01
        /*0010*/ 	.byte	0x02, 0x03, 0x00, 0x00, 0x02, 0x06, 0x01, 0x00, 0x04, 0x0b, 0x08, 0x00, 0x09, 0x00, 0x00, 0x00
        /*0020*/ 	.byte	0x00, 0x00, 0x00, 0x00


//--------------------- .nv.info._ZN3cub18CUB_300001_SM_10006detail9transform16transform_kernelINS2_10policy_hubILb1EN4cuda3std3__45tupleIJN6thrust24THRUST_300001_SM_1000_NS6detail15normal_iteratorINSA_10device_ptrIfEEEESF_EEEE10policy1000El9distFunctSF_JPfSK_EEEvT0_iT1_T2_DpNS2_10kernel_argIT3_EE --------------------------
	.section	.nv.info._ZN3cub18CUB_300001_SM_10006detail9transform16transform_kernelINS2_10policy_hubILb1EN4cuda3std3__45tupleIJN6thrust24THRUST_300001_SM_1000_NS6detail15normal_iteratorINSA_10device_ptrIfEEEESF_EEEE10policy1000El9distFunctSF_JPfSK_EEEvT0_iT1_T2_DpNS2_10kernel_argIT3_EE,"",@"SHT_CUDA_INFO"
	.sectionflags	@""
	.align	4


	//----- nvinfo : EIATTR_CUDA_API_VERSION
	.align		4
        /*0000*/ 	.byte	0x04, 0x37
        /*0002*/ 	.short	(.L_124 - .L_123)
.L_123:
        /*0004*/ 	.word	0x00000082


	//----- nvinfo : EIATTR_KPARAM_INFO
	.align		4
.L_124:
        /*0008*/ 	.byte	0x04, 0x17
        /*000a*/ 	.short	(.L_126 - .L_125)
.L_125:
        /*000c*/ 	.word	0x00000000
        /*0010*/ 	.short	0x0005
        /*0012*/ 	.short	0x0028
        /*0014*/ 	.byte	0x00, 0xf0, 0x41, 0x00


	//----- nvinfo : EIATTR_KPARAM_INFO
	.align		4
.L_126:
        /*0018*/ 	.byte	0x04, 0x17
        /*001a*/ 	.short	(.L_128 - .L_127)
.L_127:
        /*001c*/ 	.word	0x00000000
        /*0020*/ 	.short	0x0004
        /*0022*/ 	.short	0x0018
        /*0024*/ 	.byte	0x00, 0xf0, 0x41, 0x00


	//----- nvinfo : EIATTR_KPARAM_INFO
	.align		4
.L_128:
        /*0028*/ 	.byte	0x04, 0x17
        /*002a*/ 	.short	(.L_130 - .L_129)
.L_129:
        /*002c*/ 	.word	0x00000000
        /*0030*/ 	.short	0x0003
        /*0032*/ 	.short	0x0010
        /*0034*/ 	.byte	0x00, 0xf0, 0x21, 0x00


	//----- nvinfo : EIATTR_KPARAM_INFO
	.align		4
.L_130:
        /*0038*/ 	.byte	0x04, 0x17
        /*003a*/ 	.short	(.L_132 - .L_131)
.L_131:
        /*003c*/ 	.word	0x00000000
        /*0040*/ 	.short	0x0002
        /*0042*/ 	.short	0x000c
        /*0044*/ 	.byte	0x00, 0xf0, 0x05, 0x00


	//----- nvinfo : EIATTR_KPARAM_INFO
	.align		4
.L_132:
        /*0048*/ 	.byte	0x04, 0x17
        /*004a*/ 	.short	(.L_134 - .L_133)
.L_133:
        /*004c*/ 	.word	0x00000000
        /*0050*/ 	.short	0x0001
        /*0052*/ 	.short	0x0008
        /*0054*/ 	.byte	0x00, 0xf0, 0x11, 0x00


	//----- nvinfo : EIATTR_KPARAM_INFO
	.align		4
.L_134:
        /*0058*/ 	.byte	0x04, 0x17
        /*005a*/ 	.short	(.L_136 - .L_135)
.L_135:
        /*005c*/ 	.word	0x00000000
        /*0060*/ 	.short	0x0000
        /*0062*/ 	.short	0x0000
        /*0064*/ 	.byte	0x00, 0xf0, 0x21, 0x00


	//----- nvinfo : EIATTR_SPARSE_MMA_MASK
	.align		4
.L_136:
        /*0068*/ 	.byte	0x03, 0x50
        /*006a*/ 	.short	0x0000


	//----- nvinfo : EIATTR_MAXREG_COUNT
	.align		4
        /*006c*/ 	.byte	0x03, 0x1b
        /*006e*/ 	.short	0x00ff


	//----- nvinfo : EIATTR_MERCURY_ISA_VERSION
	.align		4
        /*0070*/ 	.byte	0x03, 0x5f
        /*0072*/ 	.short	0x0101


	//----- nvinfo : EIATTR_VRC_CTA_INIT_COUNT
	.align		4
        /*0074*/ 	.byte	0x02, 0x4a
	.zero		1
	.zero		1


	//----- nvinfo : EIATTR_EXIT_INSTR_OFFSETS
	.align		4
        /*0078*/ 	.byte	0x04, 0x1c
        /*007a*/ 	.short	(.L_138 - .L_137)


	//   ....[0]....
.L_137:
        /*007c*/ 	.word	0x000003e0


	//   ....[1]....
        /*0080*/ 	.word	0x00000db0


	//   ....[2]....
        /*0084*/ 	.word	0x000010a0


	//   ....[3]....
        /*0088*/ 	.word	0x00001240


	//   ....[4]....
        /*008c*/ 	.word	0x00001270


	//   ....[5]....
        /*0090*/ 	.word	0x00001300


	//   ....[6]....
        /*0094*/ 	.word	0x00001320


	//   ....[7]....
        /*0098*/ 	.word	0x00001890


	//   ....[8]....
        /*009c*/ 	.word	0x00001b20


	//   ....[9]....
        /*00a0*/ 	.word	0x00001c60


	//   ....[10]....
        /*00a4*/ 	.word	0x00001d00


	//----- nvinfo : EIATTR_MAX_THREADS
	.align		4
.L_138:
        /*00a8*/ 	.byte	0x04, 0x05
        /*00aa*/ 	.short	(.L_140 - .L_139)
.L_139:
        /*00ac*/ 	.word	0x00000080
        /*00b0*/ 	.word	0x00000001
        /*00b4*/ 	.word	0x00000001


	//----- nvinfo : EIATTR_CRS_STACK_SIZE
	.align		4
.L_140:
        /*00b8*/ 	.byte	0x04, 0x1e
        /*00ba*/ 	.short	(.L_142 - .L_141)
.L_141:
        /*00bc*/ 	.word	0x00000000


	//----- nvinfo : EIATTR_CBANK_PARAM_SIZE
	.align		4
.L_142:
        /*00c0*/ 	.byte	0x03, 0x19
        /*00c2*/ 	.short	0x0038


	//----- nvinfo : EIATTR_PARAM_CBANK
	.align		4
        /*00c4*/ 	.byte	0x04, 0x0a
        /*00c6*/ 	.short	(.L_144 - .L_143)
	.align		4
.L_143:
        /*00c8*/ 	.word	index@(.nv.constant0._ZN3cub18CUB_300001_SM_10006detail9transform16transform_kernelINS2_10policy_hubILb1EN4cuda3std3__45tupleIJN6thrust24THRUST_300001_SM_1000_NS6detail15normal_iteratorINSA_10device_ptrIfEEEESF_EEEE10policy1000El9distFunctSF_JPfSK_EEEvT0_iT1_T2_DpNS2_10kernel_argIT3_EE)
        /*00cc*/ 	.short	0x0380
        /*00ce*/ 	.short	0x0038


	//----- nvinfo : EIATTR_SW_WAR
	.align		4
.L_144:
        /*00d0*/ 	.byte	0x04, 0x36
        /*00d2*/ 	.short	(.L_146 - .L_145)
.L_145:
        /*00d4*/ 	.word	0x00000008
.L_146:


//--------------------- .nv.info._ZN3cub18CUB_300001_SM_10006detail9transform16transform_kernelINS2_10policy_hubILb1EN4cuda3std3__45tupleIJN6thrust24THRUST_300001_SM_1000_NS6detail15normal_iteratorINSA_10device_ptrIfEEEESF_EEEE10policy1000Ei9distFunctSF_JPfSK_EEEvT0_iT1_T2_DpNS2_10kernel_argIT3_EE --------------------------
	.section	.nv.info._ZN3cub18CUB_300001_SM_10006detail9transform16transform_kernelINS2_10policy_hubILb1EN4cuda3std3__45tupleIJN6thrust24THRUST_300001_SM_1000_NS6detail15normal_iteratorINSA_10device_ptrIfEEEESF_EEEE10policy1000Ei9distFunctSF_JPfSK_EEEvT0_iT1_T2_DpNS2_10kernel_argIT3_EE,"",@"SHT_CUDA_INFO"
	.sectionflags	@""
	.align	4


	//----- nvinfo : EIATTR_CUDA_API_VERSION
	.align		4
        /*0000*/ 	.byte	0x04, 0x37
        /*0002*/ 	.short	(.L_148 - .L_147)
.L_147:
        /*0004*/ 	.word	0x00000082


	//----- nvinfo : EIATTR_KPARAM_INFO
	.align		4
.L_148:
        /*0008*/ 	.byte	0x04, 0x17
        /*000a*/ 	.short	(.L_150 - .L_149)
.L_149:
        /*000c*/ 	.word	0x00000000
        /*0010*/ 	.short	0x0005
        /*0012*/ 	.short	0x0028
        /*0014*/ 	.byte	0x00, 0xf0, 0x41, 0x00


	//----- nvinfo : EIATTR_KPARAM_INFO
	.align		4
.L_150:
        /*0018*/ 	.byte	0x04, 0x17
        /*001a*/ 	.short	(.L_152 - .L_151)
.L_151:
        /*001c*/ 	.word	0x00000000
        /*0020*/ 	.short	0x0004
        /*0022*/ 	.short	0x0018
        /*0024*/ 	.byte	0x00, 0xf0, 0x41, 0x00


	//----- nvinfo : EIATTR_KPARAM_INFO
	.align		4
.L_152:
        /*0028*/ 	.byte	0x04, 0x17
        /*002a*/ 	.short	(.L_154 - .L_153)
.L_153:
        /*002c*/ 	.word	0x00000000
        /*0030*/ 	.short	0x0003
        /*0032*/ 	.short	0x0010
        /*0034*/ 	.byte	0x00, 0xf0, 0x21, 0x00


	//----- nvinfo : EIATTR_KPARAM_INFO
	.align		4
.L_154:
        /*0038*/ 	.byte	0x04, 0x17
        /*003a*/ 	.short	(.L_156 - .L_155)
.L_155:
        /*003c*/ 	.word	0x00000000
        /*0040*/ 	.short	0x0002
        /*0042*/ 	.short	0x0008
        /*0044*/ 	.byte	0x00, 0xf0, 0x05, 0x00


	//----- nvinfo : EIATTR_KPARAM_INFO
	.align		4
.L_156:
        /*0048*/ 	.byte	0x04, 0x17
        /*004a*/ 	.short	(.L_158 - .L_157)
.L_157:
        /*004c*/ 	.word	0x00000000
        /*0050*/ 	.short	0x0001
        /*0052*/ 	.short	0x0004
        /*0054*/ 	.byte	0x00, 0xf0, 0x11, 0x00


	//----- nvinfo : EIATTR_KPARAM_INFO
	.align		4
.L_158:
        /*0058*/ 	.byte	0x04, 0x17
        /*005a*/ 	.short	(.L_160 - .L_159)
.L_159:
        /*005c*/ 	.word	0x00000000
        /*0060*/ 	.short	0x0000
        /*0062*/ 	.short	0x0000
        /*0064*/ 	.byte	0x00, 0xf0, 0x11, 0x00


	//----- nvinfo : EIATTR_SPARSE_MMA_MASK
	.align		4
.L_160:
        /*0068*/ 	.byte	0x03, 0x50
        /*006a*/ 	.short	0x0000


	//----- nvinfo : EIATTR_MAXREG_COUNT
	.align		4
        /*006c*/ 	.byte	0x03, 0x1b
        /*006e*/ 	.short	0x00ff


	//----- nvinfo : EIATTR_MERCURY_ISA_VERSION
	.align		4
        /*0070*/ 	.byte	0x03, 0x5f
        /*0072*/ 	.short	0x0101


	//----- nvinfo : EIATTR_VRC_CTA_INIT_COUNT
	.align		4
        /*0074*/ 	.byte	0x02, 0x4a
	.zero		1
	.zero		1


	//----- nvinfo : EIATTR_EXIT_INSTR_OFFSETS
	.align		4
        /*0078*/ 	.byte	0x04, 0x1c
        /*007a*/ 	.short	(.L_162 - .L_161)


	//   ....[0]....
.L_161:
        /*007c*/ 	.word	0x000002f0


	//   ....[1]....
        /*0080*/ 	.word	0x00000870


	//   ....[2]....
        /*0084*/ 	.word	0x00000b00


	//   ....[3]....
        /*0088*/ 	.word	0x00000c50


	//   ....[4]....
        /*008c*/ 	.word	0x00000d00


	//   ....[5]....
        /*0090*/ 	.word	0x00000d30


	//   ....[6]....
        /*0094*/ 	.word	0x000012b0


	//   ....[7]....
        /*0098*/ 	.word	0x000015e0


	//   ....[8]....
        /*009c*/ 	.word	0x000017a0


	//   ....[9]....
        /*00a0*/ 	.word	0x000017d0


	//   ....[10]....
        /*00a4*/ 	.word	0x00001870


	//----- nvinfo : EIATTR_MAX_THREADS
	.align		4
.L_162:
        /*00a8*/ 	.byte	0x04, 0x05
        /*00aa*/ 	.short	(.L_164 - .L_163)
.L_163:
        /*00ac*/ 	.word	0x00000080
        /*00b0*/ 	.word	0x00000001
        /*00b4*/ 	.word	0x00000001


	//----- nvinfo : EIATTR_CRS_STACK_SIZE
	.align		4
.L_164:
        /*00b8*/ 	.byte	0x04, 0x1e
        /*00ba*/ 	.short	(.L_166 - .L_165)
.L_165:
        /*00bc*/ 	.word	0x00000000


	//----- nvinfo : EIATTR_CBANK_PARAM_SIZE
	.align		4
.L_166:
        /*00c0*/ 	.byte	0x03, 0x19
        /*00c2*/ 	.short	0x0038


	//----- nvinfo : EIATTR_PARAM_CBANK
	.align		4
        /*00c4*/ 	.byte	0x04, 0x0a
        /*00c6*/ 	.short	(.L_168 - .L_167)
	.align		4
.L_167:
        /*00c8*/ 	.word	index@(.nv.constant0._ZN3cub18CUB_300001_SM_10006detail9transform16transform_kernelINS2_10policy_hubILb1EN4cuda3std3__45tupleIJN6thrust24THRUST_300001_SM_1000_NS6detail15normal_iteratorINSA_10device_ptrIfEEEESF_EEEE10policy1000Ei9distFunctSF_JPfSK_EEEvT0_iT1_T2_DpNS2_10kernel_argIT3_EE)
        /*00cc*/ 	.short	0x0380
        /*00ce*/ 	.short	0x0038


	//----- nvinfo : EIATTR_SW_WAR
	.align		4
.L_168:
        /*00d0*/ 	.byte	0x04, 0x36
        /*00d2*/ 	.short	(.L_170 - .L_169)
.L_169:
        /*00d4*/ 	.word	0x00000008
.L_170:


//--------------------- .nv.info._ZN3cub18CUB_300001_SM_10006detail8for_each13static_kernelINS2_12policy_hub_t12policy_500_tEmN6thrust24THRUST_300001_SM_1000_NS8cuda_cub20__uninitialized_fill7functorINS7_10device_ptrIfEEfEEEEvT0_T1_ --------------------------
	.section	.nv.info._ZN3cub18CUB_300001_SM_10006detail8for_each13static_kernelINS2_12policy_hub_t12policy_500_tEmN6thrust24THRUST_300001_SM_1000_NS8cuda_cub20__uninitialized_fill7functorINS7_10device_ptrIfEEfEEEEvT0_T1_,"",@"SHT_CUDA_INFO"
	.sectionflags	@""
	.align	4


	//----- nvinfo : EIATTR_CUDA_API_VERSION
	.align		4
        /*0000*/ 	.byte	0x04, 0x37
        /*0002*/ 	.short	(.L_172 - .L_171)
.L_171:
        /*0004*/ 	.word	0x00000082


	//----- nvinfo : EIATTR_KPARAM_INFO
	.align		4
.L_172:
        /*0008*/ 	.byte	0x04, 0x17
        /*000a*/ 	.short	(.L_174 - .L_173)
.L_173:
        /*000c*/ 	.word	0x00000000
        /*0010*/ 	.short	0x0001
        /*0012*/ 	.short	0x0008
        /*0014*/ 	.byte	0x00, 0xf0, 0x41, 0x00


	//----- nvinfo : EIATTR_KPARAM_INFO
	.align		4
.L_174:
        /*0018*/ 	.byte	0x04, 0x17
        /*001a*/ 	.short	(.L_176 - .L_175)
.L_175:
        /*001c*/ 	.word	0x00000000
        /*0020*/ 	.short	0x0000
        /*0022*/ 	.short	0x0000
        /*0024*/ 	.byte	0x00, 0xf0, 0x21, 0x00


	//----- nvinfo : EIATTR_SPARSE_MMA_MASK
	.align		4
.L_176:
        /*0028*/ 	.byte	0x03, 0x50
        /*002a*/ 	.short	0x0000


	//----- nvinfo : EIATTR_MAXREG_COUNT
	.align		4
        /*002c*/ 	.byte	0x03, 0x1b
        /*002e*/ 	.short	0x00ff


	//----- nvinfo : EIATTR_MERCURY_ISA_VERSION
	.align		4
        /*0030*/ 	.byte	0x03, 0x5f
        /*0032*/ 	.short	0x0101


	//----- nvinfo : EIATTR_VRC_CTA_INIT_COUNT
	.align		4
        /*0034*/ 	.byte	0x02, 0x4a
	.zero		1
	.zero		1


	//----- nvinfo : EIATTR_EXIT_INSTR_OFFSETS
	.align		4
        /*0038*/ 	.byte	0x04, 0x1c
        /*003a*/ 	.short	(.L_178 - .L_177)


	//   ....[0]....
.L_177:
        /*003c*/ 	.word	0x00000130


	//   ....[1]....
        /*0040*/ 	.word	0x00000230


	//   ....[2]....
        /*0044*/ 	.word	0x00000260


	//----- nvinfo : EIATTR_MAX_THREADS
	.align		4
.L_178:
        /*0048*/ 	.byte	0x04, 0x05
        /*004a*/ 	.short	(.L_180 - .L_179)
.L_179:
        /*004c*/ 	.word	0x00000100
        /*0050*/ 	.word	0x00000001
        /*0054*/ 	.word	0x00000001


	//----- nvinfo : EIATTR_CBANK_PARAM_SIZE
	.align		4
.L_180:
        /*0058*/ 	.byte	0x03, 0x19
        /*005a*/ 	.short	0x0018


	//----- nvinfo : EIATTR_PARAM_CBANK
	.align		4
        /*005c*/ 	.byte	0x04, 0x0a
        /*005e*/ 	.short	(.L_182 - .L_181)
	.align		4
.L_181:
        /*0060*/ 	.word	index@(.nv.constant0._ZN3cub18CUB_300001_SM_10006detail8for_each13static_kernelINS2_12policy_hub_t12policy_500_tEmN6thrust24THRUST_300001_SM_1000_NS8cuda_cub20__uninitialized_fill7functorINS7_10device_ptrIfEEfEEEEvT0_T1_)
        /*0064*/ 	.short	0x0380
        /*0066*/ 	.short	0x0018


	//----- nvinfo : EIATTR_SW_WAR
	.align		4
.L_182:
        /*0068*/ 	.byte	0x04, 0x36
        /*006a*/ 	.short	(.L_184 - .L_183)
.L_183:
        /*006c*/ 	.word	0x00000008
.L_184:


//--------------------- .nv.info._ZN3cub18CUB_300001_SM_10006detail11EmptyKernelIvEEvv --------------------------
	.section	.nv.info._ZN3cub18CUB_300001_SM_10006detail11EmptyKernelIvEEvv,"",@"SHT_CUDA_INFO"
	.sectionflags	@""
	.align	4


	//----- nvinfo : EIATTR_CUDA_API_VERSION
	.align		4
        /*0000*/ 	.byte	0x04, 0x37
        /*0002*/ 	.short	(.L_186 - .L_185)
.L_185:
        /*0004*/ 	.word	0x00000082


	//----- nvinfo : EIATTR_SPARSE_MMA_MASK
	.align		4
.L_186:
        /*0008*/ 	.byte	0x03, 0x50
        /*000a*/ 	.short	0x0000


	//----- nvinfo : EIATTR_MAXREG_COUNT
	.align		4
        /*000c*/ 	.byte	0x03, 0x1b
        /*000e*/ 	.short	0x00ff


	//----- nvinfo : EIATTR_MERCURY_ISA_VERSION
	.align		4
        /*0010*/ 	.byte	0x03, 0x5f
        /*0012*/ 	.short	0x0101


	//----- nvinfo : EIATTR_VRC_CTA_INIT_COUNT
	.align		4
        /*0014*/ 	.byte	0x02, 0x4a
	.zero		1
	.zero		1


	//----- nvinfo : EIATTR_EXIT_INSTR_OFFSETS
	.align		4
        /*0018*/ 	.byte	0x04, 0x1c
        /*001a*/ 	.short	(.L_188 - .L_187)


	//   ....[0]....
.L_187:
        /*001c*/ 	.word	0x00000010


	//----- nvinfo : EIATTR_SW_WAR
	.align		4
.L_188:
        /*0020*/ 	.byte	0x04, 0x36
        /*0022*/ 	.short	(.L_190 - .L_189)
.L_189:
        /*0024*/ 	.word	0x00000008
.L_190:


//--------------------- .nv.info._ZN6thrust24THRUST_300001_SM_1000_NS8cuda_cub4core6detail13_kernel_agentINS1_8__reduce11ReduceAgentIPN4cuda3std3__45tupleIJflEEESC_SB_lNS1_9__extrema9arg_max_fIflNS9_4lessIfEEEEEEJSC_SC_iSH_EEEvDpT0_ --------------------------
	.section	.nv.info._ZN6thrust24THRUST_300001_SM_1000_NS8cuda_cub4core6detail13_kernel_agentINS1_8__reduce11ReduceAgentIPN4cuda3std3__45tupleIJflEEESC_SB_lNS1_9__extrema9arg_max_fIflNS9_4lessIfEEEEEEJSC_SC_iSH_EEEvDpT0_,"",@"SHT_CUDA_INFO"
	.sectionflags	@""
	.align	4


	//----- nvinfo : EIATTR_CUDA_API_VERSION
	.align		4
        /*0000*/ 	.byte	0x04, 0x37
        /*0002*/ 	.short	(.L_192 - .L_191)
.L_191:
        /*0004*/ 	.word	0x00000082


	//----- nvinfo : EIATTR_KPARAM_INFO
	.align		4
.L_192:
        /*0008*/ 	.byte	0x04, 0x17
        /*000a*/ 	.short	(.L_194 - .L_193)
.L_193:
        /*000c*/ 	.word	0x00000000
        /*0010*/ 	.short	0x0003
        /*0012*/ 	.short	0x0014
        /*0014*/ 	.byte	0x00, 0xf0, 0x05, 0x00


	//----- nvinfo : EIATTR_KPARAM_INFO
	.align		4
.L_194:
        /*0018*/ 	.byte	0x04, 0x17
        /*001a*/ 	.short	(.L_196 - .L_195)
.L_195:
        /*001c*/ 	.word	0x00000000
        /*0020*/ 	.short	0x0002
        /*0022*/ 	.short	0x0010
        /*0024*/ 	.byte	0x00, 0xf0, 0x11, 0x00


	//----- nvinfo : EIATTR_KPARAM_INFO
	.align		4
.L_196:
        /*0028*/ 	.byte	0x04, 0x17
        /*002a*/ 	.short	(.L_198 - .L_197)
.L_197:
        /*002c*/ 	.word	0x00000000
        /*0030*/ 	.short	0x0001
        /*0032*/ 	.short	0x0008
        /*0034*/ 	.byte	0x00, 0xf5, 0x21, 0x00


	//----- nvinfo : EIATTR_KPARAM_INFO
	.align		4
.L_198:
        /*0038*/ 	.byte	0x04, 0x17
        /*003a*/ 	.short	(.L_200 - .L_199)
.L_199:
        /*003c*/ 	.word	0x00000000
        /*0040*/ 	.short	0x0000
        /*0042*/ 	.short	0x0000
        /*0044*/ 	.byte	0x00, 0xf5, 0x21, 0x00


	//----- nvinfo : EIATTR_SPARSE_MMA_MASK
	.align		4
.L_200:
        /*0048*/ 	.byte	0x03, 0x50
        /*004a*/ 	.short	0x0000


	//----- nvinfo : EIATTR_MAXREG_COUNT
	.align		4
        /*004c*/ 	.byte	0x03, 0x1b
        /*004e*/ 	.short	0x00ff


	//----- nvinfo : EIATTR_NUM_BARRIERS
	.align		4
        /*0050*/ 	.byte	0x02, 0x4c
        /*0052*/ 	.byte	0x01
	.zero		1


	//----- nvinfo : EIATTR_MERCURY_ISA_VERSION
	.align		4
        /*0054*/ 	.byte	0x03, 0x5f
        /*0056*/ 	.short	0x0101


	//----- nvinfo : EIATTR_COOP_GROUP_MASK_REGIDS
	.align		4
        /*0058*/ 	.byte	0x04, 0x29
        /*005a*/ 	.short	(.L_202 - .L_201)


	//   ....[0]....
.L_201:
        /*005c*/ 	.word	0xffffffff


	//   ....[1]....
        /*0060*/ 	.word	0xffffffff


	//   ....[2]....
        /*0064*/ 	.word	0xffffffff


	//   ....[3]....
        /*0068*/ 	.word	0xffffffff


	//   ....[4]....
        /*006c*/ 	.word	0xffffffff


	//   ....[5]....
        /*0070*/ 	.word	0xffffffff


	//   ....[6]....
        /*0074*/ 	.word	0xffffffff


	//   ....[7]....
        /*0078*/ 	.word	0xffffffff


	//   ....[8]....
        /*007c*/ 	.word	0xffffffff


	//   ....[9]....
        /*0080*/ 	.word	0xffffffff


	//   ....[10]....
        /*0084*/ 	.word	0xffffffff


	//   ....[11]....
        /*0088*/ 	.word	0xffffffff


	//   ....[12]....
        /*008c*/ 	.word	0xffffffff


	//   ....[13]....
        /*0090*/ 	.word	0xffffffff


	//   ....[14]....
        /*0094*/ 	.word	0xffffffff


	//   ....[15]....
        /*0098*/ 	.word	0xffffffff


	//   ....[16]....
        /*009c*/ 	.word	0xffffffff


	//   ....[17]....
        /*00a0*/ 	.word	0xffffffff


	//   ....[18]....
        /*00a4*/ 	.word	0xffffffff


	//   ....[19]....
        /*00a8*/ 	.word	0xffffffff


	//   ....[20]....
        /*00ac*/ 	.word	0xffffffff


	//   ....[21]....
        /*00b0*/ 	.word	0xffffffff


	//   ....[22]....
        /*00b4*/ 	.word	0xffffffff


	//   ....[23]....
        /*00b8*/ 	.word	0xffffffff


	//   ....[24]....
        /*00bc*/ 	.word	0xffffffff


	//   ....[25]....
        /*00c0*/ 	.word	0xffffffff


	//   ....[26]....
        /*00c4*/ 	.word	0xffffffff


	//   ....[27]....
        /*00c8*/ 	.word	0xffffffff


	//   ....[28]....
        /*00cc*/ 	.word	0xffffffff


	//   ....[29]....
        /*00d0*/ 	.word	0xffffffff


	//   ....[30]....
        /*00d4*/ 	.word	0xffffffff


	//   ....[31]....
        /*00d8*/ 	.word	0xffffffff


	//   ....[32]....
        /*00dc*/ 	.word	0xffffffff


	//   ....[33]....
        /*00e0*/ 	.word	0xffffffff


	//   ....[34]....
        /*00e4*/ 	.word	0xffffffff


	//   ....[35]....
        /*00e8*/ 	.word	0xffffffff


	//   ....[36]....
        /*00ec*/ 	.word	0xffffffff


	//   ....[37]....
        /*00f0*/ 	.word	0xffffffff


	//   ....[38]....
        /*00f4*/ 	.word	0xffffffff


	//   ....[39]....
        /*00f8*/ 	.word	0xffffffff


	//   ....[40]....
        /*00fc*/ 	.word	0xffffffff


	//   ....[41]....
        /*0100*/ 	.word	0xffffffff


	//   ....[42]....
        /*0104*/ 	.word	0xffffffff


	//   ....[43]....
        /*0108*/ 	.word	0xffffffff


	//   ....[44]....
        /*010c*/ 	.word	0xffffffff


	//----- nvinfo : EIATTR_COOP_GROUP_INSTR_OFFSETS
	.align		4
.L_202:
        /*0110*/ 	.byte	0x04, 0x28
        /*0112*/ 	.short	(.L_204 - .L_203)


	//   ....[0]....
.L_203:
        /*0114*/ 	.word	0x00000a60


	//   ....[1]....
        /*0118*/ 	.word	0x00000a90


	//   ....[2]....
        /*011c*/ 	.word	0x00000aa0


	//   ....[3]....
        /*0120*/ 	.word	0x00000c00


	//   ....[4]....
        /*0124*/ 	.word	0x00000c40


	//   ....[5]....
        /*0128*/ 	.word	0x00000c80


	//   ....[6]....
        /*012c*/ 	.word	0x00000dc0


	//   ....[7]....
        /*0130*/ 	.word	0x00000df0


	//   ....[8]....
        /*0134*/ 	.word	0x00000e20


	//   ....[9]....
        /*0138*/ 	.word	0x00000f50


	//   ....[10]....
        /*013c*/ 	.word	0x00000f80


	//   ....[11]....
        /*0140*/ 	.word	0x00000fb0


	//   ....[12]....
        /*0144*/ 	.word	0x000010e0


	//   ....[13]....
        /*0148*/ 	.word	0x00001110


	//   ....[14]....
        /*014c*/ 	.word	0x00001140


	//   ....[15]....
        /*0150*/ 	.word	0x00001d00


	//   ....[16]....
        /*0154*/ 	.word	0x00001d10


	//   ....[17]....
        /*0158*/ 	.word	0x00001d20


	//   ....[18]....
        /*015c*/ 	.word	0x00001ef0


	//   ....[19]....
        /*0160*/ 	.word	0x00001f30


	//   ....[20]....
        /*0164*/ 	.word	0x00001f60


	//   ....[21]....
        /*0168*/ 	.word	0x00002090


	//   ....[22]....
        /*016c*/ 	.word	0x000020c0


	//   ....[23]....
        /*0170*/ 	.word	0x000020f0


	//   ....[24]....
        /*0174*/ 	.word	0x00002220


	//   ....[25]....
        /*0178*/ 	.word	0x00002250


	//   ....[26]....
        /*017c*/ 	.word	0x00002280


	//   ....[27]....
        /*0180*/ 	.word	0x000023b0


	//   ....[28]....
        /*0184*/ 	.word	0x000023e0


	//   ....[29]....
        /*0188*/ 	.word	0x00002410


	//   ....[30]....
        /*018c*/ 	.word	0x00004a60


	//   ....[31]....
        /*0190*/ 	.word	0x00004a80


	//   ....[32]....
        /*0194*/ 	.word	0x00004a90


	//   ....[33]....
        /*0198*/ 	.word	0x00004c30


	//   ....[34]....
        /*019c*/ 	.word	0x00004c60


	//   ....[35]....
        /*01a0*/ 	.word	0x00004c90


	//   ....[36]....
        /*01a4*/ 	.word	0x00004dc0


	//   ....[37]....
        /*01a8*/ 	.word	0x00004df0


	//   ....[38]....
        /*01ac*/ 	.word	0x00004e20


	//   ....[39]....
        /*01b0*/ 	.word	0x00004f50


	//   ....[40]....
        /*01b4*/ 	.word	0x00004f80


	//   ....[41]....
        /*01b8*/ 	.word	0x00004fb0


	//   ....[42]....
        /*01bc*/ 	.word	0x000050e0


	//   ....[43]....
        /*01c0*/ 	.word	0x00005110


	//   ....[44]....
        /*01c4*/ 	.word	0x00005140


	//----- nvinfo : EIATTR_VRC_CTA_INIT_COUNT
	.align		4
.L_204:
        /*01c8*/ 	.byte	0x02, 0x4a
	.zero		1
	.zero		1


	//----- nvinfo : EIATTR_EXIT_INSTR_OFFSETS
	.align		4
        /*01cc*/ 	.byte	0x04, 0x1c
        /*01ce*/ 	.short	(.L_206 - .L_205)


	//   ....[0]....
.L_205:
        /*01d0*/ 	.word	0x00000030


	//   ....[1]....
        /*01d4*/ 	.word	0x00005c50


	//   ....[2]....
        /*01d8*/ 	.word	0x00005cc0


	//----- nvinfo : EIATTR_MAX_THREADS
	.align		4
.L_206:
        /*01dc*/ 	.byte	0x04, 0x05
        /*01de*/ 	.short	(.L_208 - .L_207)
.L_207:
        /*01e0*/ 	.word	0x00000100
        /*01e4*/ 	.word	0x00000001
        /*01e8*/ 	.word	0x00000001


	//----- nvinfo : EIATTR_CRS_STACK_SIZE
	.align		4
.L_208:
        /*01ec*/ 	.byte	0x04, 0x1e
        /*01ee*/ 	.short	(.L_210 - .L_209)
.L_209:
        /*01f0*/ 	.word	0x00000000


	//----- nvinfo : EIATTR_CBANK_PARAM_SIZE
	.align		4
.L_210:
        /*01f4*/ 	.byte	0x03, 0x19
        /*01f6*/ 	.short	0x0015


	//----- nvinfo : EIATTR_PARAM_CBANK
	.align		4
        /*01f8*/ 	.byte	0x04, 0x0a
        /*01fa*/ 	.short	(.L_212 - .L_211)
	.align		4
.L_211:
        /*01fc*/ 	.word	index@(.nv.constant0._ZN6thrust24THRUST_300001_SM_1000_NS8cuda_cub4core6detail13_kernel_agentINS1_8__reduce11ReduceAgentIPN4cuda3std3__45tupleIJflEEESC_SB_lNS1_9__extrema9arg_max_fIflNS9_4lessIfEEEEEEJSC_SC_iSH_EEEvDpT0_)
        /*0200*/ 	.short	0x0380
        /*0202*/ 	.short	0x0015


	//----- nvinfo : EIATTR_SW_WAR
	.align		4
.L_212:
        /*0204*/ 	.byte	0x04, 0x36
        /*0206*/ 	.short	(.L_214 - .L_213)
.L_213:
        /*0208*/ 	.word	0x00000008
.L_214:


//--------------------- .nv.info._ZN6thrust24THRUST_300001_SM_1000_NS8cuda_cub4core6detail13_kernel_agentINS1_8__reduce10DrainAgentIlEEJN3cub18CUB_300001_SM_10009GridQueueIyEElEEEvDpT0_ --------------------------
	.section	.nv.info._ZN6thrust24THRUST_300001_SM_1000_NS8cuda_cub4core6detail13_kernel_agentINS1_8__reduce10DrainAgentIlEEJN3cub18CUB_300001_SM_10009GridQueueIyEElEEEvDpT0_,"",@"SHT_CUDA_INFO"
	.sectionflags	@""
	.align	4


	//----- nvinfo : EIATTR_CUDA_API_VERSION
	.align		4
        /*0000*/ 	.byte	0x04, 0x37
        /*0002*/ 	.short	(.L_216 - .L_215)
.L_215:
        /*0004*/ 	.word	0x00000082


	//----- nvinfo : EIATTR_KPARAM_INFO
	.align		4
.L_216:
        /*0008*/ 	.byte	0x04, 0x17
        /*000a*/ 	.short	(.L_218 - .L_217)
.L_217:
        /*000c*/ 	.word	0x00000000
        /*0010*/ 	.short	0x0001
        /*0012*/ 	.short	0x0008
        /*0014*/ 	.byte	0x00, 0xf0, 0x21, 0x00


	//----- nvinfo : EIATTR_KPARAM_INFO
	.align		4
.L_218:
        /*0018*/ 	.byte	0x04, 0x17
        /*001a*/ 	.short	(.L_220 - .L_219)
.L_219:
        /*001c*/ 	.word	0x00000000
        /*0020*/ 	.short	0x0000
        /*0022*/ 	.short	0x0000
        /*0024*/ 	.byte	0x00, 0xf0, 0x21, 0x00


	//----- nvinfo : EIATTR_SPARSE_MMA_MASK
	.align		4
.L_220:
        /*0028*/ 	.byte	0x03, 0x50
        /*002a*/ 	.short	0x0000


	//----- nvinfo : EIATTR_MAXREG_COUNT
	.align		4
        /*002c*/ 	.byte	0x03, 0x1b
        /*002e*/ 	.short	0x00ff


	//----- nvinfo : EIATTR_MERCURY_ISA_VERSION
	.align		4
        /*0030*/ 	.byte	0x03, 0x5f
        /*0032*/ 	.short	0x0101


	//----- nvinfo : EIATTR_VRC_CTA_INIT_COUNT
	.align		4
        /*0034*/ 	.byte	0x02, 0x4a
	.zero		1
	.zero		1


	//----- nvinfo : EIATTR_EXIT_INSTR_OFFSETS
	.align		4
        /*0038*/ 	.byte	0x04, 0x1c
        /*003a*/ 	.short	(.L_222 - .L_221)


	//   ....[0]....
.L_221:
        /*003c*/ 	.word	0x00000060


	//----- nvinfo : EIATTR_MAX_THREADS
	.align		4
.L_222:
        /*0040*/ 	.byte	0x04, 0x05
        /*0042*/ 	.short	(.L_224 - .L_223)
.L_223:
        /*0044*/ 	.word	0x00000001
        /*0048*/ 	.word	0x00000001
        /*004c*/ 	.word	0x00000001


	//----- nvinfo : EIATTR_CBANK_PARAM_SIZE
	.align		4
.L_224:
        /*0050*/ 	.byte	0x03, 0x19
        /*0052*/ 	.short	0x0010


	//----- nvinfo : EIATTR_PARAM_CBANK
	.align		4
        /*0054*/ 	.byte	0x04, 0x0a
        /*0056*/ 	.short	(.L_226 - .L_225)
	.align		4
.L_225:
        /*0058*/ 	.word	index@(.nv.constant0._ZN6thrust24THRUST_300001_SM_1000_NS8cuda_cub4core6detail13_kernel_agentINS1_8__reduce10DrainAgentIlEEJN3cub18CUB_300001_SM_10009GridQueueIyEElEEEvDpT0_)
        /*005c*/ 	.short	0x0380
        /*005e*/ 	.short	0x0010


	//----- nvinfo : EIATTR_SW_WAR
	.align		4
.L_226:
        /*0060*/ 	.byte	0x04, 0x36
        /*0062*/ 	.short	(.L_228 - .L_227)
.L_227:
        /*0064*/ 	.word	0x00000008
.L_228:


//--------------------- .nv.info._ZN6thrust24THRUST_300001_SM_1000_NS8cuda_cub4core6detail13_kernel_agentINS1_8__reduce11ReduceAgentINS0_12zip_iteratorIN4cuda3std3__45tupleIJNS0_6detail15normal_iteratorINS0_10device_ptrIfEEEENS0_17counting_iteratorIlNS0_11use_defaultESI_SI_EEEEEEEPNSB_IJflEEESM_lNS1_9__extrema9arg_max_fIflNSA_4lessIfEEEEEEJSL_SN_lN3cub18CUB_300001_SM_100013GridEvenShareIlEENSV_9GridQueueIyEESS_EEEvDpT0_ --------------------------
	.section	.nv.info._ZN6thrust24THRUST_300001_SM_1000_NS8cuda_cub4core6detail13_kernel_agentINS1_8__reduce11ReduceAgentINS0_12zip_iteratorIN4cuda3std3__45tupleIJNS0_6detail15normal_iteratorINS0_10device_ptrIfEEEENS0_17counting_iteratorIlNS0_11use_defaultESI_SI_EEEEEEEPNSB_IJflEEESM_lNS1_9__extrema9arg_max_fIflNSA_4lessIfEEEEEEJSL_SN_lN3cub18CUB_300001_SM_100013GridEvenShareIlEENSV_9GridQueueIyEESS_EEEvDpT0_,"",@"SHT_CUDA_INFO"
	.sectionflags	@""
	.align	4


	//----- nvinfo : EIATTR_CUDA_API_VERSION
	.align		4
        /*0000*/ 	.byte	0x04, 0x37
        /*0002*/ 	.short	(.L_230 - .L_229)
.L_229:
        /*0004*/ 	.word	0x00000082


	//----- nvinfo : EIATTR_KPARAM_INFO
	.align		4
.L_230:
        /*0008*/ 	.byte	0x04, 0x17
        /*000a*/ 	.short	(.L_232 - .L_231)
.L_231:
        /*000c*/ 	.word	0x00000000
        /*0010*/ 	.short	0x0005
        /*0012*/ 	.short	0x0070
        /*0014*/ 	.byte	0x00, 0xf0, 0x05, 0x00


	//----- nvinfo : EIATTR_KPARAM_INFO
	.align		4
.L_232:
        /*0018*/ 	.byte	0x04, 0x17
        /*001a*/ 	.short	(.L_234 - .L_233)
.L_233:
        /*001c*/ 	.word	0x00000000
        /*0020*/ 	.short	0x0004
        /*0022*/ 	.short	0x0068
        /*0024*/ 	.byte	0x00, 0xf0, 0x21, 0x00


	//----- nvinfo : EIATTR_KPARAM_INFO
	.align		4
.L_234:
        /*0028*/ 	.byte	0x04, 0x17
        /*002a*/ 	.short	(.L_236 - .L_235)
.L_235:
        /*002c*/ 	.word	0x00000000
        /*0030*/ 	.short	0x0003
        /*0032*/ 	.short	0x0020
        /*0034*/ 	.byte	0x00, 0xf0, 0x21, 0x01


	//----- nvinfo : EIATTR_KPARAM_INFO
	.align		4
.L_236:
        /*0038*/ 	.byte	0x04, 0x17
        /*003a*/ 	.short	(.L_238 - .L_237)
.L_237:
        /*003c*/ 	.word	0x00000000
        /*0040*/ 	.short	0x0002
        /*0042*/ 	.short	0x0018
        /*0044*/ 	.byte	0x00, 0xf0, 0x21, 0x00


	//----- nvinfo : EIATTR_KPARAM_INFO
	.align		4
.L_238:
        /*0048*/ 	.byte	0x04, 0x17
        /*004a*/ 	.short	(.L_240 - .L_239)
.L_239:
        /*004c*/ 	.word	0x00000000
        /*0050*/ 	.short	0x0001
        /*0052*/ 	.short	0x0010
        /*0054*/ 	.byte	0x00, 0xf5, 0x21, 0x00


	//----- nvinfo : EIATTR_KPARAM_INFO
	.align		4
.L_240:
        /*0058*/ 	.byte	0x04, 0x17
        /*005a*/ 	.short	(.L_242 - .L_241)
.L_241:
        /*005c*/ 	.word	0x00000000
        /*0060*/ 	.short	0x0000
        /*0062*/ 	.short	0x0000
        /*0064*/ 	.byte	0x00, 0xf0, 0x41, 0x00


	//----- nvinfo : EIATTR_SPARSE_MMA_MASK
	.align		4
.L_242:
        /*0068*/ 	.byte	0x03, 0x50
        /*006a*/ 	.short	0x0000


	//----- nvinfo : EIATTR_MAXREG_COUNT
	.align		4
        /*006c*/ 	.byte	0x03, 0x1b
        /*006e*/ 	.short	0x00ff


	//----- nvinfo : EIATTR_NUM_BARRIERS
	.align		4
        /*0070*/ 	.byte	0x02, 0x4c
        /*0072*/ 	.byte	0x01
	.zero		1


	//----- nvinfo : EIATTR_MERCURY_ISA_VERSION
	.align		4
        /*0074*/ 	.byte	0x03, 0x5f
        /*0076*/ 	.short	0x0101


	//----- nvinfo : EIATTR_COOP_GROUP_MASK_REGIDS
	.align		4
        /*0078*/ 	.byte	0x04, 0x29
        /*007a*/ 	.short	(.L_244 - .L_243)


	//   ....[0]....
.L_243:
        /*007c*/ 	.word	0xffffffff


	//   ....[1]....
        /*0080*/ 	.word	0xffffffff


	//   ....[2]....
        /*0084*/ 	.word	0xffffffff


	//   ....[3]....
        /*0088*/ 	.word	0xffffffff


	//   ....[4]....
        /*008c*/ 	.word	0xffffffff


	//   ....[5]....
        /*0090*/ 	.word	0xffffffff


	//   ....[6]....
        /*0094*/ 	.word	0xffffffff


	//   ....[7]....
        /*0098*/ 	.word	0xffffffff


	//   ....[8]....
        /*009c*/ 	.word	0xffffffff


	//   ....[9]....
        /*00a0*/ 	.word	0xffffffff


	//   ....[10]....
        /*00a4*/ 	.word	0xffffffff


	//   ....[11]....
        /*00a8*/ 	.word	0xffffffff


	//   ....[12]....
        /*00ac*/ 	.word	0xffffffff


	//   ....[13]....
        /*00b0*/ 	.word	0xffffffff


	//   ....[14]....
        /*00b4*/ 	.word	0xffffffff


	//   ....[15]....
        /*00b8*/ 	.word	0xffffffff


	//   ....[16]....
        /*00bc*/ 	.word	0xffffffff


	//   ....[17]....
        /*00c0*/ 	.word	0xffffffff


	//   ....[18]....
        /*00c4*/ 	.word	0xffffffff


	//   ....[19]....
        /*00c8*/ 	.word	0xffffffff


	//   ....[20]....
        /*00cc*/ 	.word	0xffffffff


	//   ....[21]....
        /*00d0*/ 	.word	0xffffffff


	//   ....[22]....
        /*00d4*/ 	.word	0xffffffff


	//   ....[23]....
        /*00d8*/ 	.word	0xffffffff


	//   ....[24]....
        /*00dc*/ 	.word	0xffffffff


	//   ....[25]....
        /*00e0*/ 	.word	0xffffffff


	//   ....[26]....
        /*00e4*/ 	.word	0xffffffff


	//   ....[27]....
        /*00e8*/ 	.word	0xffffffff


	//   ....[28]....
        /*00ec*/ 	.word	0xffffffff


	//   ....[29]....
        /*00f0*/ 	.word	0xffffffff


	//   ....[30]....
        /*00f4*/ 	.word	0xffffffff


	//   ....[31]....
        /*00f8*/ 	.word	0xffffffff


	//   ....[32]....
        /*00fc*/ 	.word	0xffffffff


	//   ....[33]....
        /*0100*/ 	.word	0xffffffff


	//   ....[34]....
        /*0104*/ 	.word	0xffffffff


	//   ....[35]....
        /*0108*/ 	.word	0xffffffff


	//   ....[36]....
        /*010c*/ 	.word	0xffffffff


	//   ....[37]....
        /*0110*/ 	.word	0xffffffff


	//   ....[38]....
        /*0114*/ 	.word	0xffffffff


	//   ....[39]....
        /*0118*/ 	.word	0xffffffff


	//   ....[40]....
        /*011c*/ 	.word	0xffffffff


	//   ....[41]....
        /*0120*/ 	.word	0xffffffff


	//   ....[42]....
        /*0124*/ 	.word	0xffffffff


	//   ....[43]....
        /*0128*/ 	.word	0xffffffff


	//   ....[44]....
        /*012c*/ 	.word	0xffffffff


	//----- nvinfo : EIATTR_COOP_GROUP_INSTR_OFFSETS
	.align		4
.L_244:
        /*0130*/ 	.byte	0x04, 0x28
        /*0132*/ 	.short	(.L_246 - .L_245)


	//   ....[0]....
.L_245:
        /*0134*/ 	.word	0x00000c20


	//   ....[1]....
        /*0138*/ 	.word	0x00000c50


	//   ....[2]....
        /*013c*/ 	.word	0x00000c60


	//   ....[3]....
        /*0140*/ 	.word	0x00000dc0


	//   ....[4]....
        /*0144*/ 	.word	0x00000e00


	//   ....[5]....
        /*0148*/ 	.word	0x00000e40


	//   ....[6]....
        /*014c*/ 	.word	0x00000f80


	//   ....[7]....
        /*0150*/ 	.word	0x00000fb0


	//   ....[8]....
        /*0154*/ 	.word	0x00000fe0


	//   ....[9]....
        /*0158*/ 	.word	0x00001110


	//   ....[10]....
        /*015c*/ 	.word	0x00001140


	//   ....[11]....
        /*0160*/ 	.word	0x00001170


	//   ....[12]....
        /*0164*/ 	.word	0x000012a0


	//   ....[13]....
        /*0168*/ 	.word	0x000012d0


	//   ....[14]....
        /*016c*/ 	.word	0x00001300


	//   ....[15]....
        /*0170*/ 	.word	0x00001eb0


	//   ....[16]....
        /*0174*/ 	.word	0x00001ec0


	//   ....[17]....
        /*0178*/ 	.word	0x00001f40


	//   ....[18]....
        /*017c*/ 	.word	0x000020c0


	//   ....[19]....
        /*0180*/ 	.word	0x000020f0


	//   ....[20]....
        /*0184*/ 	.word	0x00002120


	//   ....[21]....
        /*0188*/ 	.word	0x00002250


	//   ....[22]....
        /*018c*/ 	.word	0x00002280


	//   ....[23]....
        /*0190*/ 	.word	0x000022b0


	//   ....[24]....
        /*0194*/ 	.word	0x000023e0


	//   ....[25]....
        /*0198*/ 	.word	0x00002410


	//   ....[26]....
        /*019c*/ 	.word	0x00002440


	//   ....[27]....
        /*01a0*/ 	.word	0x00002570


	//   ....[28]....
        /*01a4*/ 	.word	0x000025a0


	//   ....[29]....
        /*01a8*/ 	.word	0x000025d0


	//   ....[30]....
        /*01ac*/ 	.word	0x000048a0


	//   ....[31]....
        /*01b0*/ 	.word	0x000048c0


	//   ....[32]....
        /*01b4*/ 	.word	0x000048d0


	//   ....[33]....
        /*01b8*/ 	.word	0x00004a70


	//   ....[34]....
        /*01bc*/ 	.word	0x00004aa0


	//   ....[35]....
        /*01c0*/ 	.word	0x00004ad0


	//   ....[36]....
        /*01c4*/ 	.word	0x00004c00


	//   ....[37]....
        /*01c8*/ 	.word	0x00004c30


	//   ....[38]....
        /*01cc*/ 	.word	0x00004c60


	//   ....[39]....
        /*01d0*/ 	.word	0x00004d90


	//   ....[40]....
        /*01d4*/ 	.word	0x00004dc0


	//   ....[41]....
        /*01d8*/ 	.word	0x00004df0


	//   ....[42]....
        /*01dc*/ 	.word	0x00004f20


	//   ....[43]....
        /*01e0*/ 	.word	0x00004f50


	//   ....[44]....
        /*01e4*/ 	.word	0x00004f80


	//----- nvinfo : EIATTR_VRC_CTA_INIT_COUNT
	.align		4
.L_246:
        /*01e8*/ 	.byte	0x02, 0x4a
	.zero		1
	.zero		1


	//----- nvinfo : EIATTR_EXIT_INSTR_OFFSETS
	.align		4
        /*01ec*/ 	.byte	0x04, 0x1c
        /*01ee*/ 	.short	(.L_248 - .L_247)


	//   ....[0]....
.L_247:
        /*01f0*/ 	.word	0x00005a90


	//   ....[1]....
        /*01f4*/ 	.word	0x00005b00


	//----- nvinfo : EIATTR_MAX_THREADS
	.align		4
.L_248:
        /*01f8*/ 	.byte	0x04, 0x05
        /*01fa*/ 	.short	(.L_250 - .L_249)
.L_249:
        /*01fc*/ 	.word	0x00000100
        /*0200*/ 	.word	0x00000001
        /*0204*/ 	.word	0x00000001


	//----- nvinfo : EIATTR_CRS_STACK_SIZE
	.align		4
.L_250:
        /*0208*/ 	.byte	0x04, 0x1e
        /*020a*/ 	.short	(.L_252 - .L_251)
.L_251:
        /*020c*/ 	.word	0x00000000


	//----- nvinfo : EIATTR_CBANK_PARAM_SIZE
	.align		4
.L_252:
        /*0210*/ 	.byte	0x03, 0x19
        /*0212*/ 	.short	0x0071


	//----- nvinfo : EIATTR_PARAM_CBANK
	.align		4
        /*0214*/ 	.byte	0x04, 0x0a
        /*0216*/ 	.short	(.L_254 - .L_253)
	.align		4
.L_253:
        /*0218*/ 	.word	index@(.nv.constant0._ZN6thrust24THRUST_300001_SM_1000_NS8cuda_cub4core6detail13_kernel_agentINS1_8__reduce11ReduceAgentINS0_12zip_iteratorIN4cuda3std3__45tupleIJNS0_6detail15normal_iteratorINS0_10device_ptrIfEEEENS0_17counting_iteratorIlNS0_11use_defaultESI_SI_EEEEEEEPNSB_IJflEEESM_lNS1_9__extrema9arg_max_fIflNSA_4lessIfEEEEEEJSL_SN_lN3cub18CUB_300001_SM_100013GridEvenShareIlEENSV_9GridQueueIyEESS_EEEvDpT0_)
        /*021c*/ 	.short	0x0380
        /*021e*/ 	.short	0x0071


	//----- nvinfo : EIATTR_SW_WAR
	.align		4
.L_254:
        /*0220*/ 	.byte	0x04, 0x36
        /*0222*/ 	.short	(.L_256 - .L_255)
.L_255:
        /*0224*/ 	.word	0x00000008
.L_256:


//--------------------- .nv.info._ZN6thrust24THRUST_300001_SM_1000_NS8cuda_cub4core6detail13_kernel_agentINS1_8__reduce11ReduceAgentINS0_12zip_iteratorIN4cuda3std3__45tupleIJNS0_6detail15normal_iteratorINS0_10device_ptrIfEEEENS0_17counting_iteratorIlNS0_11use_defaultESI_SI_EEEEEEEPNSB_IJflEEESM_lNS1_9__extrema9arg_max_fIflNSA_4lessIfEEEEEEJSL_SN_lSS_EEEvDpT0_ --------------------------
	.section	.nv.info._ZN6thrust24THRUST_300001_SM_1000_NS8cuda_cub4core6detail13_kernel_agentINS1_8__reduce11ReduceAgentINS0_12zip_iteratorIN4cuda3std3__45tupleIJNS0_6detail15normal_iteratorINS0_10device_ptrIfEEEENS0_17counting_iteratorIlNS0_11use_defaultESI_SI_EEEEEEEPNSB_IJflEEESM_lNS1_9__extrema9arg_max_fIflNSA_4lessIfEEEEEEJSL_SN_lSS_EEEvDpT0_,"",@"SHT_CUDA_INFO"
	.sectionflags	@""
	.align	4


	//----- nvinfo : EIATTR_CUDA_API_VERSION
	.align		4
        /*0000*/ 	.byte	0x04, 0x37
        /*0002*/ 	.short	(.L_258 - .L_257)
.L_257:
        /*0004*/ 	.word	0x00000082


	//----- nvinfo : EIATTR_KPARAM_INFO
	.align		4
.L_258:
        /*0008*/ 	.byte	0x04, 0x17
        /*000a*/ 	.short	(.L_260 - .L_259)
.L_259:
        /*000c*/ 	.word	0x00000000
        /*0010*/ 	.short	0x0003
        /*0012*/ 	.short	0x0020
        /*0014*/ 	.byte	0x00, 0xf0, 0x05, 0x00


	//----- nvinfo : EIATTR_KPARAM_INFO
	.align		4
.L_260:
        /*0018*/ 	.byte	0x04, 0x17
        /*001a*/ 	.short	(.L_262 - .L_261)
.L_261:
        /*001c*/ 	.word	0x00000000
        /*0020*/ 	.short	0x0002
        /*0022*/ 	.short	0x0018
        /*0024*/ 	.byte	0x00, 0xf0, 0x21, 0x00


	//----- nvinfo : EIATTR_KPARAM_INFO
	.align		4
.L_262:
        /*0028*/ 	.byte	0x04, 0x17
        /*002a*/ 	.short	(.L_264 - .L_263)
.L_263:
        /*002c*/ 	.word	0x00000000
        /*0030*/ 	.short	0x0001
        /*0032*/ 	.short	0x0010
        /*0034*/ 	.byte	0x00, 0xf5, 0x21, 0x00


	//----- nvinfo : EIATTR_KPARAM_INFO
	.align		4
.L_264:
        /*0038*/ 	.byte	0x04, 0x17
        /*003a*/ 	.short	(.L_266 - .L_265)
.L_265:
        /*003c*/ 	.word	0x00000000
        /*0040*/ 	.short	0x0000
        /*0042*/ 	.short	0x0000
        /*0044*/ 	.byte	0x00, 0xf0, 0x41, 0x00


	//----- nvinfo : EIATTR_SPARSE_MMA_MASK
	.align		4
.L_266:
        /*0048*/ 	.byte	0x03, 0x50
        /*004a*/ 	.short	0x0000


	//----- nvinfo : EIATTR_MAXREG_COUNT
	.align		4
        /*004c*/ 	.byte	0x03, 0x1b
        /*004e*/ 	.short	0x00ff


	//----- nvinfo : EIATTR_NUM_BARRIERS
	.align		4
        /*0050*/ 	.byte	0x02, 0x4c
        /*0052*/ 	.byte	0x01
	.zero		1


	//----- nvinfo : EIATTR_MERCURY_ISA_VERSION
	.align		4
        /*0054*/ 	.byte	0x03, 0x5f
        /*0056*/ 	.short	0x0101


	//----- nvinfo : EIATTR_COOP_GROUP_MASK_REGIDS
	.align		4
        /*0058*/ 	.byte	0x04, 0x29
        /*005a*/ 	.short	(.L_268 - .L_267)


	//   ....[0]....
.L_267:
        /*005c*/ 	.word	0xffffffff


	//   ....[1]....
        /*0060*/ 	.word	0xffffffff


	//   ....[2]....
        /*0064*/ 	.word	0xffffffff


	//   ....[3]....
        /*0068*/ 	.word	0xffffffff


	//   ....[4]....
        /*006c*/ 	.word	0xffffffff


	//   ....[5]....
        /*0070*/ 	.word	0xffffffff


	//   ....[6]....
        /*0074*/ 	.word	0xffffffff


	//   ....[7]....
        /*0078*/ 	.word	0xffffffff


	//   ....[8]....
        /*007c*/ 	.word	0xffffffff


	//   ....[9]....
        /*0080*/ 	.word	0xffffffff


	//   ....[10]....
        /*0084*/ 	.word	0xffffffff


	//   ....[11]....
        /*0088*/ 	.word	0xffffffff


	//   ....[12]....
        /*008c*/ 	.word	0xffffffff


	//   ....[13]....
        /*0090*/ 	.word	0xffffffff


	//   ....[14]....
        /*0094*/ 	.word	0xffffffff


	//   ....[15]....
        /*0098*/ 	.word	0xffffffff


	//   ....[16]....
        /*009c*/ 	.word	0xffffffff


	//   ....[17]....
        /*00a0*/ 	.word	0xffffffff


	//   ....[18]....
        /*00a4*/ 	.word	0xffffffff


	//   ....[19]....
        /*00a8*/ 	.word	0xffffffff


	//   ....[20]....
        /*00ac*/ 	.word	0xffffffff


	//   ....[21]....
        /*00b0*/ 	.word	0xffffffff


	//   ....[22]....
        /*00b4*/ 	.word	0xffffffff


	//   ....[23]....
        /*00b8*/ 	.word	0xffffffff


	//   ....[24]....
        /*00bc*/ 	.word	0xffffffff


	//   ....[25]....
        /*00c0*/ 	.word	0xffffffff


	//   ....[26]....
        /*00c4*/ 	.word	0xffffffff


	//   ....[27]....
        /*00c8*/ 	.word	0xffffffff


	//   ....[28]....
        /*00cc*/ 	.word	0xffffffff


	//   ....[29]....
        /*00d0*/ 	.word	0xffffffff


	//   ....[30]....
        /*00d4*/ 	.word	0xffffffff


	//   ....[31]....
        /*00d8*/ 	.word	0xffffffff


	//   ....[32]....
        /*00dc*/ 	.word	0xffffffff


	//   ....[33]....
        /*00e0*/ 	.word	0xffffffff


	//   ....[34]....
        /*00e4*/ 	.word	0xffffffff


	//   ....[35]....
        /*00e8*/ 	.word	0xffffffff


	//   ....[36]....
        /*00ec*/ 	.word	0xffffffff


	//   ....[37]....
        /*00f0*/ 	.word	0xffffffff


	//   ....[38]....
        /*00f4*/ 	.word	0xffffffff


	//   ....[39]....
        /*00f8*/ 	.word	0xffffffff


	//   ....[40]....
        /*00fc*/ 	.word	0xffffffff


	//   ....[41]....
        /*0100*/ 	.word	0xffffffff


	//   ....[42]....
        /*0104*/ 	.word	0xffffffff


	//   ....[43]....
        /*0108*/ 	.word	0xffffffff


	//   ....[44]....
        /*010c*/ 	.word	0xffffffff


	//----- nvinfo : EIATTR_COOP_GROUP_INSTR_OFFSETS
	.align		4
.L_268:
        /*0110*/ 	.byte	0x04, 0x28
        /*0112*/ 	.short	(.L_270 - .L_269)


	//   ....[0]....
.L_269:
        /*0114*/ 	.word	0x00000b20


	//   ....[1]....
        /*0118*/ 	.word	0x00000b50


	//   ....[2]....
        /*011c*/ 	.word	0x00000b60


	//   ....[3]....
        /*0120*/ 	.word	0x00000cd0


	//   ....[4]....
        /*0124*/ 	.word	0x00000d10


	//   ....[5]....
        /*0128*/ 	.word	0x00000d40


	//   ....[6]....
        /*012c*/ 	.word	0x00000e80


	//   ....[7]....
        /*0130*/ 	.word	0x00000eb0


	//   ....[8]....
        /*0134*/ 	.word	0x00000ee0


	//   ....[9]....
        /*0138*/ 	.word	0x00001010


	//   ....[10]....
        /*013c*/ 	.word	0x00001040


	//   ....[11]....
        /*0140*/ 	.word	0x00001070


	//   ....[12]....
        /*0144*/ 	.word	0x000011a0


	//   ....[13]....
        /*0148*/ 	.word	0x000011d0


	//   ....[14]....
        /*014c*/ 	.word	0x00001200


	//   ....[15]....
        /*0150*/ 	.word	0x00001dc0


	//   ....[16]....
        /*0154*/ 	.word	0x00001dd0


	//   ....[17]....
        /*0158*/ 	.word	0x00001e50


	//   ....[18]....
        /*015c*/ 	.word	0x00001fc0


	//   ....[19]....
        /*0160*/ 	.word	0x00001ff0


	//   ....[20]....
        /*0164*/ 	.word	0x00002020


	//   ....[21]....
        /*0168*/ 	.word	0x00002150


	//   ....[22]....
        /*016c*/ 	.word	0x00002180


	//   ....[23]....
        /*0170*/ 	.word	0x000021b0


	//   ....[24]....
        /*0174*/ 	.word	0x000022e0


	//   ....[25]....
        /*0178*/ 	.word	0x00002310


	//   ....[26]....
        /*017c*/ 	.word	0x00002340


	//   ....[27]....
        /*0180*/ 	.word	0x00002470


	//   ....[28]....
        /*0184*/ 	.word	0x000024a0


	//   ....[29]....
        /*0188*/ 	.word	0x000024d0


	//   ....[30]....
        /*018c*/ 	.word	0x00004400


	//   ....[31]....
        /*0190*/ 	.word	0x00004420


	//   ....[32]....
        /*0194*/ 	.word	0x00004430


	//   ....[33]....
        /*0198*/ 	.word	0x000045d0


	//   ....[34]....
        /*019c*/ 	.word	0x00004600


	//   ....[35]....
        /*01a0*/ 	.word	0x00004630


	//   ....[36]....
        /*01a4*/ 	.word	0x00004760


	//   ....[37]....
        /*01a8*/ 	.word	0x00004790


	//   ....[38]....
        /*01ac*/ 	.word	0x000047c0


	//   ....[39]....
        /*01b0*/ 	.word	0x000048f0


	//   ....[40]....
        /*01b4*/ 	.word	0x00004920


	//   ....[41]....
        /*01b8*/ 	.word	0x00004950


	//   ....[42]....
        /*01bc*/ 	.word	0x00004a80


	//   ....[43]....
        /*01c0*/ 	.word	0x00004ab0


	//   ....[44]....
        /*01c4*/ 	.word	0x00004ae0


	//----- nvinfo : EIATTR_VRC_CTA_INIT_COUNT
	.align		4
.L_270:
        /*01c8*/ 	.byte	0x02, 0x4a
	.zero		1
	.zero		1


	//----- nvinfo : EIATTR_EXIT_INSTR_OFFSETS
	.align		4
        /*01cc*/ 	.byte	0x04, 0x1c
        /*01ce*/ 	.short	(.L_272 - .L_271)


	//   ....[0]....
.L_271:
        /*01d0*/ 	.word	0x00000040


	//   ....[1]....
        /*01d4*/ 	.word	0x000055f0


	//   ....[2]....
        /*01d8*/ 	.word	0x00005660


	//----- nvinfo : EIATTR_MAX_THREADS
	.align		4
.L_272:
        /*01dc*/ 	.byte	0x04, 0x05
        /*01de*/ 	.short	(.L_274 - .L_273)
.L_273:
        /*01e0*/ 	.word	0x00000100
        /*01e4*/ 	.word	0x00000001
        /*01e8*/ 	.word	0x00000001


	//----- nvinfo : EIATTR_CRS_STACK_SIZE
	.align		4
.L_274:
        /*01ec*/ 	.byte	0x04, 0x1e
        /*01ee*/ 	.short	(.L_276 - .L_275)
.L_275:
        /*01f0*/ 	.word	0x00000000


	//----- nvinfo : EIATTR_CBANK_PARAM_SIZE
	.align		4
.L_276:
        /*01f4*/ 	.byte	0x03, 0x19
        /*01f6*/ 	.short	0x0021


	//----- nvinfo : EIATTR_PARAM_CBANK
	.align		4
        /*01f8*/ 	.byte	0x04, 0x0a
        /*01fa*/ 	.short	(.L_278 - .L_277)
	.align		4
.L_277:
        /*01fc*/ 	.word	index@(.nv.constant0._ZN6thrust24THRUST_300001_SM_1000_NS8cuda_cub4core6detail13_kernel_agentINS1_8__reduce11ReduceAgentINS0_12zip_iteratorIN4cuda3std3__45tupleIJNS0_6detail15normal_iteratorINS0_10device_ptrIfEEEENS0_17counting_iteratorIlNS0_11use_defaultESI_SI_EEEEEEEPNSB_IJflEEESM_lNS1_9__extrema9arg_max_fIflNSA_4lessIfEEEEEEJSL_SN_lSS_EEEvDpT0_)
        /*0200*/ 	.short	0x0380
        /*0202*/ 	.short	0x0021


	//----- nvinfo : EIATTR_SW_WAR
	.align		4
.L_278:
        /*0204*/ 	.byte	0x04, 0x36
        /*0206*/ 	.short	(.L_280 - .L_279)
.L_279:
        /*0208*/ 	.word	0x00000008
.L_280:


//--------------------- .nv.info._ZN6thrust24THRUST_300001_SM_1000_NS8cuda_cub4core6detail13_kernel_agentINS1_8__reduce11ReduceAgentIPN4cuda3std3__45tupleIJflEEESC_SB_iNS1_9__extrema9arg_max_fIflNS9_4lessIfEEEEEEJSC_SC_iSH_EEEvDpT0_ --------------------------
	.section	.nv.info._ZN6thrust24THRUST_300001_SM_1000_NS8cuda_cub4core6detail13_kernel_agentINS1_8__reduce11ReduceAgentIPN4cuda3std3__45tupleIJflEEESC_SB_iNS1_9__extrema9arg_max_fIflNS9_4lessIfEEEEEEJSC_SC_iSH_EEEvDpT0_,"",@"SHT_CUDA_INFO"
	.sectionflags	@""
	.align	4


	//----- nvinfo : EIATTR_CUDA_API_VERSION
	.align		4
        /*0000*/ 	.byte	0x04, 0x37
        /*0002*/ 	.short	(.L_282 - .L_281)
.L_281:
        /*0004*/ 	.word	0x00000082


	//----- nvinfo : EIATTR_KPARAM_INFO
	.align		4
.L_282:
        /*0008*/ 	.byte	0x04, 0x17
        /*000a*/ 	.short	(.L_284 - .L_283)
.L_283:
        /*000c*/ 	.word	0x00000000
        /*0010*/ 	.short	0x0003
        /*0012*/ 	.short	0x0014
        /*0014*/ 	.byte	0x00, 0xf0, 0x05, 0x00


	//----- nvinfo : EIATTR_KPARAM_INFO
	.align		4
.L_284:
        /*0018*/ 	.byte	0x04, 0x17
        /*001a*/ 	.short	(.L_286 - .L_285)
.L_285:
        /*001c*/ 	.word	0x00000000
        /*0020*/ 	.short	0x0002
        /*0022*/ 	.short	0x0010
        /*0024*/ 	.byte	0x00, 0xf0, 0x11, 0x00


	//----- nvinfo : EIATTR_KPARAM_INFO
	.align		4
.L_286:
        /*0028*/ 	.byte	0x04, 0x17
        /*002a*/ 	.short	(.L_288 - .L_287)
.L_287:
        /*002c*/ 	.word	0x00000000
        /*0030*/ 	.short	0x0001
        /*0032*/ 	.short	0x0008
        /*0034*/ 	.byte	0x00, 0xf5, 0x21, 0x00


	//----- nvinfo : EIATTR_KPARAM_INFO
	.align		4
.L_288:
        /*0038*/ 	.byte	0x04, 0x17
        /*003a*/ 	.short	(.L_290 - .L_289)
.L_289:
        /*003c*/ 	.word	0x00000000
        /*0040*/ 	.short	0x0000
        /*0042*/ 	.short	0x0000
        /*0044*/ 	.byte	0x00, 0xf5, 0x21, 0x00


	//----- nvinfo : EIATTR_SPARSE_MMA_MASK
	.align		4
.L_290:
        /*0048*/ 	.byte	0x03, 0x50
        /*004a*/ 	.short	0x0000


	//----- nvinfo : EIATTR_MAXREG_COUNT
	.align		4
        /*004c*/ 	.byte	0x03, 0x1b
        /*004e*/ 	.short	0x00ff


	//----- nvinfo : EIATTR_NUM_BARRIERS
	.align		4
        /*0050*/ 	.byte	0x02, 0x4c
        /*0052*/ 	.byte	0x01
	.zero		1


	//----- nvinfo : EIATTR_MERCURY_ISA_VERSION
	.align		4
        /*0054*/ 	.byte	0x03, 0x5f
        /*0056*/ 	.short	0x0101


	//----- nvinfo : EIATTR_COOP_GROUP_MASK_REGIDS
	.align		4
        /*0058*/ 	.byte	0x04, 0x29
        /*005a*/ 	.short	(.L_292 - .L_291)


	//   ....[0]....
.L_291:
        /*005c*/ 	.word	0xffffffff


	//   ....[1]....
        /*0060*/ 	.word	0xffffffff


	//   ....[2]....
        /*0064*/ 	.word	0xffffffff


	//   ....[3]....
        /*0068*/ 	.word	0xffffffff


	//   ....[4]....
        /*006c*/ 	.word	0xffffffff


	//   ....[5]....
        /*0070*/ 	.word	0xffffffff


	//   ....[6]....
        /*0074*/ 	.word	0xffffffff


	//   ....[7]....
        /*0078*/ 	.word	0xffffffff


	//   ....[8]....
        /*007c*/ 	.word	0xffffffff


	//   ....[9]....
        /*0080*/ 	.word	0xffffffff


	//   ....[10]....
        /*0084*/ 	.word	0xffffffff


	//   ....[11]....
        /*0088*/ 	.word	0xffffffff


	//   ....[12]....
        /*008c*/ 	.word	0xffffffff


	//   ....[13]....
        /*0090*/ 	.word	0xffffffff


	//   ....[14]....
        /*0094*/ 	.word	0xffffffff


	//   ....[15]....
        /*0098*/ 	.word	0xffffffff


	//   ....[16]....
        /*009c*/ 	.word	0xffffffff


	//   ....[17]....
        /*00a0*/ 	.word	0xffffffff


	//   ....[18]....
        /*00a4*/ 	.word	0xffffffff


	//   ....[19]....
        /*00a8*/ 	.word	0xffffffff


	//   ....[20]....
        /*00ac*/ 	.word	0xffffffff


	//   ....[21]....
        /*00b0*/ 	.word	0xffffffff


	//   ....[22]....
        /*00b4*/ 	.word	0xffffffff


	//   ....[23]....
        /*00b8*/ 	.word	0xffffffff


	//   ....[24]....
        /*00bc*/ 	.word	0xffffffff


	//   ....[25]....
        /*00c0*/ 	.word	0xffffffff


	//   ....[26]....
        /*00c4*/ 	.word	0xffffffff


	//   ....[27]....
        /*00c8*/ 	.word	0xffffffff


	//   ....[28]....
        /*00cc*/ 	.word	0xffffffff


	//   ....[29]....
        /*00d0*/ 	.word	0xffffffff


	//   ....[30]....
        /*00d4*/ 	.word	0xffffffff


	//   ....[31]....
        /*00d8*/ 	.word	0xffffffff


	//   ....[32]....
        /*00dc*/ 	.word	0xffffffff


	//   ....[33]....
        /*00e0*/ 	.word	0xffffffff


	//   ....[34]....
        /*00e4*/ 	.word	0xffffffff


	//   ....[35]....
        /*00e8*/ 	.word	0xffffffff


	//   ....[36]....
        /*00ec*/ 	.word	0xffffffff


	//   ....[37]....
        /*00f0*/ 	.word	0xffffffff


	//   ....[38]....
        /*00f4*/ 	.word	0xffffffff


	//   ....[39]....
        /*00f8*/ 	.word	0xffffffff


	//   ....[40]....
        /*00fc*/ 	.word	0xffffffff


	//   ....[41]....
        /*0100*/ 	.word	0xffffffff


	//   ....[42]....
        /*0104*/ 	.word	0xffffffff


	//   ....[43]....
        /*0108*/ 	.word	0xffffffff


	//   ....[44]....
        /*010c*/ 	.word	0xffffffff


	//----- nvinfo : EIATTR_COOP_GROUP_INSTR_OFFSETS
	.align		4
.L_292:
        /*0110*/ 	.byte	0x04, 0x28
        /*0112*/ 	.short	(.L_294 - .L_293)


	//   ....[0]....
.L_293:
        /*0114*/ 	.word	0x00000a60


	//   ....[1]....
        /*0118*/ 	.word	0x00000a90


	//   ....[2]....
        /*011c*/ 	.word	0x00000aa0


	//   ....[3]....
        /*0120*/ 	.word	0x00000c00


	//   ....[4]....
        /*0124*/ 	.word	0x00000c40


	//   ....[5]....
        /*0128*/ 	.word	0x00000c80


	//   ....[6]....
        /*012c*/ 	.word	0x00000dc0


	//   ....[7]....
        /*0130*/ 	.word	0x00000df0


	//   ....[8]....
        /*0134*/ 	.word	0x00000e20


	//   ....[9]....
        /*0138*/ 	.word	0x00000f50


	//   ....[10]....
        /*013c*/ 	.word	0x00000f80


	//   ....[11]....
        /*0140*/ 	.word	0x00000fb0


	//   ....[12]....
        /*0144*/ 	.word	0x000010e0


	//   ....[13]....
        /*0148*/ 	.word	0x00001110


	//   ....[14]....
        /*014c*/ 	.word	0x00001140


	//   ....[15]....
        /*0150*/ 	.word	0x00001d00


	//   ....[16]....
        /*0154*/ 	.word	0x00001d10


	//   ....[17]....
        /*0158*/ 	.word	0x00001d20


	//   ....[18]....
        /*015c*/ 	.word	0x00001ef0


	//   ....[19]....
        /*0160*/ 	.word	0x00001f30


	//   ....[20]....
        /*0164*/ 	.word	0x00001f60


	//   ....[21]....
        /*0168*/ 	.word	0x00002090


	//   ....[22]....
        /*016c*/ 	.word	0x000020c0


	//   ....[23]....
        /*0170*/ 	.word	0x000020f0


	//   ....[24]....
        /*0174*/ 	.word	0x00002220


	//   ....[25]....
        /*0178*/ 	.word	0x00002250


	//   ....[26]....
        /*017c*/ 	.word	0x00002280


	//   ....[27]....
        /*0180*/ 	.word	0x000023b0


	//   ....[28]....
        /*0184*/ 	.word	0x000023e0


	//   ....[29]....
        /*0188*/ 	.word	0x00002410


	//   ....[30]....
        /*018c*/ 	.word	0x000042a0


	//   ....[31]....
        /*0190*/ 	.word	0x000042c0


	//   ....[32]....
        /*0194*/ 	.word	0x000042d0


	//   ....[33]....
        /*0198*/ 	.word	0x00004470


	//   ....[34]....
        /*019c*/ 	.word	0x000044a0


	//   ....[35]....
        /*01a0*/ 	.word	0x000044d0


	//   ....[36]....
        /*01a4*/ 	.word	0x00004600


	//   ....[37]....
        /*01a8*/ 	.word	0x00004630


	//   ....[38]....
        /*01ac*/ 	.word	0x00004660


	//   ....[39]....
        /*01b0*/ 	.word	0x00004790


	//   ....[40]....
        /*01b4*/ 	.word	0x000047c0


	//   ....[41]....
        /*01b8*/ 	.word	0x000047f0


	//   ....[42]....
        /*01bc*/ 	.word	0x00004920


	//   ....[43]....
        /*01c0*/ 	.word	0x00004950


	//   ....[44]....
        /*01c4*/ 	.word	0x00004980


	//----- nvinfo : EIATTR_VRC_CTA_INIT_COUNT
	.align		4
.L_294:
        /*01c8*/ 	.byte	0x02, 0x4a
	.zero		1
	.zero		1


	//----- nvinfo : EIATTR_EXIT_INSTR_OFFSETS
	.align		4
        /*01cc*/ 	.byte	0x04, 0x1c
        /*01ce*/ 	.short	(.L_296 - .L_295)


	//   ....[0]....
.L_295:
        /*01d0*/ 	.word	0x00000030


	//   ....[1]....
        /*01d4*/ 	.word	0x00005490


	//   ....[2]....
        /*01d8*/ 	.word	0x00005500


	//----- nvinfo : EIATTR_MAX_THREADS
	.align		4
.L_296:
        /*01dc*/ 	.byte	0x04, 0x05
        /*01de*/ 	.short	(.L_298 - .L_297)
.L_297:
        /*01e0*/ 	.word	0x00000100
        /*01e4*/ 	.word	0x00000001
        /*01e8*/ 	.word	0x00000001


	//----- nvinfo : EIATTR_CRS_STACK_SIZE
	.align		4
.L_298:
        /*01ec*/ 	.byte	0x04, 0x1e
        /*01ee*/ 	.short	(.L_300 - .L_299)
.L_299:
        /*01f0*/ 	.word	0x00000000


	//----- nvinfo : EIATTR_CBANK_PARAM_SIZE
	.align		4
.L_300:
        /*01f4*/ 	.byte	0x03, 0x19
        /*01f6*/ 	.short	0x0015


	//----- nvinfo : EIATTR_PARAM_CBANK
	.align		4
        /*01f8*/ 	.byte	0x04, 0x0a
        /*01fa*/ 	.short	(.L_302 - .L_301)
	.align		4
.L_301:
        /*01fc*/ 	.word	index@(.nv.constant0._ZN6thrust24THRUST_300001_SM_1000_NS8cuda_cub4core6detail13_kernel_agentINS1_8__reduce11ReduceAgentIPN4cuda3std3__45tupleIJflEEESC_SB_iNS1_9__extrema9arg_max_fIflNS9_4lessIfEEEEEEJSC_SC_iSH_EEEvDpT0_)
        /*0200*/ 	.short	0x0380
        /*0202*/ 	.short	0x0015


	//----- nvinfo : EIATTR_SW_WAR
	.align		4
.L_302:
        /*0204*/ 	.byte	0x04, 0x36
        /*0206*/ 	.short	(.L_304 - .L_303)
.L_303:
        /*0208*/ 	.word	0x00000008
.L_304:


//--------------------- .nv.info._ZN6thrust24THRUST_300001_SM_1000_NS8cuda_cub4core6detail13_kernel_agentINS1_8__reduce10DrainAgentIiEEJN3cub18CUB_300001_SM_10009GridQueueIjEEiEEEvDpT0_ --------------------------
	.section	.nv.info._ZN6thrust24THRUST_300001_SM_1000_NS8cuda_cub4core6detail13_kernel_agentINS1_8__reduce10DrainAgentIiEEJN3cub18CUB_300001_SM_10009GridQueueIjEEiEEEvDpT0_,"",@"SHT_CUDA_INFO"
	.sectionflags	@""
	.align	4


	//----- nvinfo : EIATTR_CUDA_API_VERSION
	.align		4
        /*0000*/ 	.byte	0x04, 0x37
        /*0002*/ 	.short	(.L_306 - .L_305)
.L_305:
        /*0004*/ 	.word	0x00000082


	//----- nvinfo : EIATTR_KPARAM_INFO
	.align		4
.L_306:
        /*0008*/ 	.byte	0x04, 0x17
        /*000a*/ 	.short	(.L_308 - .L_307)
.L_307:
        /*000c*/ 	.word	0x00000000
        /*0010*/ 	.short	0x0001
        /*0012*/ 	.short	0x0008
        /*0014*/ 	.byte	0x00, 0xf0, 0x11, 0x00


	//----- nvinfo : EIATTR_KPARAM_INFO
	.align		4
.L_308:
        /*0018*/ 	.byte	0x04, 0x17
        /*001a*/ 	.short	(.L_310 - .L_309)
.L_309:
        /*001c*/ 	.word	0x00000000
        /*0020*/ 	.short	0x0000
        /*0022*/ 	.short	0x0000
        /*0024*/ 	.byte	0x00, 0xf0, 0x21, 0x00


	//----- nvinfo : EIATTR_SPARSE_MMA_MASK
	.align		4
.L_310:
        /*0028*/ 	.byte	0x03, 0x50
        /*002a*/ 	.short	0x0000


	//----- nvinfo : EIATTR_MAXREG_COUNT
	.align		4
        /*002c*/ 	.byte	0x03, 0x1b
        /*002e*/ 	.short	0x00ff


	//----- nvinfo : EIATTR_MERCURY_ISA_VERSION
	.align		4
        /*0030*/ 	.byte	0x03, 0x5f
        /*0032*/ 	.short	0x0101


	//----- nvinfo : EIATTR_VRC_CTA_INIT_COUNT
	.align		4
        /*0034*/ 	.byte	0x02, 0x4a
	.zero		1
	.zero		1


	//----- nvinfo : EIATTR_EXIT_INSTR_OFFSETS
	.align		4
        /*0038*/ 	.byte	0x04, 0x1c
        /*003a*/ 	.short	(.L_312 - .L_311)


	//   ....[0]....
.L_311:
        /*003c*/ 	.word	0x00000060


	//----- nvinfo : EIATTR_MAX_THREADS
	.align		4
.L_312:
        /*0040*/ 	.byte	0x04, 0x05
        /*0042*/ 	.short	(.L_314 - .L_313)
.L_313:
        /*0044*/ 	.word	0x00000001
        /*0048*/ 	.word	0x00000001
        /*004c*/ 	.word	0x00000001


	//----- nvinfo : EIATTR_CBANK_PARAM_SIZE
	.align		4
.L_314:
        /*0050*/ 	.byte	0x03, 0x19
        /*0052*/ 	.short	0x000c


	//----- nvinfo : EIATTR_PARAM_CBANK
	.align		4
        /*0054*/ 	.byte	0x04, 0x0a
        /*0056*/ 	.short	(.L_316 - .L_315)
	.align		4
.L_315:
        /*0058*/ 	.word	index@(.nv.constant0._ZN6thrust24THRUST_300001_SM_1000_NS8cuda_cub4core6detail13_kernel_agentINS1_8__reduce10DrainAgentIiEEJN3cub18CUB_300001_SM_10009GridQueueIjEEiEEEvDpT0_)
        /*005c*/ 	.short	0x0380
        /*005e*/ 	.short	0x000c


	//----- nvinfo : EIATTR_SW_WAR
	.align		4
.L_316:
        /*0060*/ 	.byte	0x04, 0x36
        /*0062*/ 	.short	(.L_318 - .L_317)
.L_317:
        /*0064*/ 	.word	0x00000008
.L_318:


//--------------------- .nv.info._ZN6thrust24THRUST_300001_SM_1000_NS8cuda_cub4core6detail13_kernel_agentINS1_8__reduce11ReduceAgentINS0_12zip_iteratorIN4cuda3std3__45tupleIJNS0_6detail15normal_iteratorINS0_10device_ptrIfEEEENS0_17counting_iteratorIlNS0_11use_defaultESI_SI_EEEEEEEPNSB_IJflEEESM_iNS1_9__extrema9arg_max_fIflNSA_4lessIfEEEEEEJSL_SN_iN3cub18CUB_300001_SM_100013GridEvenShareIiEENSV_9GridQueueIjEESS_EEEvDpT0_ --------------------------
	.section	.nv.info._ZN6thrust24THRUST_300001_SM_1000_NS8cuda_cub4core6detail13_kernel_agentINS1_8__reduce11ReduceAgentINS0_12zip_iteratorIN4cuda3std3__45tupleIJNS0_6detail15normal_iteratorINS0_10device_ptrIfEEEENS0_17counting_iteratorIlNS0_11use_defaultESI_SI_EEEEEEEPNSB_IJflEEESM_iNS1_9__extrema9arg_max_fIflNSA_4lessIfEEEEEEJSL_SN_iN3cub18CUB_300001_SM_100013GridEvenShareIiEENSV_9GridQueueIjEESS_EEEvDpT0_,"",@"SHT_CUDA_INFO"
	.sectionflags	@""
	.align	4


	//----- nvinfo : EIATTR_CUDA_API_VERSION
	.align		4
        /*0000*/ 	.byte	0x04, 0x37
        /*0002*/ 	.short	(.L_320 - .L_319)
.L_319:
        /*0004*/ 	.word	0x00000082


	//----- nvinfo : EIATTR_KPARAM_INFO
	.align		4
.L_320:
        /*0008*/ 	.byte	0x04, 0x17
        /*000a*/ 	.short	(.L_322 - .L_321)
.L_321:
        /*000c*/ 	.word	0x00000000
        /*0010*/ 	.short	0x0005
        /*0012*/ 	.short	0x0050
        /*0014*/ 	.byte	0x00, 0xf0, 0x05, 0x00


	//----- nvinfo : EIATTR_KPARAM_INFO
	.align		4
.L_322:
        /*0018*/ 	.byte	0x04, 0x17
        /*001a*/ 	.short	(.L_324 - .L_323)
.L_323:
        /*001c*/ 	.word	0x00000000
        /*0020*/ 	.short	0x0004
        /*0022*/ 	.short	0x0048
        /*0024*/ 	.byte	0x00, 0xf0, 0x21, 0x00


	//----- nvinfo : EIATTR_KPARAM_INFO
	.align		4
.L_324:
        /*0028*/ 	.byte	0x04, 0x17
        /*002a*/ 	.short	(.L_326 - .L_325)
.L_325:
        /*002c*/ 	.word	0x00000000
        /*0030*/ 	.short	0x0003
        /*0032*/ 	.short	0x001c
        /*0034*/ 	.byte	0x00, 0xf0, 0xa1, 0x00


	//----- nvinfo : EIATTR_KPARAM_INFO
	.align		4
.L_326:
        /*0038*/ 	.byte	0x04, 0x17
        /*003a*/ 	.short	(.L_328 - .L_327)
.L_327:
        /*003c*/ 	.word	0x00000000
        /*0040*/ 	.short	0x0002
        /*0042*/ 	.short	0x0018
        /*0044*/ 	.byte	0x00, 0xf0, 0x11, 0x00


	//----- nvinfo : EIATTR_KPARAM_INFO
	.align		4
.L_328:
        /*0048*/ 	.byte	0x04, 0x17
        /*004a*/ 	.short	(.L_330 - .L_329)
.L_329:
        /*004c*/ 	.word	0x00000000
        /*0050*/ 	.short	0x0001
        /*0052*/ 	.short	0x0010
        /*0054*/ 	.byte	0x00, 0xf5, 0x21, 0x00


	//----- nvinfo : EIATTR_KPARAM_INFO
	.align		4
.L_330:
        /*0058*/ 	.byte	0x04, 0x17
        /*005a*/ 	.short	(.L_332 - .L_331)
.L_331:
        /*005c*/ 	.word	0x00000000
        /*0060*/ 	.short	0x0000
        /*0062*/ 	.short	0x0000
        /*0064*/ 	.byte	0x00, 0xf0, 0x41, 0x00


	//----- nvinfo : EIATTR_SPARSE_MMA_MASK
	.align		4
.L_332:
        /*0068*/ 	.byte	0x03, 0x50
        /*006a*/ 	.short	0x0000


	//----- nvinfo : EIATTR_MAXREG_COUNT
	.align		4
        /*006c*/ 	.byte	0x03, 0x1b
        /*006e*/ 	.short	0x00ff


	//----- nvinfo : EIATTR_NUM_BARRIERS
	.align		4
        /*0070*/ 	.byte	0x02, 0x4c
        /*0072*/ 	.byte	0x01
	.zero		1


	//----- nvinfo : EIATTR_MERCURY_ISA_VERSION
	.align		4
        /*0074*/ 	.byte	0x03, 0x5f
        /*0076*/ 	.short	0x0101


	//----- nvinfo : EIATTR_COOP_GROUP_MASK_REGIDS
	.align		4
        /*0078*/ 	.byte	0x04, 0x29
        /*007a*/ 	.short	(.L_334 - .L_333)


	//   ....[0]....
.L_333:
        /*007c*/ 	.word	0xffffffff


	//   ....[1]....
        /*0080*/ 	.word	0xffffffff


	//   ....[2]....
        /*0084*/ 	.word	0xffffffff


	//   ....[3]....
        /*0088*/ 	.word	0xffffffff


	//   ....[4]....
        /*008c*/ 	.word	0xffffffff


	//   ....[5]....
        /*0090*/ 	.word	0xffffffff


	//   ....[6]....
        /*0094*/ 	.word	0xffffffff


	//   ....[7]....
        /*0098*/ 	.word	0xffffffff


	//   ....[8]....
        /*009c*/ 	.word	0xffffffff


	//   ....[9]....
        /*00a0*/ 	.word	0xffffffff


	//   ....[10]....
        /*00a4*/ 	.word	0xffffffff


	//   ....[11]....
        /*00a8*/ 	.word	0xffffffff


	//   ....[12]....
        /*00ac*/ 	.word	0xffffffff


	//   ....[13]....
        /*00b0*/ 	.word	0xffffffff


	//   ....[14]....
        /*00b4*/ 	.word	0xffffffff


	//   ....[15]....
        /*00b8*/ 	.word	0xffffffff


	//   ....[16]....
        /*00bc*/ 	.word	0xffffffff


	//   ....[17]....
        /*00c0*/ 	.word	0xffffffff


	//   ....[18]....
        /*00c4*/ 	.word	0xffffffff


	//   ....[19]....
        /*00c8*/ 	.word	0xffffffff


	//   ....[20]....
        /*00cc*/ 	.word	0xffffffff


	//   ....[21]....
        /*00d0*/ 	.word	0xffffffff


	//   ....[22]....
        /*00d4*/ 	.word	0xffffffff


	//   ....[23]....
        /*00d8*/ 	.word	0xffffffff


	//   ....[24]....
        /*00dc*/ 	.word	0xffffffff


	//   ....[25]....
        /*00e0*/ 	.word	0xffffffff


	//   ....[26]....
        /*00e4*/ 	.word	0xffffffff


	//   ....[27]....
        /*00e8*/ 	.word	0xffffffff


	//   ....[28]....
        /*00ec*/ 	.word	0xffffffff


	//   ....[29]....
        /*00f0*/ 	.word	0xffffffff


	//   ....[30]....
        /*00f4*/ 	.word	0xffffffff


	//   ....[31]....
        /*00f8*/ 	.word	0xffffffff


	//   ....[32]....
        /*00fc*/ 	.word	0xffffffff


	//   ....[33]....
        /*0100*/ 	.word	0xffffffff


	//   ....[34]....
        /*0104*/ 	.word	0xffffffff


	//   ....[35]....
        /*0108*/ 	.word	0xffffffff


	//   ....[36]....
        /*010c*/ 	.word	0xffffffff


	//   ....[37]....
        /*0110*/ 	.word	0xffffffff


	//   ....[38]....
        /*0114*/ 	.word	0xffffffff


	//   ....[39]....
        /*0118*/ 	.word	0xffffffff


	//   ....[40]....
        /*011c*/ 	.word	0xffffffff


	//   ....[41]....
        /*0120*/ 	.word	0xffffffff


	//   ....[42]....
        /*0124*/ 	.word	0xffffffff


	//   ....[43]....
        /*0128*/ 	.word	0xffffffff


	//   ....[44]....
        /*012c*/ 	.word	0xffffffff


	//----- nvinfo : EIATTR_COOP_GROUP_INSTR_OFFSETS
	.align		4
.L_334:
        /*0130*/ 	.byte	0x04, 0x28
        /*0132*/ 	.short	(.L_336 - .L_335)


	//   ....[0]....
.L_335:
        /*0134*/ 	.word	0x00000b70


	//   ....[1]....
        /*0138*/ 	.word	0x00000ba0


	//   ....[2]....
        /*013c*/ 	.word	0x00000bb0


	//   ....[3]....
        /*0140*/ 	.word	0x00000d20


	//   ....[4]....
        /*0144*/ 	.word	0x00000d60


	//   ....[5]....
        /*0148*/ 	.word	0x00000d90


	//   ....[6]....
        /*014c*/ 	.word	0x00000ed0


	//   ....[7]....
        /*0150*/ 	.word	0x00000f00


	//   ....[8]....
        /*0154*/ 	.word	0x00000f30


	//   ....[9]....
        /*0158*/ 	.word	0x00001060


	//   ....[10]....
        /*015c*/ 	.word	0x00001090


	//   ....[11]....
        /*0160*/ 	.word	0x000010c0


	//   ....[12]....
        /*0164*/ 	.word	0x000011f0


	//   ....[13]....
        /*0168*/ 	.word	0x00001220


	//   ....[14]....
        /*016c*/ 	.word	0x00001250


	//   ....[15]....
        /*0170*/ 	.word	0x00001e00


	//   ....[16]....
        /*0174*/ 	.word	0x00001e10


	//   ....[17]....
        /*0178*/ 	.word	0x00001e90


	//   ....[18]....
        /*017c*/ 	.word	0x00002010


	//   ....[19]....
        /*0180*/ 	.word	0x00002040


	//   ....[20]....
        /*0184*/ 	.word	0x00002070


	//   ....[21]....
        /*0188*/ 	.word	0x000021a0


	//   ....[22]....
        /*018c*/ 	.word	0x000021d0


	//   ....[23]....
        /*0190*/ 	.word	0x00002200


	//   ....[24]....
        /*0194*/ 	.word	0x00002330


	//   ....[25]....
        /*0198*/ 	.word	0x00002360


	//   ....[26]....
        /*019c*/ 	.word	0x00002390


	//   ....[27]....
        /*01a0*/ 	.word	0x000024c0


	//   ....[28]....
        /*01a4*/ 	.word	0x000024f0


	//   ....[29]....
        /*01a8*/ 	.word	0x00002520


	//   ....[30]....
        /*01ac*/ 	.word	0x000046b0


	//   ....[31]....
        /*01b0*/ 	.word	0x000046d0


	//   ....[32]....
        /*01b4*/ 	.word	0x000046e0


	//   ....[33]....
        /*01b8*/ 	.word	0x00004880


	//   ....[34]....
        /*01bc*/ 	.word	0x000048b0


	//   ....[35]....
        /*01c0*/ 	.word	0x000048e0


	//   ....[36]....
        /*01c4*/ 	.word	0x00004a10


	//   ....[37]....
        /*01c8*/ 	.word	0x00004a40


	//   ....[38]....
        /*01cc*/ 	.word	0x00004a70


	//   ....[39]....
        /*01d0*/ 	.word	0x00004ba0


	//   ....[40]....
        /*01d4*/ 	.word	0x00004bd0


	//   ....[41]....
        /*01d8*/ 	.word	0x00004c00


	//   ....[42]....
        /*01dc*/ 	.word	0x00004d30


	//   ....[43]....
        /*01e0*/ 	.word	0x00004d60


	//   ....[44]....
        /*01e4*/ 	.word	0x00004d90


	//----- nvinfo : EIATTR_VRC_CTA_INIT_COUNT
	.align		4
.L_336:
        /*01e8*/ 	.byte	0x02, 0x4a
	.zero		1
	.zero		1


	//----- nvinfo : EIATTR_EXIT_INSTR_OFFSETS
	.align		4
        /*01ec*/ 	.byte	0x04, 0x1c
        /*01ee*/ 	.short	(.L_338 - .L_337)


	//   ....[0]....
.L_337:
        /*01f0*/ 	.word	0x000058a0


	//   ....[1]....
        /*01f4*/ 	.word	0x00005910


	//----- nvinfo : EIATTR_MAX_THREADS
	.align		4
.L_338:
        /*01f8*/ 	.byte	0x04, 0x05
        /*01fa*/ 	.short	(.L_340 - .L_339)
.L_339:
        /*01fc*/ 	.word	0x00000100
        /*0200*/ 	.word	0x00000001
        /*0204*/ 	.word	0x00000001


	//----- nvinfo : EIATTR_CRS_STACK_SIZE
	.align		4
.L_340:
        /*0208*/ 	.byte	0x04, 0x1e
        /*020a*/ 	.short	(.L_342 - .L_341)
.L_341:
        /*020c*/ 	.word	0x00000000


	//----- nvinfo : EIATTR_CBANK_PARAM_SIZE
	.align		4
.L_342:
        /*0210*/ 	.byte	0x03, 0x19
        /*0212*/ 	.short	0x0051


	//----- nvinfo : EIATTR_PARAM_CBANK
	.align		4
        /*0214*/ 	.byte	0x04, 0x0a
        /*0216*/ 	.short	(.L_344 - .L_343)
	.align		4
.L_343:
        /*0218*/ 	.word	index@(.nv.constant0._ZN6thrust24THRUST_300001_SM_1000_NS8cuda_cub4core6detail13_kernel_agentINS1_8__reduce11ReduceAgentINS0_12zip_iteratorIN4cuda3std3__45tupleIJNS0_6detail15normal_iteratorINS0_10device_ptrIfEEEENS0_17counting_iteratorIlNS0_11use_defaultESI_SI_EEEEEEEPNSB_IJflEEESM_iNS1_9__extrema9arg_max_fIflNSA_4lessIfEEEEEEJSL_SN_iN3cub18CUB_300001_SM_100013GridEvenShareIiEENSV_9GridQueueIjEESS_EEEvDpT0_)
        /*021c*/ 	.short	0x0380
        /*021e*/ 	.short	0x0051


	//----- nvinfo : EIATTR_SW_WAR
	.align		4
.L_344:
        /*0220*/ 	.byte	0x04, 0x36
        /*0222*/ 	.short	(.L_346 - .L_345)
.L_345:
        /*0224*/ 	.word	0x00000008
.L_346:


//--------------------- .nv.info._ZN6thrust24THRUST_300001_SM_1000_NS8cuda_cub4core6detail13_kernel_agentINS1_8__reduce11ReduceAgentINS0_12zip_iteratorIN4cuda3std3__45tupleIJNS0_6detail15normal_iteratorINS0_10device_ptrIfEEEENS0_17counting_iteratorIlNS0_11use_defaultESI_SI_EEEEEEEPNSB_IJflEEESM_iNS1_9__extrema9arg_max_fIflNSA_4lessIfEEEEEEJSL_SN_iSS_EEEvDpT0_ --------------------------
	.section	.nv.info._ZN6thrust24THRUST_300001_SM_1000_NS8cuda_cub4core6detail13_kernel_agentINS1_8__reduce11ReduceAgentINS0_12zip_iteratorIN4cuda3std3__45tupleIJNS0_6detail15normal_iteratorINS0_10device_ptrIfEEEENS0_17counting_iteratorIlNS0_11use_defaultESI_SI_EEEEEEEPNSB_IJflEEESM_iNS1_9__extrema9arg_max_fIflNSA_4lessIfEEEEEEJSL_SN_iSS_EEEvDpT0_,"",@"SHT_CUDA_INFO"
	.sectionflags	@""
	.align	4


	//----- nvinfo : EIATTR_CUDA_API_VERSION
	.align		4
        /*0000*/ 	.byte	0x04, 0x37
        /*0002*/ 	.short	(.L_348 - .L_347)
.L_347:
        /*0004*/ 	.word	0x00000082


	//----- nvinfo : EIATTR_KPARAM_INFO
	.align		4
.L_348:
        /*0008*/ 	.byte	0x04, 0x17
        /*000a*/ 	.short	(.L_350 - .L_349)
.L_349:
        /*000c*/ 	.word	0x00000000
        /*0010*/ 	.short	0x0003
        /*0012*/ 	.short	0x001c
        /*0014*/ 	.byte	0x00, 0xf0, 0x05, 0x00


	//----- nvinfo : EIATTR_KPARAM_INFO
	.align		4
.L_350:
        /*0018*/ 	.byte	0x04, 0x17
        /*001a*/ 	.short	(.L_352 - .L_351)
.L_351:
        /*001c*/ 	.word	0x00000000
        /*0020*/ 	.short	0x0002
        /*0022*/ 	.short	0x0018
        /*0024*/ 	.byte	0x00, 0xf0, 0x11, 0x00


	//----- nvinfo : EIATTR_KPARAM_INFO
	.align		4
.L_352:
        /*0028*/ 	.byte	0x04, 0x17
        /*002a*/ 	.short	(.L_354 - .L_353)
.L_353:
        /*002c*/ 	.word	0x00000000
        /*0030*/ 	.short	0x0001
        /*0032*/ 	.short	0x0010
        /*0034*/ 	.byte	0x00, 0xf5, 0x21, 0x00


	//----- nvinfo : EIATTR_KPARAM_INFO
	.align		4
.L_354:
        /*0038*/ 	.byte	0x04, 0x17
        /*003a*/ 	.short	(.L_356 - .L_355)
.L_355:
        /*003c*/ 	.word	0x00000000
        /*0040*/ 	.short	0x0000
        /*0042*/ 	.short	0x0000
        /*0044*/ 	.byte	0x00, 0xf0, 0x41, 0x00


	//----- nvinfo : EIATTR_SPARSE_MMA_MASK
	.align		4
.L_356:
        /*0048*/ 	.byte	0x03, 0x50
        /*004a*/ 	.short	0x0000


	//----- nvinfo : EIATTR_MAXREG_COUNT
	.align		4
        /*004c*/ 	.byte	0x03, 0x1b
        /*004e*/ 	.short	0x00ff


	//----- nvinfo : EIATTR_NUM_BARRIERS
	.align		4
        /*0050*/ 	.byte	0x02, 0x4c
        /*0052*/ 	.byte	0x01
	.zero		1


	//----- nvinfo : EIATTR_MERCURY_ISA_VERSION
	.align		4
        /*0054*/ 	.byte	0x03, 0x5f
        /*0056*/ 	.short	0x0101


	//----- nvinfo : EIATTR_COOP_GROUP_MASK_REGIDS
	.align		4
        /*0058*/ 	.byte	0x04, 0x29
        /*005a*/ 	.short	(.L_358 - .L_357)


	//   ....[0]....
.L_357:
        /*005c*/ 	.word	0xffffffff


	//   ....[1]....
        /*0060*/ 	.word	0xffffffff


	//   ....[2]....
        /*0064*/ 	.word	0xffffffff


	//   ....[3]....
        /*0068*/ 	.word	0xffffffff


	//   ....[4]....
        /*006c*/ 	.word	0xffffffff


	//   ....[5]....
        /*0070*/ 	.word	0xffffffff


	//   ....[6]....
        /*0074*/ 	.word	0xffffffff


	//   ....[7]....
        /*0078*/ 	.word	0xffffffff


	//   ....[8]....
        /*007c*/ 	.word	0xffffffff


	//   ....[9]....
        /*0080*/ 	.word	0xffffffff


	//   ....[10]....
        /*0084*/ 	.word	0xffffffff


	//   ....[11]....
        /*0088*/ 	.word	0xffffffff


	//   ....[12]....
        /*008c*/ 	.word	0xffffffff


	//   ....[13]....
        /*0090*/ 	.word	0xffffffff


	//   ....[14]....
        /*0094*/ 	.word	0xffffffff


	//   ....[15]....
        /*0098*/ 	.word	0xffffffff


	//   ....[16]....
        /*009c*/ 	.word	0xffffffff


	//   ....[17]....
        /*00a0*/ 	.word	0xffffffff


	//   ....[18]....
        /*00a4*/ 	.word	0xffffffff


	//   ....[19]....
        /*00a8*/ 	.word	0xffffffff


	//   ....[20]....
        /*00ac*/ 	.word	0xffffffff


	//   ....[21]....
        /*00b0*/ 	.word	0xffffffff


	//   ....[22]....
        /*00b4*/ 	.word	0xffffffff


	//   ....[23]....
        /*00b8*/ 	.word	0xffffffff


	//   ....[24]....
        /*00bc*/ 	.word	0xffffffff


	//   ....[25]....
        /*00c0*/ 	.word	0xffffffff


	//   ....[26]....
        /*00c4*/ 	.word	0xffffffff


	//   ....[27]....
        /*00c8*/ 	.word	0xffffffff


	//   ....[28]....
        /*00cc*/ 	.word	0xffffffff


	//   ....[29]....
        /*00d0*/ 	.word	0xffffffff


	//   ....[30]....
        /*00d4*/ 	.word	0xffffffff


	//   ....[31]....
        /*00d8*/ 	.word	0xffffffff


	//   ....[32]....
        /*00dc*/ 	.word	0xffffffff


	//   ....[33]....
        /*00e0*/ 	.word	0xffffffff


	//   ....[34]....
        /*00e4*/ 	.word	0xffffffff


	//   ....[35]....
        /*00e8*/ 	.word	0xffffffff


	//   ....[36]....
        /*00ec*/ 	.word	0xffffffff


	//   ....[37]....
        /*00f0*/ 	.word	0xffffffff


	//   ....[38]....
        /*00f4*/ 	.word	0xffffffff


	//   ....[39]....
        /*00f8*/ 	.word	0xffffffff


	//   ....[40]....
        /*00fc*/ 	.word	0xffffffff


	//   ....[41]....
        /*0100*/ 	.word	0xffffffff


	//   ....[42]....
        /*0104*/ 	.word	0xffffffff


	//   ....[43]....
        /*0108*/ 	.word	0xffffffff


	//   ....[44]....
        /*010c*/ 	.word	0xffffffff


	//----- nvinfo : EIATTR_COOP_GROUP_INSTR_OFFSETS
	.align		4
.L_358:
        /*0110*/ 	.byte	0x04, 0x28
        /*0112*/ 	.short	(.L_360 - .L_359)


	//   ....[0]....
.L_359:
        /*0114*/ 	.word	0x00000b00


	//   ....[1]....
        /*0118*/ 	.word	0x00000b30


	//   ....[2]....
        /*011c*/ 	.word	0x00000b40


	//   ....[3]....
        /*0120*/ 	.word	0x00000cb0


	//   ....[4]....
        /*0124*/ 	.word	0x00000cf0


	//   ....[5]....
        /*0128*/ 	.word	0x00000d20


	//   ....[6]....
        /*012c*/ 	.word	0x00000e60


	//   ....[7]....
        /*0130*/ 	.word	0x00000e90


	//   ....[8]....
        /*0134*/ 	.word	0x00000ec0


	//   ....[9]....
        /*0138*/ 	.word	0x00000ff0


	//   ....[10]....
        /*013c*/ 	.word	0x00001020


	//   ....[11]....
        /*0140*/ 	.word	0x00001050


	//   ....[12]....
        /*0144*/ 	.word	0x00001180


	//   ....[13]....
        /*0148*/ 	.word	0x000011b0


	//   ....[14]....
        /*014c*/ 	.word	0x000011e0


	//   ....[15]....
        /*0150*/ 	.word	0x00001da0


	//   ....[16]....
        /*0154*/ 	.word	0x00001db0


	//   ....[17]....
        /*0158*/ 	.word	0x00001e30


	//   ....[18]....
        /*015c*/ 	.word	0x00001fa0


	//   ....[19]....
        /*0160*/ 	.word	0x00001fd0


	//   ....[20]....
        /*0164*/ 	.word	0x00002000


	//   ....[21]....
        /*0168*/ 	.word	0x00002130


	//   ....[22]....
        /*016c*/ 	.word	0x00002160


	//   ....[23]....
        /*0170*/ 	.word	0x00002190


	//   ....[24]....
        /*0174*/ 	.word	0x000022c0


	//   ....[25]....
        /*0178*/ 	.word	0x000022f0


	//   ....[26]....
        /*017c*/ 	.word	0x00002320


	//   ....[27]....
        /*0180*/ 	.word	0x00002450


	//   ....[28]....
        /*0184*/ 	.word	0x00002480


	//   ....[29]....
        /*0188*/ 	.word	0x000024b0


	//   ....[30]....
        /*018c*/ 	.word	0x000043f0


	//   ....[31]....
        /*0190*/ 	.word	0x00004410


	//   ....[32]....
        /*0194*/ 	.word	0x00004420


	//   ....[33]....
        /*0198*/ 	.word	0x000045c0


	//   ....[34]....
        /*019c*/ 	.word	0x000045f0


	//   ....[35]....
        /*01a0*/ 	.word	0x00004620


	//   ....[36]....
        /*01a4*/ 	.word	0x00004750


	//   ....[37]....
        /*01a8*/ 	.word	0x00004780


	//   ....[38]....
        /*01ac*/ 	.word	0x000047b0


	//   ....[39]....
        /*01b0*/ 	.word	0x000048e0


	//   ....[40]....
        /*01b4*/ 	.word	0x00004910


	//   ....[41]....
        /*01b8*/ 	.word	0x00004940


	//   ....[42]....
        /*01bc*/ 	.word	0x00004a70


	//   ....[43]....
        /*01c0*/ 	.word	0x00004aa0


	//   ....[44]....
        /*01c4*/ 	.word	0x00004ad0


	//----- nvinfo : EIATTR_VRC_CTA_INIT_COUNT
	.align		4
.L_360:
        /*01c8*/ 	.byte	0x02, 0x4a
	.zero		1
	.zero		1


	//----- nvinfo : EIATTR_EXIT_INSTR_OFFSETS
	.align		4
        /*01cc*/ 	.byte	0x04, 0x1c
        /*01ce*/ 	.short	(.L_362 - .L_361)


	//   ....[0]....
.L_361:
        /*01d0*/ 	.word	0x00000030


	//   ....[1]....
        /*01d4*/ 	.word	0x000055e0


	//   ....[2]....
        /*01d8*/ 	.word	0x00005650


	//----- nvinfo : EIATTR_MAX_THREADS
	.align		4
.L_362:
        /*01dc*/ 	.byte	0x04, 0x05
        /*01de*/ 	.short	(.L_364 - .L_363)
.L_363:
        /*01e0*/ 	.word	0x00000100
        /*01e4*/ 	.word	0x00000001
        /*01e8*/ 	.word	0x00000001


	//----- nvinfo : EIATTR_CRS_STACK_SIZE
	.align		4
.L_364:
        /*01ec*/ 	.byte	0x04, 0x1e
        /*01ee*/ 	.short	(.L_366 - .L_365)
.L_365:
        /*01f0*/ 	.word	0x00000000


	//----- nvinfo : EIATTR_CBANK_PARAM_SIZE
	.align		4
.L_366:
        /*01f4*/ 	.byte	0x03, 0x19
        /*01f6*/ 	.short	0x001d


	//----- nvinfo : EIATTR_PARAM_CBANK
	.align		4
        /*01f8*/ 	.byte	0x04, 0x0a
        /*01fa*/ 	.short	(.L_368 - .L_367)
	.align		4
.L_367:
        /*01fc*/ 	.word	index@(.nv.constant0._ZN6thrust24THRUST_300001_SM_1000_NS8cuda_cub4core6detail13_kernel_agentINS1_8__reduce11ReduceAgentINS0_12zip_iteratorIN4cuda3std3__45tupleIJNS0_6detail15normal_iteratorINS0_10device_ptrIfEEEENS0_17counting_iteratorIlNS0_11use_defaultESI_SI_EEEEEEEPNSB_IJflEEESM_iNS1_9__extrema9arg_max_fIflNSA_4lessIfEEEEEEJSL_SN_iSS_EEEvDpT0_)
        /*0200*/ 	.short	0x0380
        /*0202*/ 	.short	0x001d


	//----- nvinfo : EIATTR_SW_WAR
	.align		4
.L_368:
        /*0204*/ 	.byte	0x04, 0x36
        /*0206*/ 	.short	(.L_370 - .L_369)
.L_369:
        /*0208*/ 	.word	0x00000008
.L_370:


//--------------------- .nv.info._Z7findMaxPfiPiS_ --------------------------
	.section	.nv.info._Z7findMaxPfiPiS_,"",@"SHT_CUDA_INFO"
	.sectionflags	@""
	.align	4


	//----- nvinfo : EIATTR_CUDA_API_VERSION
	.align		4
        /*0000*/ 	.byte	0x04, 0x37
        /*0002*/ 	.short	(.L_372 - .L_371)
.L_371:
        /*0004*/ 	.word	0x00000082


	//----- nvinfo : EIATTR_KPARAM_INFO
	.align		4
.L_372:
        /*0008*/ 	.byte	0x04, 0x17
        /*000a*/ 	.short	(.L_374 - .L_373)
.L_373:
        /*000c*/ 	.word	0x00000000
        /*0010*/ 	.short	0x0003
        /*0012*/ 	.short	0x0018
        /*0014*/ 	.byte	0x00, 0xf5, 0x21, 0x00


	//----- nvinfo : EIATTR_KPARAM_INFO
	.align		4
.L_374:
        /*0018*/ 	.byte	0x04, 0x17
        /*001a*/ 	.short	(.L_376 - .L_375)
.L_375:
        /*001c*/ 	.word	0x00000000
        /*0020*/ 	.short	0x0002
        /*0022*/ 	.short	0x0010
        /*0024*/ 	.byte	0x00, 0xf5, 0x21, 0x00


	//----- nvinfo : EIATTR_KPARAM_INFO
	.align		4
.L_376:
        /*0028*/ 	.byte	0x04, 0x17
        /*002a*/ 	.short	(.L_378 - .L_377)
.L_377:
        /*002c*/ 	.word	0x00000000
        /*0030*/ 	.short	0x0001
        /*0032*/ 	.short	0x0008
        /*0034*/ 	.byte	0x00, 0xf0, 0x11, 0x00


	//----- nvinfo : EIATTR_KPARAM_INFO
	.align		4
.L_378:
        /*0038*/ 	.byte	0x04, 0x17
        /*003a*/ 	.short	(.L_380 - .L_379)
.L_379:
        /*003c*/ 	.word	0x00000000
        /*0040*/ 	.short	0x0000
        /*0042*/ 	.short	0x0000
        /*0044*/ 	.byte	0x00, 0xf5, 0x21, 0x00


	//----- nvinfo : EIATTR_SPARSE_MMA_MASK
	.align		4
.L_380:
        /*0048*/ 	.byte	0x03, 0x50
        /*004a*/ 	.short	0x0000


	//----- nvinfo : EIATTR_MAXREG_COUNT
	.align		4
        /*004c*/ 	.byte	0x03, 0x1b
        /*004e*/ 	.short	0x00ff


	//----- nvinfo : EIATTR_NUM_BARRIERS
	.align		4
        /*0050*/ 	.byte	0x02, 0x4c
        /*0052*/ 	.byte	0x01
	.zero		1


	//----- nvinfo : EIATTR_MERCURY_ISA_VERSION
	.align		4
        /*0054*/ 	.byte	0x03, 0x5f
        /*0056*/ 	.short	0x0101


	//----- nvinfo : EIATTR_VRC_CTA_INIT_COUNT
	.align		4
        /*0058*/ 	.byte	0x02, 0x4a
	.zero		1
	.zero		1


	//----- nvinfo : EIATTR_EXIT_INSTR_OFFSETS
	.align		4
        /*005c*/ 	.byte	0x04, 0x1c
        /*005e*/ 	.short	(.L_382 - .L_381)


	//   ....[0]....
.L_381:
        /*0060*/ 	.word	0x00000090


	//   ....[1]....
        /*0064*/ 	.word	0x000007f0


	//   ....[2]....
        /*0068*/ 	.word	0x00000880


	//----- nvinfo : EIATTR_CRS_STACK_SIZE
	.align		4
.L_382:
        /*006c*/ 	.byte	0x04, 0x1e
        /*006e*/ 	.short	(.L_384 - .L_383)
.L_383:
        /*0070*/ 	.word	0x00000000


	//----- nvinfo : EIATTR_CBANK_PARAM_SIZE
	.align		4
.L_384:
        /*0074*/ 	.byte	0x03, 0x19
        /*0076*/ 	.short	0x0020


	//----- nvinfo : EIATTR_PARAM_CBANK
	.align		4
        /*0078*/ 	.byte	0x04, 0x0a
        /*007a*/ 	.short	(.L_386 - .L_385)
	.align		4
.L_385:
        /*007c*/ 	.word	index@(.nv.constant0._Z7findMaxPfiPiS_)
        /*0080*/ 	.short	0x0380
        /*0082*/ 	.short	0x0020


	//----- nvinfo : EIATTR_SW_WAR
	.align		4
.L_386:
        /*0084*/ 	.byte	0x04, 0x36
        /*0086*/ 	.short	(.L_388 - .L_387)
.L_387:
        /*0088*/ 	.word	0x00000008
.L_388:


//--------------------- .nv.callgraph             --------------------------
	.section	.nv.callgraph,"",@"SHT_CUDA_CALLGRAPH"
	.align	4
	.sectionentsize	8
	.align		4
        /*0000*/ 	.word	0x00000000
	.align		4
        /*0004*/ 	.word	0xffffffff
	.align		4
        /*0008*/ 	.word	0x00000000
	.align		4
        /*000c*/ 	.word	0xfffffffe
	.align		4
        /*0010*/ 	.word	0x00000000
	.align		4
        /*0014*/ 	.word	0xfffffffd
	.align		4
        /*0018*/ 	.word	0x00000000
	.align		4
        /*001c*/ 	.word	0xfffffffc


//--------------------- .nv.constant4             --------------------------
	.section	.nv.constant4,"a",@progbits
	.align	8
	.align		8
.nv.constant4:
        /*0000*/ 	.dword	_ZN34_INTERNAL_3f8db421_4_k_cu_22db92064cuda3std3__45__cpo5beginE
	.align		8
        /*0008*/ 	.dword	_ZN34_INTERNAL_3f8db421_4_k_cu_22db92064cuda3std3__45__cpo3endE
	.align		8
        /*0010*/ 	.dword	_ZN34_INTERNAL_3f8db421_4_k_cu_22db92064cuda3std3__45__cpo6cbeginE
	.align		8
        /*0018*/ 	.dword	_ZN34_INTERNAL_3f8db421_4_k_cu_22db92064cuda3std3__45__cpo4cendE
	.align		8
        /*0020*/ 	.dword	_ZN34_INTERNAL_3f8db421_4_k_cu_22db92064cuda3std3__45__cpo6rbeginE
	.align		8
        /*0028*/ 	.dword	_ZN34_INTERNAL_3f8db421_4_k_cu_22db92064cuda3std3__45__cpo4rendE
	.align		8
        /*0030*/ 	.dword	_ZN34_INTERNAL_3f8db421_4_k_cu_22db92064cuda3std3__45__cpo7crbeginE
	.align		8
        /*0038*/ 	.dword	_ZN34_INTERNAL_3f8db421_4_k_cu_22db92064cuda3std3__45__cpo5crendE
	.align		8
        /*0040*/ 	.dword	_ZN34_INTERNAL_3f8db421_4_k_cu_22db92064cuda3std3__436_GLOBAL__N__3f8db421_4_k_cu_22db92066ignoreE
	.align		8
        /*0048*/ 	.dword	_ZN34_INTERNAL_3f8db421_4_k_cu_22db92064cuda3std3__419piecewise_constructE
	.align		8
        /*0050*/ 	.dword	_ZN34_INTERNAL_3f8db421_4_k_cu_22db92064cuda3std3__48in_placeE
	.align		8
        /*0058*/ 	.dword	_ZN34_INTERNAL_3f8db421_4_k_cu_22db92064cuda3std3__420unreachable_sentinelE
	.align		8
        /*0060*/ 	.dword	_ZN34_INTERNAL_3f8db421_4_k_cu_22db92064cuda3std3__47nulloptE
	.align		8
        /*0068*/ 	.dword	_ZN34_INTERNAL_3f8db421_4_k_cu_22db92064cuda3std3__48unexpectE
	.align		8
        /*0070*/ 	.dword	_ZN34_INTERNAL_3f8db421_4_k_cu_22db92064cuda3std6ranges3__45__cpo4swapE
	.align		8
        /*0078*/ 	.dword	_ZN34_INTERNAL_3f8db421_4_k_cu_22db92064cuda3std6ranges3__45__cpo9iter_moveE
	.align		8
        /*0080*/ 	.dword	_ZN34_INTERNAL_3f8db421_4_k_cu_22db92064cuda3std6ranges3__45__cpo5beginE
	.align		8
        /*0088*/ 	.dword	_ZN34_INTERNAL_3f8db421_4_k_cu_22db92064cuda3std6ranges3__45__cpo3endE
	.align		8
        /*0090*/ 	.dword	_ZN34_INTERNAL_3f8db421_4_k_cu_22db92064cuda3std6ranges3__45__cpo6cbeginE
	.align		8
        /*0098*/ 	.dword	_ZN34_INTERNAL_3f8db421_4_k_cu_22db92064cuda3std6ranges3__45__cpo4cendE
	.align		8
        /*00a0*/ 	.dword	_ZN34_INTERNAL_3f8db421_4_k_cu_22db92064cuda3std6ranges3__45__cpo7advanceE
	.align		8
        /*00a8*/ 	.dword	_ZN34_INTERNAL_3f8db421_4_k_cu_22db92064cuda3std6ranges3__45__cpo9iter_swapE
	.align		8
        /*00b0*/ 	.dword	_ZN34_INTERNAL_3f8db421_4_k_cu_22db92064cuda3std6ranges3__45__cpo4nextE
	.align		8
        /*00b8*/ 	.dword	_ZN34_INTERNAL_3f8db421_4_k_cu_22db92064cuda3std6ranges3__45__cpo4prevE
	.align		8
        /*00c0*/ 	.dword	_ZN34_INTERNAL_3f8db421_4_k_cu_22db92064cuda3std6ranges3__45__cpo4dataE
	.align		8
        /*00c8*/ 	.dword	_ZN34_INTERNAL_3f8db421_4_k_cu_22db92064cuda3std6ranges3__45__cpo5cdataE
	.align		8
        /*00d0*/ 	.dword	_ZN34_INTERNAL_3f8db421_4_k_cu_22db92064cuda3std6ranges3__45__cpo4sizeE
	.align		8
        /*00d8*/ 	.dword	_ZN34_INTERNAL_3f8db421_4_k_cu_22db92064cuda3std6ranges3__45__cpo5ssizeE
	.align		8
        /*00e0*/ 	.dword	_ZN34_INTERNAL_3f8db421_4_k_cu_22db92064cuda3std6ranges3__45__cpo8distanceE
	.align		8
        /*00e8*/ 	.dword	_ZN34_INTERNAL_3f8db421_4_k_cu_22db92066thrust24THRUST_300001_SM_1000_NS8cuda_cub3parE
	.align		8
        /*00f0*/ 	.dword	_ZN34_INTERNAL_3f8db421_4_k_cu_22db92066thrust24THRUST_300001_SM_1000_NS8cuda_cub10par_nosyncE
	.align		8
        /*00f8*/ 	.dword	_ZN34_INTERNAL_3f8db421_4_k_cu_22db92066thrust24THRUST_300001_SM_1000_NS6system6detail10sequential3seqE
	.align		8
        /*0100*/ 	.dword	_ZN34_INTERNAL_3f8db421_4_k_cu_22db92066thrust24THRUST_300001_SM_1000_NS6system3cpp3parE
	.align		8
        /*0108*/ 	.dword	_ZN34_INTERNAL_3f8db421_4_k_cu_22db92066thrust24THRUST_300001_SM_1000_NS12placeholders2_1E
	.align		8
        /*0110*/ 	.dword	_ZN34_INTERNAL_3f8db421_4_k_cu_22db92066thrust24THRUST_300001_SM_1000_NS12placeholders2_2E
	.align		8
        /*0118*/ 	.dword	_ZN34_INTERNAL_3f8db421_4_k_cu_22db92066thrust24THRUST_300001_SM_1000_NS12placeholders2_3E
	.align		8
        /*0120*/ 	.dword	_ZN34_INTERNAL_3f8db421_4_k_cu_22db92066thrust24THRUST_300001_SM_1000_NS12placeholders2_4E
	.align		8
        /*0128*/ 	.dword	_ZN34_INTERNAL_3f8db421_4_k_cu_22db92066thrust24THRUST_300001_SM_1000_NS12placeholders2_5E
	.align		8
        /*0130*/ 	.dword	_ZN34_INTERNAL_3f8db421_4_k_cu_22db92066thrust24THRUST_300001_SM_1000_NS12placeholders2_6E
	.align		8
        /*0138*/ 	.dword	_ZN34_INTERNAL_3f8db421_4_k_cu_22db92066thrust24THRUST_300001_SM_1000_NS12placeholders2_7E
	.align		8
        /*0140*/ 	.dword	_ZN34_INTERNAL_3f8db421_4_k_cu_22db92066thrust24THRUST_300001_SM_1000_NS12placeholders2_8E
	.align		8
        /*0148*/ 	.dword	_ZN34_INTERNAL_3f8db421_4_k_cu_22db92066thrust24THRUST_300001_SM_1000_NS12placeholders2_9E
	.align		8
        /*0150*/ 	.dword	_ZN34_INTERNAL_3f8db421_4_k_cu_22db92066thrust24THRUST_300001_SM_1000_NS12placeholders3_10E
	.align		8
        /*0158*/ 	.dword	_ZN34_INTERNAL_3f8db421_4_k_cu_22db92066thrust24THRUST_300001_SM_1000_NS3seqE
	.align		8
        /*0160*/ 	.dword	_ZN34_INTERNAL_3f8db421_4_k_cu_22db92066thrust24THRUST_300001_SM_1000_NS6deviceE


//--------------------- .text._ZN3cub18CUB_300001_SM_10006detail9transform16transform_kernelINS2_10policy_hubILb1EN4cuda3std3__45tupleIJN6thrust24THRUST_300001_SM_1000_NS6detail15normal_iteratorINSA_10device_ptrIfEEEESF_EEEE10policy1000El9distFunctSF_JPfSK_EEEvT0_iT1_T2_DpNS2_10kernel_argIT3_EE --------------------------
	.section	.text._ZN3cub18CUB_300001_SM_10006detail9transform16transform_kernelINS2_10policy_hubILb1EN4cuda3std3__45tupleIJN6thrust24THRUST_300001_SM_1000_NS6detail15normal_iteratorINSA_10device_ptrIfEEEESF_EEEE10policy1000El9distFunctSF_JPfSK_EEEvT0_iT1_T2_DpNS2_10kernel_argIT3_EE,"ax",@progbits
	.align	128
        .global         _ZN3cub18CUB_300001_SM_10006detail9transform16transform_kernelINS2_10policy_hubILb1EN4cuda3std3__45tupleIJN6thrust24THRUST_300001_SM_1000_NS6detail15normal_iteratorINSA_10device_ptrIfEEEESF_EEEE10policy1000El9distFunctSF_JPfSK_EEEvT0_iT1_T2_DpNS2_10kernel_argIT3_EE
        .type           _ZN3cub18CUB_300001_SM_10006detail9transform16transform_kernelINS2_10policy_hubILb1EN4cuda3std3__45tupleIJN6thrust24THRUST_300001_SM_1000_NS6detail15normal_iteratorINSA_10device_ptrIfEEEESF_EEEE10policy1000El9distFunctSF_JPfSK_EEEvT0_iT1_T2_DpNS2_10kernel_argIT3_EE,@function
        .size           _ZN3cub18CUB_300001_SM_10006detail9transform16transform_kernelINS2_10policy_hubILb1EN4cuda3std3__45tupleIJN6thrust24THRUST_300001_SM_1000_NS6detail15normal_iteratorINSA_10device_ptrIfEEEESF_EEEE10policy1000El9distFunctSF_JPfSK_EEEvT0_iT1_T2_DpNS2_10kernel_argIT3_EE,(.L_x_755 - _ZN3cub18CUB_300001_SM_10006detail9transform16transform_kernelINS2_10policy_hubILb1EN4cuda3std3__45tupleIJN6thrust24THRUST_300001_SM_1000_NS6detail15normal_iteratorINSA_10device_ptrIfEEEESF_EEEE10policy1000El9distFunctSF_JPfSK_EEEvT0_iT1_T2_DpNS2_10kernel_argIT3_EE)
        .other          _ZN3cub18CUB_300001_SM_10006detail9transform16transform_kernelINS2_10policy_hubILb1EN4cuda3std3__45tupleIJN6thrust24THRUST_300001_SM_1000_NS6detail15normal_iteratorINSA_10device_ptrIfEEEESF_EEEE10policy1000El9distFunctSF_JPfSK_EEEvT0_iT1_T2_DpNS2_10kernel_argIT3_EE,@"STO_CUDA_ENTRY STV_DEFAULT"
_ZN3cub18CUB_300001_SM_10006detail9transform16transform_kernelINS2_10policy_hubILb1EN4cuda3std3__45tupleIJN6thrust24THRUST_300001_SM_1000_NS6detail15normal_iteratorINSA_10device_ptrIfEEEESF_EEEE10policy1000El9distFunctSF_JPfSK_EEEvT0_iT1_T2_DpNS2_10kernel_argIT3_EE:
.text._ZN3cub18CUB_300001_SM_10006detail9transform16transform_kernelINS2_10policy_hubILb1EN4cuda3std3__45tupleIJN6thrust24THRUST_300001_SM_1000_NS6detail15normal_iteratorINSA_10device_ptrIfEEEESF_EEEE10policy1000El9distFunctSF_JPfSK_EEEvT0_iT1_T2_DpNS2_10kernel_argIT3_EE:
[----:B------:R-:W-:Y:S08]  /*0000*/  LDC R1, c[0x0][0x37c] ;  /* 0x0000df00ff017b82 */ /* 0x000ff00000000800 */
[----:B------:R-:W0:Y:S01]  /*0010*/  LDC R10, c[0x0][0x388] ;  /* 0x0000e200ff0a7b82 */ /* 0x000e220000000800 */
[----:B------:R-:W1:Y:S01]  /*0020*/  LDCU.64 UR4, c[0x0][0x380] ;  /* 0x00007000ff0477ac */ /* 0x000e620008000a00 */
[----:B------:R-:W2:Y:S01]  /*0030*/  S2R R7, SR_TID.X ;  /* 0x0000000000077919 */ /* 0x000ea20000002100 */
[----:B------:R-:W-:Y:S05]  /*0040*/  BSSY.RECONVERGENT B0, `(.L_x_0) ;  /* 0x0000029000007945 */ /* 0x000fea0003800200 */
[----:B------:R-:W3:Y:S01]  /*0050*/  S2UR UR12, SR_CTAID.X ;  /* 0x00000000000c79c3 */ /* 0x000ee20000002500 */
[----:B0-----:R-:W-:-:S04]  /*0060*/  SHF.L.U32 R5, R10, 0x7, RZ ;  /* 0x000000070a057819 */ /* 0x001fc800000006ff */
[----:B------:R-:W-:Y:S01]  /*0070*/  SHF.R.S32.HI R0, RZ, 0x1f, R5 ;  /* 0x0000001fff007819 */ /* 0x000fe20000011405 */
[----:B---3--:R-:W-:-:S04]  /*0080*/  IMAD.WIDE.U32 R2, R5, UR12, RZ ;  /* 0x0000000c05027c25 */ /* 0x008fc8000f8e00ff */
[----:B------:R-:W-:Y:S01]  /*0090*/  IMAD R9, R0, UR12, RZ ;  /* 0x0000000c00097c24 */ /* 0x000fe2000f8e02ff */
[----:B-1----:R-:W-:-:S04]  /*00a0*/  IADD3 R4, P1, PT, -R2, UR4, RZ ;  /* 0x0000000402047c10 */ /* 0x002fc8000ff3e1ff */
[----:B------:R-:W-:Y:S02]  /*00b0*/  IADD3 R9, PT, PT, R3, R9, RZ ;  /* 0x0000000903097210 */ /* 0x000fe40007ffe0ff */
[----:B------:R-:W-:Y:S02]  /*00c0*/  ISETP.LT.U32.AND P0, PT, R4, R5, PT ;  /* 0x000000050400720c */ /* 0x000fe40003f01070 */
[----:B------:R-:W-:-:S04]  /*00d0*/  IADD3.X R11, PT, PT, ~R9, UR5, RZ, P1, !PT ;  /* 0x00000005090b7c10 */ /* 0x000fc80008ffe5ff */
[----:B------:R-:W-:Y:S02]  /*00e0*/  ISETP.LT.AND.EX P0, PT, R11, R0, PT, P0 ;  /* 0x000000000b00720c */ /* 0x000fe40003f01300 */
[----:B--2---:R-:W-:Y:S02]  /*00f0*/  SHF.L.U32 R11, R7, 0x7, RZ ;  /* 0x00000007070b7819 */ /* 0x004fe400000006ff */
[----:B------:R-:W-:-:S04]  /*0100*/  SEL R0, R4, R5, P0 ;  /* 0x0000000504007207 */ /* 0x000fc80000000000 */
[----:B------:R-:W-:-:S04]  /*0110*/  SHF.L.U32 R4, R0, 0x2, RZ ;  /* 0x0000000200047819 */ /* 0x000fc800000006ff */
[----:B------:R-:W-:-:S13]  /*0120*/  ISETP.GE.AND P0, PT, R11, R4, PT ;  /* 0x000000040b00720c */ /* 0x000fda0003f06270 */
[----:B------:R-:W-:Y:S05]  /*0130*/  @P0 BRA `(.L_x_1) ;  /* 0x0000000000640947 */ /* 0x000fea0003800000 */
[----:B------:R-:W0:Y:S01]  /*0140*/  LDCU.64 UR4, c[0x0][0x398] ;  /* 0x00007300ff0477ac */ /* 0x000e220008000a00 */
[C---:B------:R-:W-:Y:S01]  /*0150*/  SHF.L.U32 R6, R2.reuse, 0x2, RZ ;  /* 0x0000000202067819 */ /* 0x040fe200000006ff */
[----:B------:R-:W-:Y:S01]  /*0160*/  BSSY.RECONVERGENT B1, `(.L_x_2) ;  /* 0x000000c000017945 */ /* 0x000fe20003800200 */
[----:B------:R-:W-:Y:S02]  /*0170*/  SHF.L.U64.HI R8, R2, 0x2, R9 ;  /* 0x0000000202087819 */ /* 0x000fe40000010209 */
[----:B------:R-:W-:Y:S02]  /*0180*/  MOV R15, R11 ;  /* 0x0000000b000f7202 */ /* 0x000fe40000000f00 */
[----:B0-----:R-:W-:-:S04]  /*0190*/  IADD3 R12, P0, PT, R6, UR4, RZ ;  /* 0x00000004060c7c10 */ /* 0x001fc8000ff1e0ff */
[----:B------:R-:W-:-:S03]  /*01a0*/  IADD3.X R13, PT, PT, R8, UR5, RZ, P0, !PT ;  /* 0x00000005080d7c10 */ /* 0x000fc600087fe4ff */
[----:B------:R-:W-:-:S07]  /*01b0*/  IMAD.WIDE.U32 R12, R7, 0x80, R12 ;  /* 0x00000080070c7825 */ /* 0x000fce00078e000c */
.L_x_3:
[----:B------:R-:W-:Y:S01]  /*01c0*/  IADD3 R15, PT, PT, R15, 0x4000, RZ ;  /* 0x000040000f0f7810 */ /* 0x000fe20007ffe0ff */
[----:B------:R0:W-:Y:S03]  /*01d0*/  CCTL.E.PF2 [R12] ;  /* 0x000000000c00798f */ /* 0x0001e60000800100 */
[----:B------:R-:W-:Y:S02]  /*01e0*/  ISETP.GE.AND P0, PT, R15, R4, PT ;  /* 0x000000040f00720c */ /* 0x000fe40003f06270 */
[----:B0-----:R-:W-:-:S04]  /*01f0*/  IADD3 R12, P1, PT, R12, 0x4000, RZ ;  /* 0x000040000c0c7810 */ /* 0x001fc80007f3e0ff */
[----:B------:R-:W-:-:S07]  /*0200*/  IADD3.X R13, PT, PT, RZ, R13, RZ, P1, !PT ;  /* 0x0000000dff0d7210 */ /* 0x000fce0000ffe4ff */
[----:B------:R-:W-:Y:S05]  /*0210*/  @!P0 BRA `(.L_x_3) ;  /* 0xfffffffc00e88947 */ /* 0x000fea000383ffff */
[----:B------:R-:W-:Y:S05]  /*0220*/  BSYNC.RECONVERGENT B1 ;  /* 0x0000000000017941 */ /* 0x000fea0003800200 */
.L_x_2:
[----:B------:R-:W0:Y:S02]  /*0230*/  LDCU.64 UR4, c[0x0][0x3a8] ;  /* 0x00007500ff0477ac */ /* 0x000e240008000a00 */
[----:B0-----:R-:W-:-:S04]  /*0240*/  IADD3 R12, P0, PT, R6, UR4, RZ ;  /* 0x00000004060c7c10 */ /* 0x001fc8000ff1e0ff */
[----:B------:R-:W-:-:S03]  /*0250*/  IADD3.X R13, PT, PT, R8, UR5, RZ, P0, !PT ;  /* 0x00000005080d7c10 */ /* 0x000fc600087fe4ff */
[----:B------:R-:W-:-:S07]  /*0260*/  IMAD.WIDE.U32 R12, R7, 0x80, R12 ;  /* 0x00000080070c7825 */ /* 0x000fce00078e000c */
.L_x_4:
[----:B------:R-:W-:Y:S01]  /*0270*/  VIADD R11, R11, 0x4000 ;  /* 0x000040000b0b7836 */ /* 0x000fe20000000000 */
[----:B------:R0:W-:Y:S04]  /*0280*/  CCTL.E.PF2 [R12] ;  /* 0x000000000c00798f */ /* 0x0001e80000800100 */
[----:B------:R-:W-:Y:S02]  /*0290*/  ISETP.GE.AND P0, PT, R11, R4, PT ;  /* 0x000000040b00720c */ /* 0x000fe40003f06270 */
[----:B0-----:R-:W-:-:S04]  /*02a0*/  IADD3 R12, P1, PT, R12, 0x4000, RZ ;  /* 0x000040000c0c7810 */ /* 0x001fc80007f3e0ff */
[----:B------:R-:W-:-:S07]  /*02b0*/  IADD3.X R13, PT, PT, RZ, R13, RZ, P1, !PT ;  /* 0x0000000dff0d7210 */ /* 0x000fce0000ffe4ff */
[----:B------:R-:W-:Y:S05]  /*02c0*/  @!P0 BRA `(.L_x_4) ;  /* 0xfffffffc00e88947 */ /* 0x000fea000383ffff */
.L_x_1:
[----:B------:R-:W-:Y:S05]  /*02d0*/  BSYNC.RECONVERGENT B0 ;  /* 0x0000000000007941 */ /* 0x000fea0003800200 */
.L_x_0:
[----:B------:R-:W0:Y:S01]  /*02e0*/  LDCU.128 UR8, c[0x0][0x390] ;  /* 0x00007200ff0877ac */ /* 0x000e220008000c00 */
[----:B------:R-:W-:Y:S02]  /*02f0*/  ISETP.NE.AND P0, PT, R5, R0, PT ;  /* 0x000000000500720c */ /* 0x000fe40003f05270 */
[C---:B------:R-:W-:Y:S01]  /*0300*/  SHF.L.U32 R8, R2.reuse, 0x2, RZ ;  /* 0x0000000202087819 */ /* 0x040fe200000006ff */
[----:B------:R-:W1:Y:S01]  /*0310*/  LDCU.64 UR6, c[0x0][0x3a8] ;  /* 0x00007500ff0677ac */ /* 0x000e620008000a00 */
[----:B------:R-:W-:Y:S02]  /*0320*/  SHF.L.U64.HI R9, R2, 0x2, R9 ;  /* 0x0000000202097819 */ /* 0x000fe40000010209 */
[C---:B------:R-:W-:Y:S01]  /*0330*/  R2UR UR13, R8.reuse ;  /* 0x00000000080d72ca */ /* 0x040fe200000e0000 */
[----:B------:R-:W2:Y:S01]  /*0340*/  LDCU.64 UR14, c[0x0][0x358] ;  /* 0x00006b00ff0e77ac */ /* 0x000ea20008000a00 */
[----:B------:R-:W-:Y:S02]  /*0350*/  R2UR UR16, R9 ;  /* 0x00000000091072ca */ /* 0x000fe400000e0000 */
[----:B0-----:R-:W-:-:S02]  /*0360*/  IADD3 R4, P2, PT, R8, UR10, RZ ;  /* 0x0000000a08047c10 */ /* 0x001fc4000ff5e0ff */
[C---:B-1----:R-:W-:Y:S02]  /*0370*/  IADD3 R2, P3, PT, R8.reuse, UR6, RZ ;  /* 0x0000000608027c10 */ /* 0x042fe4000ff7e0ff */
[----:B------:R-:W-:Y:S02]  /*0380*/  IADD3 R8, P1, PT, R8, UR8, RZ ;  /* 0x0000000808087c10 */ /* 0x000fe4000ff3e0ff */
[C---:B------:R-:W-:Y:S02]  /*0390*/  IADD3.X R5, PT, PT, R9.reuse, UR11, RZ, P2, !PT ;  /* 0x0000000b09057c10 */ /* 0x040fe400097fe4ff */
[C---:B------:R-:W-:Y:S02]  /*03a0*/  IADD3.X R3, PT, PT, R9.reuse, UR7, RZ, P3, !PT ;  /* 0x0000000709037c10 */ /* 0x040fe40009ffe4ff */
[----:B------:R-:W-:Y:S01]  /*03b0*/  IADD3.X R9, PT, PT, R9, UR9, RZ, P1, !PT ;  /* 0x0000000909097c10 */ /* 0x000fe20008ffe4ff */
[----:B--2---:R-:W-:Y:S06]  /*03c0*/  @!P0 BRA `(.L_x_5) ;  /* 0x0000000c00d08947 */ /* 0x004fec0003800000 */
[----:B------:R-:W-:-:S13]  /*03d0*/  ISETP.GE.AND P0, PT, R10, 0x1, PT ;  /* 0x000000010a00780c */ /* 0x000fda0003f06270 */
[----:B------:R-:W-:Y:S05]  /*03e0*/  @!P0 EXIT ;  /* 0x000000000000894d */ /* 0x000fea0003800000 */
[C---:B------:R-:W-:Y:S01]  /*03f0*/  ISETP.GE.U32.AND P0, PT, R10.reuse, 0x8, PT ;  /* 0x000000080a00780c */ /* 0x040fe20003f06070 */
[----:B------:R-:W-:Y:S01]  /*0400*/  HFMA2 R6, -RZ, RZ, 0, 0 ;  /* 0x00000000ff067431 */ /* 0x000fe200000001ff */
[----:B------:R-:W-:-:S11]  /*0410*/  LOP3.LUT R20, R10, 0x7, RZ, 0xc0, !PT ;  /* 0x000000070a147812 */ /* 0x000fd600078ec0ff */
[----:B------:R-:W-:Y:S05]  /*0420*/  @!P0 BRA `(.L_x_6) ;  /* 0x00000008005c8947 */ /* 0x000fea0003800000 */
[----:B------:R-:W-:-:S13]  /*0430*/  ISETP.GE.AND P1, PT, R7, R0, PT ;  /* 0x000000000700720c */ /* 0x000fda0003f26270 */
[----:B------:R-:W-:-:S04]  /*0440*/  @!P1 IMAD.WIDE.U32 R22, R7, 0x4, R2 ;  /* 0x0000000407169825 */ /* 0x000fc800078e0002 */
[C---:B------:R-:W-:Y:S02]  /*0450*/  @!P1 IMAD.WIDE.U32 R18, R7.reuse, 0x4, R4 ;  /* 0x0000000407129825 */ /* 0x040fe400078e0004 */
[----:B------:R-:W2:Y:S04]  /*0460*/  @!P1 LDG.E R22, desc[UR14][R22.64] ;  /* 0x0000000e16169981 */ /* 0x000ea8000c1e1900 */
[----:B------:R-:W3:Y:S01]  /*0470*/  @!P1 LDG.E R18, desc[UR14][R18.64] ;  /* 0x0000000e12129981 */ /* 0x000ee2000c1e1900 */
[C---:B------:R-:W-:Y:S01]  /*0480*/  IADD3 R17, PT, PT, R7.reuse, 0x80, RZ ;  /* 0x0000008007117810 */ /* 0x040fe20007ffe0ff */
[----:B------:R-:W-:-:S03]  /*0490*/  @!P1 IMAD.WIDE.U32 R24, R7, 0x4, R8 ;  /* 0x0000000407189825 */ /* 0x000fc600078e0008 */
[C---:B------:R-:W-:Y:S01]  /*04a0*/  ISETP.GE.AND P0, PT, R17.reuse, R0, PT ;  /* 0x000000001100720c */ /* 0x040fe20003f06270 */
[----:B------:R-:W-:-:S04]  /*04b0*/  IMAD.WIDE R12, R17, 0x4, R2 ;  /* 0x00000004110c7825 */ /* 0x000fc800078e0202 */
[----:B------:R-:W-:-:S04]  /*04c0*/  IMAD.WIDE R14, R17, 0x4, R4 ;  /* 0x00000004110e7825 */ /* 0x000fc800078e0204 */
[----:B--2---:R-:W-:-:S04]  /*04d0*/  @!P1 FMUL R11, R22, R22 ;  /* 0x00000016160b9220 */ /* 0x004fc80000400000 */
[----:B---3--:R-:W-:-:S05]  /*04e0*/  @!P1 FFMA R11, R18, R18, R11 ;  /* 0x00000012120b9223 */ /* 0x008fca000000000b */
[----:B------:R0:W-:Y:S04]  /*04f0*/  @!P1 STG.E desc[UR14][R24.64], R11 ;  /* 0x0000000b18009986 */ /* 0x0001e8000c10190e */
[----:B------:R-:W2:Y:S04]  /*0500*/  @!P0 LDG.E R16, desc[UR14][R12.64] ;  /* 0x0000000e0c108981 */ /* 0x000ea8000c1e1900 */
[----:B------:R-:W3:Y:S01]  /*0510*/  @!P0 LDG.E R6, desc[UR14][R14.64] ;  /* 0x0000000e0e068981 */ /* 0x000ee2000c1e1900 */
[C---:B------:R-:W-:Y:S01]  /*0520*/  IADD3 R21, PT, PT, R7.reuse, 0x100, RZ ;  /* 0x0000010007157810 */ /* 0x040fe20007ffe0ff */
[----:B------:R-:W-:Y:S01]  /*0530*/  BSSY.RECONVERGENT B0, `(.L_x_7) ;  /* 0x0000018000007945 */ /* 0x000fe20003800200 */
[C---:B------:R-:W-:Y:S01]  /*0540*/  IADD3 R23, PT, PT, R7.reuse, 0x180, RZ ;  /* 0x0000018007177810 */ /* 0x040fe20007ffe0ff */
[----:B0-----:R-:W-:Y:S01]  /*0550*/  VIADD R11, R7, 0x280 ;  /* 0x00000280070b7836 */ /* 0x001fe20000000000 */
[----:B------:R-:W-:-:S02]  /*0560*/  ISETP.GE.AND P6, PT, R21, R0, PT ;  /* 0x000000001500720c */ /* 0x000fc40003fc6270 */
[-C--:B------:R-:W-:Y:S02]  /*0570*/  ISETP.GE.AND P5, PT, R23, R0.reuse, PT ;  /* 0x000000001700720c */ /* 0x080fe40003fa6270 */
[C---:B------:R-:W-:Y:S02]  /*0580*/  IADD3 R27, PT, PT, R7.reuse, 0x200, RZ ;  /* 0x00000200071b7810 */ /* 0x040fe40007ffe0ff */
[C---:B------:R-:W-:Y:S02]  /*0590*/  IADD3 R21, PT, PT, R7.reuse, 0x300, RZ ;  /* 0x0000030007157810 */ /* 0x040fe40007ffe0ff */
[----:B------:R-:W-:Y:S02]  /*05a0*/  IADD3 R23, PT, PT, R7, 0x380, RZ ;  /* 0x0000038007177810 */ /* 0x000fe40007ffe0ff */
[-C--:B------:R-:W-:Y:S02]  /*05b0*/  ISETP.GE.AND P4, PT, R27, R0.reuse, PT ;  /* 0x000000001b00720c */ /* 0x080fe40003f86270 */
[----:B------:R-:W-:-:S02]  /*05c0*/  ISETP.GE.AND P3, PT, R11, R0, PT ;  /* 0x000000000b00720c */ /* 0x000fc40003f66270 */
[-C--:B------:R-:W-:Y:S02]  /*05d0*/  ISETP.GE.AND P2, PT, R21, R0.reuse, PT ;  /* 0x000000001500720c */ /* 0x080fe40003f46270 */
[----:B------:R-:W-:Y:S01]  /*05e0*/  ISETP.GE.AND P1, PT, R23, R0, PT ;  /* 0x000000001700720c */ /* 0x000fe20003f26270 */
[----:B--2---:R-:W-:Y:S01]  /*05f0*/  @!P0 FMUL R19, R16, R16 ;  /* 0x0000001010138220 */ /* 0x004fe20000400000 */
[----:B------:R-:W-:-:S04]  /*0600*/  IMAD.WIDE R16, R17, 0x4, R8 ;  /* 0x0000000411107825 */ /* 0x000fc800078e0208 */
[----:B---3--:R-:W-:Y:S01]  /*0610*/  @!P0 FFMA R19, R6, R6, R19 ;  /* 0x0000000606138223 */ /* 0x008fe20000000013 */
[----:B------:R-:W-:-:S04]  /*0620*/  LOP3.LUT R6, R10, 0x7ffffff8, RZ, 0xc0, !PT ;  /* 0x7ffffff80a067812 */ /* 0x000fc800078ec0ff */
[----:B------:R0:W-:Y:S01]  /*0630*/  @!P0 STG.E desc[UR14][R16.64], R19 ;  /* 0x0000001310008986 */ /* 0x0001e2000c10190e */
[----:B------:R-:W-:Y:S01]  /*0640*/  ISETP.NE.AND P0, PT, R6, 0x8, PT ;  /* 0x000000080600780c */ /* 0x000fe20003f05270 */
[----:B------:R-:W-:-:S12]  /*0650*/  @P6 BRA `(.L_x_8) ;  /* 0x0000000000146947 */ /* 0x000fd80003800000 */
[----:B------:R-:W2:Y:S04]  /*0660*/  LDG.E R11, desc[UR14][R12.64+0x200] ;  /* 0x0002000e0c0b7981 */ /* 0x000ea8000c1e1900 */
[----:B------:R-:W3:Y:S01]  /*0670*/  LDG.E R10, desc[UR14][R14.64+0x200] ;  /* 0x0002000e0e0a7981 */ /* 0x000ee2000c1e1900 */
[----:B--2---:R-:W-:-:S04]  /*0680*/  FMUL R11, R11, R11 ;  /* 0x0000000b0b0b7220 */ /* 0x004fc80000400000 */
[----:B---3--:R-:W-:-:S05]  /*0690*/  FFMA R11, R10, R10, R11 ;  /* 0x0000000a0a0b7223 */ /* 0x008fca000000000b */
[----:B------:R1:W-:Y:S02]  /*06a0*/  STG.E desc[UR14][R16.64+0x200], R11 ;  /* 0x0002000b10007986 */ /* 0x0003e4000c10190e */
.L_x_8:
[----:B------:R-:W-:Y:S05]  /*06b0*/  BSYNC.RECONVERGENT B0 ;  /* 0x0000000000007941 */ /* 0x000fea0003800200 */
.L_x_7:
[----:B------:R-:W-:Y:S04]  /*06c0*/  BSSY.RECONVERGENT B0, `(.L_x_9) ;  /* 0x0000007000007945 */ /* 0x000fe80003800200 */
[----:B------:R-:W-:Y:S05]  /*06d0*/  @P5 BRA `(.L_x_10) ;  /* 0x0000000000145947 */ /* 0x000fea0003800000 */
[----:B-1----:R-:W2:Y:S04]  /*06e0*/  LDG.E R11, desc[UR14][R12.64+0x400] ;  /* 0x0004000e0c0b7981 */ /* 0x002ea8000c1e1900 */
[----:B------:R-:W3:Y:S01]  /*06f0*/  LDG.E R10, desc[UR14][R14.64+0x400] ;  /* 0x0004000e0e0a7981 */ /* 0x000ee2000c1e1900 */
[----:B--2---:R-:W-:-:S04]  /*0700*/  FMUL R11, R11, R11 ;  /* 0x0000000b0b0b7220 */ /* 0x004fc80000400000 */
[----:B---3--:R-:W-:-:S05]  /*0710*/  FFMA R11, R10, R10, R11 ;  /* 0x0000000a0a0b7223 */ /* 0x008fca000000000b */
[----:B------:R2:W-:Y:S02]  /*0720*/  STG.E desc[UR14][R16.64+0x400], R11 ;  /* 0x0004000b10007986 */ /* 0x0005e4000c10190e */
.L_x_10:
[----:B------:R-:W-:Y:S05]  /*0730*/  BSYNC.RECONVERGENT B0 ;  /* 0x0000000000007941 */ /* 0x000fea0003800200 */
.L_x_9:
[----:B------:R-:W-:Y:S04]  /*0740*/  BSSY.RECONVERGENT B0, `(.L_x_11) ;  /* 0x0000007000007945 */ /* 0x000fe80003800200 */
[----:B------:R-:W-:Y:S05]  /*0750*/  @P4 BRA `(.L_x_12) ;  /* 0x0000000000144947 */ /* 0x000fea0003800000 */
[----:B-12---:R-:W2:Y:S04]  /*0760*/  LDG.E R11, desc[UR14][R12.64+0x600] ;  /* 0x0006000e0c0b7981 */ /* 0x006ea8000c1e1900 */
[----:B------:R-:W3:Y:S01]  /*0770*/  LDG.E R10, desc[UR14][R14.64+0x600] ;  /* 0x0006000e0e0a7981 */ /* 0x000ee2000c1e1900 */
[----:B--2---:R-:W-:-:S04]  /*0780*/  FMUL R11, R11, R11 ;  /* 0x0000000b0b0b7220 */ /* 0x004fc80000400000 */
[----:B---3--:R-:W-:-:S05]  /*0790*/  FFMA R11, R10, R10, R11 ;  /* 0x0000000a0a0b7223 */ /* 0x008fca000000000b */
[----:B------:R3:W-:Y:S02]  /*07a0*/  STG.E desc[UR14][R16.64+0x600], R11 ;  /* 0x0006000b10007986 */ /* 0x0007e4000c10190e */
.L_x_12:
[----:B------:R-:W-:Y:S05]  /*07b0*/  BSYNC.RECONVERGENT B0 ;  /* 0x0000000000007941 */ /* 0x000fea0003800200 */
.L_x_11:
[----:B------:R-:W-:Y:S04]  /*07c0*/  BSSY.RECONVERGENT B0, `(.L_x_13) ;  /* 0x0000007000007945 */ /* 0x000fe80003800200 */
[----:B------:R-:W-:Y:S05]  /*07d0*/  @P3 BRA `(.L_x_14) ;  /* 0x0000000000143947 */ /* 0x000fea0003800000 */
[----:B-123--:R-:W2:Y:S04]  /*07e0*/  LDG.E R11, desc[UR14][R12.64+0x800] ;  /* 0x0008000e0c0b7981 */ /* 0x00eea8000c1e1900 */
[----:B------:R-:W3:Y:S01]  /*07f0*/  LDG.E R10, desc[UR14][R14.64+0x800] ;  /* 0x0008000e0e0a7981 */ /* 0x000ee2000c1e1900 */
[----:B--2---:R-:W-:-:S04]  /*0800*/  FMUL R11, R11, R11 ;  /* 0x0000000b0b0b7220 */ /* 0x004fc80000400000 */
[----:B---3--:R-:W-:-:S05]  /*0810*/  FFMA R11, R10, R10, R11 ;  /* 0x0000000a0a0b7223 */ /* 0x008fca000000000b */
[----:B------:R4:W-:Y:S02]  /*0820*/  STG.E desc[UR14][R16.64+0x800], R11 ;  /* 0x0008000b10007986 */ /* 0x0009e4000c10190e */
.L_x_14:
[----:B------:R-:W-:Y:S05]  /*0830*/  BSYNC.RECONVERGENT B0 ;  /* 0x0000000000007941 */ /* 0x000fea0003800200 */
.L_x_13:
[----:B------:R-:W-:Y:S04]  /*0840*/  BSSY.RECONVERGENT B0, `(.L_x_15) ;  /* 0x0000007000007945 */ /* 0x000fe80003800200 */
[----:B------:R-:W-:Y:S05]  /*0850*/  @P2 BRA `(.L_x_16) ;  /* 0x0000000000142947 */ /* 0x000fea0003800000 */
[----:B-1234-:R-:W2:Y:S04]  /*0860*/  LDG.E R11, desc[UR14][R12.64+0xa00] ;  /* 0x000a000e0c0b7981 */ /* 0x01eea8000c1e1900 */
[----:B------:R-:W3:Y:S01]  /*0870*/  LDG.E R10, desc[UR14][R14.64+0xa00] ;  /* 0x000a000e0e0a7981 */ /* 0x000ee2000c1e1900 */
[----:B--2---:R-:W-:-:S04]  /*0880*/  FMUL R11, R11, R11 ;  /* 0x0000000b0b0b7220 */ /* 0x004fc80000400000 */
[----:B---3--:R-:W-:-:S05]  /*0890*/  FFMA R11, R10, R10, R11 ;  /* 0x0000000a0a0b7223 */ /* 0x008fca000000000b */
[----:B------:R1:W-:Y:S02]  /*08a0*/  STG.E desc[UR14][R16.64+0xa00], R11 ;  /* 0x000a000b10007986 */ /* 0x0003e4000c10190e */
.L_x_16:
[----:B------:R-:W-:Y:S05]  /*08b0*/  BSYNC.RECONVERGENT B0 ;  /* 0x0000000000007941 */ /* 0x000fea0003800200 */
.L_x_15:
[----:B------:R-:W-:Y:S04]  /*08c0*/  BSSY.RECONVERGENT B0, `(.L_x_17) ;  /* 0x0000007000007945 */ /* 0x000fe80003800200 */
[----:B------:R-:W-:Y:S05]  /*08d0*/  @P1 BRA `(.L_x_18) ;  /* 0x0000000000141947 */ /* 0x000fea0003800000 */
[----:B------:R-:W1:Y:S04]  /*08e0*/  LDG.E R12, desc[UR14][R12.64+0xc00] ;  /* 0x000c000e0c0c7981 */ /* 0x000e68000c1e1900 */
[----:B------:R-:W5:Y:S01]  /*08f0*/  LDG.E R14, desc[UR14][R14.64+0xc00] ;  /* 0x000c000e0e0e7981 */ /* 0x000f62000c1e1900 */
[----:B-1234-:R-:W-:-:S04]  /*0900*/  FMUL R11, R12, R12 ;  /* 0x0000000c0c0b7220 */ /* 0x01efc80000400000 */
[----:B-----5:R-:W-:-:S05]  /*0910*/  FFMA R11, R14, R14, R11 ;  /* 0x0000000e0e0b7223 */ /* 0x020fca000000000b */
[----:B------:R1:W-:Y:S02]  /*0920*/  STG.E desc[UR14][R16.64+0xc00], R11 ;  /* 0x000c000b10007986 */ /* 0x0003e4000c10190e */
.L_x_18:
[----:B------:R-:W-:Y:S05]  /*0930*/  BSYNC.RECONVERGENT B0 ;  /* 0x0000000000007941 */ /* 0x000fea0003800200 */
.L_x_17:
[----:B------:R-:W-:Y:S05]  /*0940*/  @!P0 BRA `(.L_x_6) ;  /* 0x0000000400148947 */ /* 0x000fea0003800000 */
[----:B01234-:R-:W-:-:S07]  /*0950*/  MOV R16, 0x8 ;  /* 0x0000000800107802 */ /* 0x01ffce0000000f00 */
.L_x_21:
[----:B0-----:R-:W-:-:S04]  /*0960*/  LEA R17, R16, R7, 0x7 ;  /* 0x0000000710117211 */ /* 0x001fc800078e38ff */
        /* <DEDUP_REMOVED lines=9> */
[----:B--2---:R-:W-:-:S04]  /*0a00*/  @!P0 FMUL R13, R22, R22 ;  /* 0x00000016160d8220 */ /* 0x004fc80000400000 */
[----:B---3--:R-:W-:Y:S01]  /*0a10*/  @!P0 FFMA R27, R10, R10, R13 ;  /* 0x0000000a0a1b8223 */ /* 0x008fe2000000000d */
[----:B------:R-:W-:-:S04]  /*0a20*/  IMAD.WIDE R12, R25, 0x4, R2 ;  /* 0x00000004190c7825 */ /* 0x000fc800078e0202 */
[----:B------:R0:W-:Y:S04]  /*0a30*/  @!P0 STG.E desc[UR14][R18.64], R27 ;  /* 0x0000001b12008986 */ /* 0x0001e8000c10190e */
[----:B------:R-:W2:Y:S04]  /*0a40*/  @!P1 LDG.E R24, desc[UR14][R12.64] ;  /* 0x0000000e0c189981 */ /* 0x000ea8000c1e1900 */
[----:B------:R-:W3:Y:S01]  /*0a50*/  @!P1 LDG.E R21, desc[UR14][R14.64] ;  /* 0x0000000e0e159981 */ /* 0x000ee2000c1e1900 */
[----:B------:R-:W-:-:S04]  /*0a60*/  IADD3 R11, PT, PT, R17, 0x100, RZ ;  /* 0x00000100110b7810 */ /* 0x000fc80007ffe0ff */
[----:B------:R-:W-:Y:S01]  /*0a70*/  ISETP.GE.AND P0, PT, R11, R0, PT ;  /* 0x000000000b00720c */ /* 0x000fe20003f06270 */
[----:B------:R-:W-:-:S04]  /*0a80*/  IMAD.WIDE R10, R25, 0x4, R8 ;  /* 0x00000004190a7825 */ /* 0x000fc800078e0208 */
[----:B--2---:R-:W-:-:S04]  /*0a90*/  @!P1 FMUL R24, R24, R24 ;  /* 0x0000001818189220 */ /* 0x004fc80000400000 */
[----:B---3--:R-:W-:-:S05]  /*0aa0*/  @!P1 FFMA R25, R21, R21, R24 ;  /* 0x0000001515199223 */ /* 0x008fca0000000018 */
[----:B------:R1:W-:Y:S04]  /*0ab0*/  @!P1 STG.E desc[UR14][R10.64], R25 ;  /* 0x000000190a009986 */ /* 0x0003e8000c10190e */
[----:B------:R-:W2:Y:S04]  /*0ac0*/  @!P0 LDG.E R21, desc[UR14][R12.64+0x200] ;  /* 0x0002000e0c158981 */ /* 0x000ea8000c1e1900 */
[----:B0-----:R-:W3:Y:S01]  /*0ad0*/  @!P0 LDG.E R18, desc[UR14][R14.64+0x200] ;  /* 0x0002000e0e128981 */ /* 0x001ee2000c1e1900 */
[----:B------:R-:W-:-:S04]  /*0ae0*/  IADD3 R19, PT, PT, R17, 0x180, RZ ;  /* 0x0000018011137810 */ /* 0x000fc80007ffe0ff */
[----:B------:R-:W-:Y:S01]  /*0af0*/  ISETP.GE.AND P1, PT, R19, R0, PT ;  /* 0x000000001300720c */ /* 0x000fe20003f26270 */
[----:B--2---:R-:W-:-:S04]  /*0b00*/  @!P0 FMUL R21, R21, R21 ;  /* 0x0000001515158220 */ /* 0x004fc80000400000 */
[----:B---3--:R-:W-:-:S05]  /*0b10*/  @!P0 FFMA R23, R18, R18, R21 ;  /* 0x0000001212178223 */ /* 0x008fca0000000015 */
[----:B------:R0:W-:Y:S04]  /*0b20*/  @!P0 STG.E desc[UR14][R10.64+0x200], R23 ;  /* 0x000200170a008986 */ /* 0x0001e8000c10190e */
[----:B------:R-:W2:Y:S04]  /*0b30*/  @!P1 LDG.E R21, desc[UR14][R12.64+0x400] ;  /* 0x0004000e0c159981 */ /* 0x000ea8000c1e1900 */
[----:B------:R-:W1:Y:S01]  /*0b40*/  @!P1 LDG.E R18, desc[UR14][R14.64+0x400] ;  /* 0x0004000e0e129981 */ /* 0x000e62000c1e1900 */
[----:B------:R-:W-:-:S05]  /*0b50*/  VIADD R19, R17, 0x200 ;  /* 0x0000020011137836 */ /* 0x000fca0000000000 */
[----:B------:R-:W-:Y:S01]  /*0b60*/  ISETP.GE.AND P0, PT, R19, R0, PT ;  /* 0x000000001300720c */ /* 0x000fe20003f06270 */
[----:B--2---:R-:W-:-:S04]  /*0b70*/  @!P1 FMUL R21, R21, R21 ;  /* 0x0000001515159220 */ /* 0x004fc80000400000 */
[----:B-1----:R-:W-:-:S05]  /*0b80*/  @!P1 FFMA R25, R18, R18, R21 ;  /* 0x0000001212199223 */ /* 0x002fca0000000015 */
[----:B------:R1:W-:Y:S04]  /*0b90*/  @!P1 STG.E desc[UR14][R10.64+0x400], R25 ;  /* 0x000400190a009986 */ /* 0x0003e8000c10190e */
[----:B------:R-:W2:Y:S04]  /*0ba0*/  @!P0 LDG.E R21, desc[UR14][R12.64+0x600] ;  /* 0x0006000e0c158981 */ /* 0x000ea8000c1e1900 */
[----:B------:R-:W0:Y:S01]  /*0bb0*/  @!P0 LDG.E R18, desc[UR14][R14.64+0x600] ;  /* 0x0006000e0e128981 */ /* 0x000e22000c1e1900 */
[----:B------:R-:W-:-:S04]  /*0bc0*/  IADD3 R19, PT, PT, R17, 0x280, RZ ;  /* 0x0000028011137810 */ /* 0x000fc80007ffe0ff */
[----:B------:R-:W-:Y:S01]  /*0bd0*/  ISETP.GE.AND P1, PT, R19, R0, PT ;  /* 0x000000001300720c */ /* 0x000fe20003f26270 */
[----:B--2---:R-:W-:-:S04]  /*0be0*/  @!P0 FMUL R21, R21, R21 ;  /* 0x0000001515158220 */ /* 0x004fc80000400000 */
[----:B0-----:R-:W-:-:S05]  /*0bf0*/  @!P0 FFMA R23, R18, R18, R21 ;  /* 0x0000001212178223 */ /* 0x001fca0000000015 */
[----:B------:R1:W-:Y:S04]  /*0c00*/  @!P0 STG.E desc[UR14][R10.64+0x600], R23 ;  /* 0x000600170a008986 */ /* 0x0003e8000c10190e */
[----:B------:R-:W2:Y:S04]  /*0c10*/  @!P1 LDG.E R21, desc[UR14][R12.64+0x800] ;  /* 0x0008000e0c159981 */ /* 0x000ea8000c1e1900 */
[----:B------:R-:W3:Y:S01]  /*0c20*/  @!P1 LDG.E R18, desc[UR14][R14.64+0x800] ;  /* 0x0008000e0e129981 */ /* 0x000ee2000c1e1900 */
[----:B------:R-:W-:-:S04]  /*0c30*/  IADD3 R19, PT, PT, R17, 0x300, RZ ;  /* 0x0000030011137810 */ /* 0x000fc80007ffe0ff */
[----:B------:R-:W-:Y:S01]  /*0c40*/  ISETP.GE.AND P0, PT, R19, R0, PT ;  /* 0x000000001300720c */ /* 0x000fe20003f06270 */
[----:B--2---:R-:W-:-:S04]  /*0c50*/  @!P1 FMUL R21, R21, R21 ;  /* 0x0000001515159220 */ /* 0x004fc80000400000 */
[----:B---3--:R-:W-:-:S05]  /*0c60*/  @!P1 FFMA R21, R18, R18, R21 ;  /* 0x0000001212159223 */ /* 0x008fca0000000015 */
[----:B------:R1:W-:Y:S04]  /*0c70*/  @!P1 STG.E desc[UR14][R10.64+0x800], R21 ;  /* 0x000800150a009986 */ /* 0x0003e8000c10190e */
[----:B------:R-:W2:Y:S04]  /*0c80*/  @!P0 LDG.E R19, desc[UR14][R12.64+0xa00] ;  /* 0x000a000e0c138981 */ /* 0x000ea8000c1e1900 */
[----:B------:R-:W3:Y:S01]  /*0c90*/  @!P0 LDG.E R18, desc[UR14][R14.64+0xa00] ;  /* 0x000a000e0e128981 */ /* 0x000ee2000c1e1900 */
[----:B------:R-:W-:Y:S01]  /*0ca0*/  IADD3 R17, PT, PT, R17, 0x380, RZ ;  /* 0x0000038011117810 */ /* 0x000fe20007ffe0ff */
[----:B------:R-:W-:Y:S01]  /*0cb0*/  BSSY.RECONVERGENT B0, `(.L_x_19) ;  /* 0x000000d000007945 */ /* 0x000fe20003800200 */
[----:B------:R-:W-:-:S04]  /*0cc0*/  IADD3 R16, PT, PT, R16, 0x8, RZ ;  /* 0x0000000810107810 */ /* 0x000fc80007ffe0ff */
[----:B------:R-:W-:Y:S01]  /*0cd0*/  ISETP.NE.AND P1, PT, R16, R6, PT ;  /* 0x000000061000720c */ /* 0x000fe20003f25270 */
[----:B--2---:R-:W-:-:S04]  /*0ce0*/  @!P0 FMUL R19, R19, R19 ;  /* 0x0000001313138220 */ /* 0x004fc80000400000 */
[----:B---3--:R-:W-:-:S05]  /*0cf0*/  @!P0 FFMA R19, R18, R18, R19 ;  /* 0x0000001212138223 */ /* 0x008fca0000000013 */
[----:B------:R1:W-:Y:S01]  /*0d00*/  @!P0 STG.E desc[UR14][R10.64+0xa00], R19 ;  /* 0x000a00130a008986 */ /* 0x0003e2000c10190e */
[----:B------:R-:W-:-:S13]  /*0d10*/  ISETP.GE.AND P0, PT, R17, R0, PT ;  /* 0x000000001100720c */ /* 0x000fda0003f06270 */
[----:B-1----:R-:W-:Y:S05]  /*0d20*/  @P0 BRA `(.L_x_20) ;  /* 0x0000000000140947 */ /* 0x002fea0003800000 */
[----:B------:R-:W2:Y:S04]  /*0d30*/  LDG.E R12, desc[UR14][R12.64+0xc00] ;  /* 0x000c000e0c0c7981 */ /* 0x000ea8000c1e1900 */
[----:B------:R-:W3:Y:S01]  /*0d40*/  LDG.E R14, desc[UR14][R14.64+0xc00] ;  /* 0x000c000e0e0e7981 */ /* 0x000ee2000c1e1900 */
[----:B--2---:R-:W-:-:S04]  /*0d50*/  FMUL R17, R12, R12 ;  /* 0x0000000c0c117220 */ /* 0x004fc80000400000 */
[----:B---3--:R-:W-:-:S05]  /*0d60*/  FFMA R17, R14, R14, R17 ;  /* 0x0000000e0e117223 */ /* 0x008fca0000000011 */
[----:B------:R0:W-:Y:S02]  /*0d70*/  STG.E desc[UR14][R10.64+0xc00], R17 ;  /* 0x000c00110a007986 */ /* 0x0001e4000c10190e */
.L_x_20:
[----:B------:R-:W-:Y:S05]  /*0d80*/  BSYNC.RECONVERGENT B0 ;  /* 0x0000000000007941 */ /* 0x000fea0003800200 */
.L_x_19:
[----:B------:R-:W-:Y:S05]  /*0d90*/  @P1 BRA `(.L_x_21) ;  /* 0xfffffff800f01947 */ /* 0x000fea000383ffff */
.L_x_6:
[----:B------:R-:W-:-:S13]  /*0da0*/  ISETP.NE.AND P0, PT, R20, RZ, PT ;  /* 0x000000ff1400720c */ /* 0x000fda0003f05270 */
[----:B------:R-:W-:Y:S05]  /*0db0*/  @!P0 EXIT ;  /* 0x000000000000894d */ /* 0x000fea0003800000 */
[----:B0-----:R-:W0:Y:S01]  /*0dc0*/  LDC R10, c[0x0][0x388] ;  /* 0x0000e200ff0a7b82 */ /* 0x001e220000000800 */
[----:B------:R-:W-:Y:S02]  /*0dd0*/  ISETP.GE.U32.AND P0, PT, R20, 0x4, PT ;  /* 0x000000041400780c */ /* 0x000fe40003f06070 */
[----:B0-----:R-:W-:-:S04]  /*0de0*/  LOP3.LUT R22, R10, 0x3, RZ, 0xc0, !PT ;  /* 0x000000030a167812 */ /* 0x001fc800078ec0ff */
[----:B------:R-:W-:-:S07]  /*0df0*/  ISETP.NE.AND P2, PT, R22, RZ, PT ;  /* 0x000000ff1600720c */ /* 0x000fce0003f45270 */
[----:B------:R-:W-:Y:S06]  /*0e00*/  @!P0 BRA `(.L_x_22) ;  /* 0x0000000000a48947 */ /* 0x000fec0003800000 */
[----:B-1234-:R-:W-:-:S04]  /*0e10*/  LEA R11, R6, R7, 0x7 ;  /* 0x00000007060b7211 */ /* 0x01efc800078e38ff */
[----:B------:R-:W-:-:S13]  /*0e20*/  ISETP.GE.AND P0, PT, R11, R0, PT ;  /* 0x000000000b00720c */ /* 0x000fda0003f06270 */
[----:B------:R-:W-:-:S04]  /*0e30*/  @!P0 IMAD.WIDE R18, R11, 0x4, R2 ;  /* 0x000000040b128825 */ /* 0x000fc800078e0202 */
[C---:B------:R-:W-:Y:S02]  /*0e40*/  @!P0 IMAD.WIDE R14, R11.reuse, 0x4, R4 ;  /* 0x000000040b0e8825 */ /* 0x040fe400078e0204 */
[----:B------:R-:W2:Y:S04]  /*0e50*/  @!P0 LDG.E R18, desc[UR14][R18.64] ;  /* 0x0000000e12128981 */ /* 0x000ea8000c1e1900 */
[----:B------:R-:W3:Y:S01]  /*0e60*/  @!P0 LDG.E R14, desc[UR14][R14.64] ;  /* 0x0000000e0e0e8981 */ /* 0x000ee2000c1e1900 */
[C---:B------:R-:W-:Y:S01]  /*0e70*/  IADD3 R25, PT, PT, R11.reuse, 0x80, RZ ;  /* 0x000000800b197810 */ /* 0x040fe20007ffe0ff */
[----:B------:R-:W-:-:S03]  /*0e80*/  @!P0 IMAD.WIDE R12, R11, 0x4, R8 ;  /* 0x000000040b0c8825 */ /* 0x000fc600078e0208 */
[----:B------:R-:W-:-:S13]  /*0e90*/  ISETP.GE.AND P1, PT, R25, R0, PT ;  /* 0x000000001900720c */ /* 0x000fda0003f26270 */
[----:B------:R-:W-:-:S04]  /*0ea0*/  @!P1 IMAD.WIDE R20, R25, 0x4, R2 ;  /* 0x0000000419149825 */ /* 0x000fc800078e0202 */
[----:B--2---:R-:W-:-:S04]  /*0eb0*/  @!P0 FMUL R17, R18, R18 ;  /* 0x0000001212118220 */ /* 0x004fc80000400000 */
[----:B---3--:R-:W-:Y:S01]  /*0ec0*/  @!P0 FFMA R23, R14, R14, R17 ;  /* 0x0000000e0e178223 */ /* 0x008fe20000000011 */
[----:B------:R-:W-:-:S04]  /*0ed0*/  @!P1 IMAD.WIDE R16, R25, 0x4, R4 ;  /* 0x0000000419109825 */ /* 0x000fc800078e0204 */
[----:B------:R0:W-:Y:S04]  /*0ee0*/  @!P0 STG.E desc[UR14][R12.64], R23 ;  /* 0x000000170c008986 */ /* 0x0001e8000c10190e */
[----:B------:R-:W2:Y:S04]  /*0ef0*/  @!P1 LDG.E R20, desc[UR14][R20.64] ;  /* 0x0000000e14149981 */ /* 0x000ea8000c1e1900 */
[----:B------:R-:W3:Y:S01]  /*0f00*/  @!P1 LDG.E R16, desc[UR14][R16.64] ;  /* 0x0000000e10109981 */ /* 0x000ee2000c1e1900 */
[----:B------:R-:W-:Y:S01]  /*0f10*/  IADD3 R29, PT, PT, R11, 0x100, RZ ;  /* 0x000001000b1d7810 */ /* 0x000fe20007ffe0ff */
        /* <DEDUP_REMOVED lines=9> */
[----:B0-----:R-:W-:Y:S02]  /*0fb0*/  VIADD R23, R11, 0x180 ;  /* 0x000001800b177836 */ /* 0x001fe40000000000 */
[----:B------:R-:W-:-:S03]  /*0fc0*/  @!P0 IMAD.WIDE R12, R29, 0x4, R8 ;  /* 0x000000041d0c8825 */ /* 0x000fc600078e0208 */
[----:B------:R-:W-:-:S13]  /*0fd0*/  ISETP.GE.AND P1, PT, R23, R0, PT ;  /* 0x000000001700720c */ /* 0x000fda0003f26270 */
[----:B------:R-:W-:-:S04]  /*0fe0*/  @!P1 IMAD.WIDE R20, R23, 0x4, R2 ;  /* 0x0000000417149825 */ /* 0x000fc800078e0202 */
[----:B------:R-:W-:-:S04]  /*0ff0*/  @!P1 IMAD.WIDE R16, R23, 0x4, R4 ;  /* 0x0000000417109825 */ /* 0x000fc800078e0204 */
[----:B--2---:R-:W-:-:S04]  /*1000*/  @!P0 FMUL R11, R24, R24 ;  /* 0x00000018180b8220 */ /* 0x004fc80000400000 */
[----:B---3--:R-:W-:-:S05]  /*1010*/  @!P0 FFMA R11, R18, R18, R11 ;  /* 0x00000012120b8223 */ /* 0x008fca000000000b */
[----:B------:R0:W-:Y:S04]  /*1020*/  @!P0 STG.E desc[UR14][R12.64], R11 ;  /* 0x0000000b0c008986 */ /* 0x0001e8000c10190e */
[----:B------:R-:W2:Y:S04]  /*1030*/  @!P1 LDG.E R20, desc[UR14][R20.64] ;  /* 0x0000000e14149981 */ /* 0x000ea8000c1e1900 */
[----:B------:R-:W3:Y:S01]  /*1040*/  @!P1 LDG.E R16, desc[UR14][R16.64] ;  /* 0x0000000e10109981 */ /* 0x000ee2000c1e1900 */
[----:B-1----:R-:W-:Y:S01]  /*1050*/  @!P1 IMAD.WIDE R14, R23, 0x4, R8 ;  /* 0x00000004170e9825 */ /* 0x002fe200078e0208 */
[----:B------:R-:W-:-:S03]  /*1060*/  IADD3 R6, PT, PT, R6, 0x4, RZ ;  /* 0x0000000406067810 */ /* 0x000fc60007ffe0ff */
[----:B--2---:R-:W-:-:S04]  /*1070*/  @!P1 FMUL R19, R20, R20 ;  /* 0x0000001414139220 */ /* 0x004fc80000400000 */
[----:B---3--:R-:W-:-:S05]  /*1080*/  @!P1 FFMA R19, R16, R16, R19 ;  /* 0x0000001010139223 */ /* 0x008fca0000000013 */
[----:B------:R0:W-:Y:S02]  /*1090*/  @!P1 STG.E desc[UR14][R14.64], R19 ;  /* 0x000000130e009986 */ /* 0x0001e4000c10190e */
.L_x_22:
[----:B------:R-:W-:Y:S05]  /*10a0*/  @!P2 EXIT ;  /* 0x000000000000a94d */ /* 0x000fea0003800000 */
[----:B------:R-:W-:Y:S02]  /*10b0*/  ISETP.NE.AND P0, PT, R22, 0x1, PT ;  /* 0x000000011600780c */ /* 0x000fe40003f05270 */
[----:B------:R-:W-:-:S04]  /*10c0*/  LOP3.LUT R10, R10, 0x1, RZ, 0xc0, !PT ;  /* 0x000000010a0a7812 */ /* 0x000fc800078ec0ff */
[----:B------:R-:W-:-:S07]  /*10d0*/  ISETP.NE.U32.AND P2, PT, R10, 0x1, PT ;  /* 0x000000010a00780c */ /* 0x000fce0003f45070 */
[----:B------:R-:W-:Y:S06]  /*10e0*/  @!P0 BRA `(.L_x_23) ;  /* 0x0000000000548947 */ /* 0x000fec0003800000 */
[----:B0-----:R-:W-:-:S04]  /*10f0*/  LEA R15, R6, R7, 0x7 ;  /* 0x00000007060f7211 */ /* 0x001fc800078e38ff */
[----:B------:R-:W-:-:S13]  /*1100*/  ISETP.GE.AND P0, PT, R15, R0, PT ;  /* 0x000000000f00720c */ /* 0x000fda0003f06270 */
[----:B------:R-:W-:-:S04]  /*1110*/  @!P0 IMAD.WIDE R12, R15, 0x4, R2 ;  /* 0x000000040f0c8825 */ /* 0x000fc800078e0202 */
[C---:B-1234-:R-:W-:Y:S02]  /*1120*/  @!P0 IMAD.WIDE R10, R15.reuse, 0x4, R4 ;  /* 0x000000040f0a8825 */ /* 0x05efe400078e0204 */
        /* <DEDUP_REMOVED lines=12> */
[----:B------:R-:W-:Y:S01]  /*11f0*/  @!P1 IMAD.WIDE R10, R23, 0x4, R8 ;  /* 0x00000004170a9825 */ /* 0x000fe200078e0208 */
[----:B------:R-:W-:-:S03]  /*1200*/  IADD3 R6, PT, PT, R6, 0x2, RZ ;  /* 0x0000000206067810 */ /* 0x000fc60007ffe0ff */
[----:B--2---:R-:W-:-:S04]  /*1210*/  @!P1 FMUL R13, R18, R18 ;  /* 0x00000012120d9220 */ /* 0x004fc80000400000 */
[----:B---3--:R-:W-:-:S05]  /*1220*/  @!P1 FFMA R13, R16, R16, R13 ;  /* 0x00000010100d9223 */ /* 0x008fca000000000d */
[----:B------:R0:W-:Y:S02]  /*1230*/  @!P1 STG.E desc[UR14][R10.64], R13 ;  /* 0x0000000d0a009986 */ /* 0x0001e4000c10190e */
.L_x_23:
[----:B------:R-:W-:Y:S05]  /*1240*/  @P2 EXIT ;  /* 0x000000000000294d */ /* 0x000fea0003800000 */
[----:B01234-:R-:W-:-:S04]  /*1250*/  LEA R11, R6, R7, 0x7 ;  /* 0x00000007060b7211 */ /* 0x01ffc800078e38ff */
[----:B------:R-:W-:-:S13]  /*1260*/  ISETP.GE.AND P0, PT, R11, R0, PT ;  /* 0x000000000b00720c */ /* 0x000fda0003f06270 */
[----:B------:R-:W-:Y:S05]  /*1270*/  @P0 EXIT ;  /* 0x000000000000094d */ /* 0x000fea0003800000 */
[----:B------:R-:W-:-:S04]  /*1280*/  IMAD.WIDE R2, R11, 0x4, R2 ;  /* 0x000000040b027825 */ /* 0x000fc800078e0202 */
[C---:B------:R-:W-:Y:S02]  /*1290*/  IMAD.WIDE R4, R11.reuse, 0x4, R4 ;  /* 0x000000040b047825 */ /* 0x040fe400078e0204 */
[----:B------:R-:W2:Y:S04]  /*12a0*/  LDG.E R2, desc[UR14][R2.64] ;  /* 0x0000000e02027981 */ /* 0x000ea8000c1e1900 */
[----:B------:R-:W3:Y:S01]  /*12b0*/  LDG.E R4, desc[UR14][R4.64] ;  /* 0x0000000e04047981 */ /* 0x000ee2000c1e1900 */
[----:B------:R-:W-:-:S04]  /*12c0*/  IMAD.WIDE R8, R11, 0x4, R8 ;  /* 0x000000040b087825 */ /* 0x000fc800078e0208 */
[----:B--2---:R-:W-:-:S04]  /*12d0*/  FMUL R7, R2, R2 ;  /* 0x0000000202077220 */ /* 0x004fc80000400000 */
[----:B---3--:R-:W-:-:S05]  /*12e0*/  FFMA R7, R4, R4, R7 ;  /* 0x0000000404077223 */ /* 0x008fca0000000007 */
[----:B------:R-:W-:Y:S01]  /*12f0*/  STG.E desc[UR14][R8.64], R7 ;  /* 0x0000000708007986 */ /* 0x000fe2000c10190e */
[----:B------:R-:W-:Y:S05]  /*1300*/  EXIT ;  /* 0x000000000000794d */ /* 0x000fea0003800000 */
.L_x_5:
[----:B------:R-:W-:-:S13]  /*1310*/  ISETP.GE.AND P0, PT, R10, 0x1, PT ;  /* 0x000000010a00780c */ /* 0x000fda0003f06270 */
[----:B------:R-:W-:Y:S05]  /*1320*/  @!P0 EXIT ;  /* 0x000000000000894d */ /* 0x000fea0003800000 */
[----:B------:R-:W-:Y:S01]  /*1330*/  ISETP.GE.U32.AND P0, PT, R10, 0x8, PT ;  /* 0x000000080a00780c */ /* 0x000fe20003f06070 */
[----:B------:R-:W-:-:S12]  /*1340*/  HFMA2 R0, -RZ, RZ, 0, 0 ;  /* 0x00000000ff007431 */ /* 0x000fd800000001ff */
[----:B------:R-:W-:Y:S05]  /*1350*/  @!P0 BRA `(.L_x_24) ;  /* 0x0000000400408947 */ /* 0x000fea0003800000 */
[----:B------:R-:W0:Y:S01]  /*1360*/  LDC.64 R12, c[0x0][0x398] ;  /* 0x0000e600ff0c7b82 */ /* 0x000e220000000a00 */
[----:B------:R-:W-:Y:S01]  /*1370*/  UIADD3 UR4, UP2, UPT, UR13, 0x600, URZ ;  /* 0x000006000d047890 */ /* 0x000fe2000ff5e0ff */
[----:B------:R-:W-:-:S03]  /*1380*/  LOP3.LUT R0, R10, 0x7ffffff8, RZ, 0xc0, !PT ;  /* 0x7ffffff80a007812 */ /* 0x000fc600078ec0ff */
[----:B------:R-:W-:Y:S02]  /*1390*/  UIADD3 UR10, UP1, UPT, UR4, UR10, URZ ;  /* 0x0000000a040a7290 */ /* 0x000fe4000ff3e0ff */
[----:B------:R-:W-:Y:S01]  /*13a0*/  UIADD3 UR8, UP0, UPT, UR4, UR8, URZ ;  /* 0x0000000804087290 */ /* 0x000fe2000ff1e0ff */
[----:B------:R-:W1:Y:S01]  /*13b0*/  LDC.64 R8, c[0x0][0x390] ;  /* 0x0000e400ff087b82 */ /* 0x000e620000000a00 */
[----:B------:R-:W-:Y:S01]  /*13c0*/  UIADD3.X UR5, UPT, UPT, URZ, UR16, URZ, UP2, !UPT ;  /* 0x00000010ff057290 */ /* 0x000fe200097fe4ff */
[----:B------:R-:W-:Y:S01]  /*13d0*/  IMAD.MOV R0, RZ, RZ, -R0 ;  /* 0x000000ffff007224 */ /* 0x000fe200078e0a00 */
[----:B------:R-:W-:Y:S02]  /*13e0*/  UIADD3 UR4, UP2, UPT, UR4, UR6, URZ ;  /* 0x0000000604047290 */ /* 0x000fe4000ff5e0ff */
[----:B------:R-:W-:Y:S02]  /*13f0*/  UIADD3.X UR11, UPT, UPT, UR5, UR11, URZ, UP1, !UPT ;  /* 0x0000000b050b7290 */ /* 0x000fe40008ffe4ff */
[----:B------:R-:W-:Y:S01]  /*1400*/  UIADD3.X UR9, UPT, UPT, UR5, UR9, URZ, UP0, !UPT ;  /* 0x0000000905097290 */ /* 0x000fe200087fe4ff */
[----:B------:R-:W2:Y:S01]  /*1410*/  LDC.64 R14, c[0x0][0x3a8] ;  /* 0x0000ea00ff0e7b82 */ /* 0x000ea20000000a00 */
[----:B------:R-:W-:Y:S01]  /*1420*/  UIADD3.X UR5, UPT, UPT, UR5, UR7, URZ, UP2, !UPT ;  /* 0x0000000705057290 */ /* 0x000fe200097fe4ff */
[----:B0-----:R-:W-:-:S04]  /*1430*/  IMAD.WIDE.U32 R10, R7, 0x4, R12 ;  /* 0x00000004070a7825 */ /* 0x001fc800078e000c */
[----:B-1----:R-:W-:-:S04]  /*1440*/  IMAD.WIDE.U32 R8, R7, 0x4, R8 ;  /* 0x0000000407087825 */ /* 0x002fc800078e0008 */
[C---:B--2---:R-:W-:Y:S01]  /*1450*/  IMAD.WIDE.U32 R12, R7.reuse, 0x4, R14 ;  /* 0x00000004070c7825 */ /* 0x044fe200078e000e */
[----:B------:R-:W-:-:S07]  /*1460*/  IADD3 R7, PT, PT, R7, 0x80, RZ ;  /* 0x0000008007077810 */ /* 0x000fce0007ffe0ff */
.L_x_25:
[----:B------:R-:W-:Y:S02]  /*1470*/  IADD3 R22, P1, PT, R12, UR13, RZ ;  /* 0x0000000d0c167c10 */ /* 0x000fe4000ff3e0ff */
[----:B0-----:R-:W-:Y:S02]  /*1480*/  IADD3 R20, P0, PT, R10, UR13, RZ ;  /* 0x0000000d0a147c10 */ /* 0x001fe4000ff1e0ff */
[----:B------:R-:W-:Y:S02]  /*1490*/  IADD3.X R23, PT, PT, R13, UR16, RZ, P1, !PT ;  /* 0x000000100d177c10 */ /* 0x000fe40008ffe4ff */
[----:B------:R-:W-:-:S03]  /*14a0*/  IADD3.X R21, PT, PT, R11, UR16, RZ, P0, !PT ;  /* 0x000000100b157c10 */ /* 0x000fc600087fe4ff */
[----:B------:R-:W2:Y:S04]  /*14b0*/  LDG.E R22, desc[UR14][R22.64] ;  /* 0x0000000e16167981 */ /* 0x000ea8000c1e1900 */
[----:B------:R-:W3:Y:S01]  /*14c0*/  LDG.E R20, desc[UR14][R20.64] ;  /* 0x0000000e14147981 */ /* 0x000ee2000c1e1900 */
[----:B------:R-:W-:Y:S02]  /*14d0*/  IADD3 R14, P0, PT, R8, UR13, RZ ;  /* 0x0000000d080e7c10 */ /* 0x000fe4000ff1e0ff */
[----:B------:R-:W-:Y:S02]  /*14e0*/  MOV R16, UR4 ;  /* 0x0000000400107c02 */ /* 0x000fe40008000f00 */
[----:B------:R-:W-:Y:S02]  /*14f0*/  MOV R17, UR5 ;  /* 0x0000000500117c02 */ /* 0x000fe40008000f00 */
[----:B------:R-:W-:-:S02]  /*1500*/  MOV R18, UR10 ;  /* 0x0000000a00127c02 */ /* 0x000fc40008000f00 */
[----:B------:R-:W-:Y:S01]  /*1510*/  MOV R19, UR11 ;  /* 0x0000000b00137c02 */ /* 0x000fe20008000f00 */
[----:B------:R-:W-:Y:S01]  /*1520*/  IMAD.WIDE R16, R7, 0x4, R16 ;  /* 0x0000000407107825 */ /* 0x000fe200078e0210 */
[----:B------:R-:W-:-:S03]  /*1530*/  IADD3.X R15, PT, PT, R9, UR16, RZ, P0, !PT ;  /* 0x00000010090f7c10 */ /* 0x000fc600087fe4ff */
[----:B------:R-:W-:-:S04]  /*1540*/  IMAD.WIDE R18, R7, 0x4, R18 ;  /* 0x0000000407127825 */ /* 0x000fc800078e0212 */
[----:B--2---:R-:W-:-:S04]  /*1550*/  FMUL R25, R22, R22 ;  /* 0x0000001616197220 */ /* 0x004fc80000400000 */
[----:B---3--:R-:W-:-:S05]  /*1560*/  FFMA R25, R20, R20, R25 ;  /* 0x0000001414197223 */ /* 0x008fca0000000019 */
[----:B------:R0:W-:Y:S04]  /*1570*/  STG.E desc[UR14][R14.64], R25 ;  /* 0x000000190e007986 */ /* 0x0001e8000c10190e */
[----:B------:R-:W2:Y:S04]  /*1580*/  LDG.E R22, desc[UR14][R16.64+-0x600] ;  /* 0xfffa000e10167981 */ /* 0x000ea8000c1e1900 */
[----:B------:R-:W3:Y:S01]  /*1590*/  LDG.E R6, desc[UR14][R18.64+-0x600] ;  /* 0xfffa000e12067981 */ /* 0x000ee2000c1e1900 */
[----:B------:R-:W-:Y:S02]  /*15a0*/  MOV R20, UR8 ;  /* 0x0000000800147c02 */ /* 0x000fe40008000f00 */
[----:B------:R-:W-:-:S03]  /*15b0*/  MOV R21, UR9 ;  /* 0x0000000900157c02 */ /* 0x000fc60008000f00 */
[----:B------:R-:W-:-:S04]  /*15c0*/  IMAD.WIDE R20, R7, 0x4, R20 ;  /* 0x0000000407147825 */ /* 0x000fc800078e0214 */
[----:B--2---:R-:W-:-:S04]  /*15d0*/  FMUL R23, R22, R22 ;  /* 0x0000001616177220 */ /* 0x004fc80000400000 */
[----:B---3--:R-:W-:-:S05]  /*15e0*/  FFMA R23, R6, R6, R23 ;  /* 0x0000000606177223 */ /* 0x008fca0000000017 */
[----:B------:R1:W-:Y:S04]  /*15f0*/  STG.E desc[UR14][R20.64+-0x600], R23 ;  /* 0xfffa001714007986 */ /* 0x0003e8000c10190e */
[----:B------:R-:W0:Y:S04]  /*1600*/  LDG.E R22, desc[UR14][R16.64+-0x400] ;  /* 0xfffc000e10167981 */ /* 0x000e28000c1e1900 */
[----:B------:R-:W2:Y:S01]  /*1610*/  LDG.E R6, desc[UR14][R18.64+-0x400] ;  /* 0xfffc000e12067981 */ /* 0x000ea2000c1e1900 */
[----:B0-----:R-:W-:-:S04]  /*1620*/  FMUL R15, R22, R22 ;  /* 0x00000016160f7220 */ /* 0x001fc80000400000 */
[----:B--2---:R-:W-:-:S05]  /*1630*/  FFMA R15, R6, R6, R15 ;  /* 0x00000006060f7223 */ /* 0x004fca000000000f */
[----:B------:R0:W-:Y:S04]  /*1640*/  STG.E desc[UR14][R20.64+-0x400], R15 ;  /* 0xfffc000f14007986 */ /* 0x0001e8000c10190e */
[----:B------:R-:W2:Y:S04]  /*1650*/  LDG.E R14, desc[UR14][R16.64+-0x200] ;  /* 0xfffe000e100e7981 */ /* 0x000ea8000c1e1900 */
[----:B------:R-:W3:Y:S01]  /*1660*/  LDG.E R6, desc[UR14][R18.64+-0x200] ;  /* 0xfffe000e12067981 */ /* 0x000ee2000c1e1900 */
[----:B--2---:R-:W-:-:S04]  /*1670*/  FMUL R25, R14, R14 ;  /* 0x0000000e0e197220 */ /* 0x004fc80000400000 */
[----:B---3--:R-:W-:-:S05]  /*1680*/  FFMA R25, R6, R6, R25 ;  /* 0x0000000606197223 */ /* 0x008fca0000000019 */
[----:B------:R2:W-:Y:S04]  /*1690*/  STG.E desc[UR14][R20.64+-0x200], R25 ;  /* 0xfffe001914007986 */ /* 0x0005e8000c10190e */
[----:B------:R-:W1:Y:S04]  /*16a0*/  LDG.E R14, desc[UR14][R16.64] ;  /* 0x0000000e100e7981 */ /* 0x000e68000c1e1900 */
[----:B------:R-:W3:Y:S01]  /*16b0*/  LDG.E R6, desc[UR14][R18.64] ;  /* 0x0000000e12067981 */ /* 0x000ee2000c1e1900 */
[----:B-1----:R-:W-:-:S04]  /*16c0*/  FMUL R23, R14, R14 ;  /* 0x0000000e0e177220 */ /* 0x002fc80000400000 */
[----:B---3--:R-:W-:-:S05]  /*16d0*/  FFMA R23, R6, R6, R23 ;  /* 0x0000000606177223 */ /* 0x008fca0000000017 */
[----:B------:R1:W-:Y:S04]  /*16e0*/  STG.E desc[UR14][R20.64], R23 ;  /* 0x0000001714007986 */ /* 0x0003e8000c10190e */
[----:B------:R-:W0:Y:S04]  /*16f0*/  LDG.E R14, desc[UR14][R16.64+0x200] ;  /* 0x0002000e100e7981 */ /* 0x000e28000c1e1900 */
[----:B------:R-:W3:Y:S01]  /*1700*/  LDG.E R6, desc[UR14][R18.64+0x200] ;  /* 0x0002000e12067981 */ /* 0x000ee2000c1e1900 */
[----:B0-----:R-:W-:-:S04]  /*1710*/  FMUL R15, R14, R14 ;  /* 0x0000000e0e0f7220 */ /* 0x001fc80000400000 */
[----:B---3--:R-:W-:-:S05]  /*1720*/  FFMA R15, R6, R6, R15 ;  /* 0x00000006060f7223 */ /* 0x008fca000000000f */
[----:B------:R0:W-:Y:S04]  /*1730*/  STG.E desc[UR14][R20.64+0x200], R15 ;  /* 0x0002000f14007986 */ /* 0x0001e8000c10190e */
[----:B------:R-:W2:Y:S04]  /*1740*/  LDG.E R14, desc[UR14][R16.64+0x400] ;  /* 0x0004000e100e7981 */ /* 0x000ea8000c1e1900 */
[----:B------:R-:W3:Y:S01]  /*1750*/  LDG.E R6, desc[UR14][R18.64+0x400] ;  /* 0x0004000e12067981 */ /* 0x000ee2000c1e1900 */
[----:B--2---:R-:W-:-:S04]  /*1760*/  FMUL R25, R14, R14 ;  /* 0x0000000e0e197220 */ /* 0x004fc80000400000 */
[----:B---3--:R-:W-:-:S05]  /*1770*/  FFMA R25, R6, R6, R25 ;  /* 0x0000000606197223 */ /* 0x008fca0000000019 */
[----:B------:R0:W-:Y:S04]  /*1780*/  STG.E desc[UR14][R20.64+0x400], R25 ;  /* 0x0004001914007986 */ /* 0x0001e8000c10190e */
[----:B------:R-:W1:Y:S04]  /*1790*/  LDG.E R14, desc[UR14][R16.64+0x600] ;  /* 0x0006000e100e7981 */ /* 0x000e68000c1e1900 */
[----:B------:R-:W2:Y:S01]  /*17a0*/  LDG.E R6, desc[UR14][R18.64+0x600] ;  /* 0x0006000e12067981 */ /* 0x000ea2000c1e1900 */
[----:B------:R-:W-:Y:S01]  /*17b0*/  IADD3 R0, PT, PT, R0, 0x8, RZ ;  /* 0x0000000800007810 */ /* 0x000fe20007ffe0ff */
[----:B------:R-:W-:Y:S01]  /*17c0*/  UIADD3 UR13, UP0, UPT, UR13, 0x1000, URZ ;  /* 0x000010000d0d7890 */ /* 0x000fe2000ff1e0ff */
[----:B------:R-:W-:-:S02]  /*17d0*/  VIADD R7, R7, 0x400 ;  /* 0x0000040007077836 */ /* 0x000fc40000000000 */
[----:B------:R-:W-:Y:S01]  /*17e0*/  ISETP.NE.AND P0, PT, R0, RZ, PT ;  /* 0x000000ff0000720c */ /* 0x000fe20003f05270 */
[----:B------:R-:W-:Y:S01]  /*17f0*/  UIADD3.X UR16, UPT, UPT, URZ, UR16, URZ, UP0, !UPT ;  /* 0x00000010ff107290 */ /* 0x000fe200087fe4ff */
[----:B-1----:R-:W-:-:S04]  /*1800*/  FMUL R23, R14, R14 ;  /* 0x0000000e0e177220 */ /* 0x002fc80000400000 */
[----:B--2---:R-:W-:-:S05]  /*1810*/  FFMA R23, R6, R6, R23 ;  /* 0x0000000606177223 */ /* 0x004fca0000000017 */
[----:B------:R0:W-:Y:S02]  /*1820*/  STG.E desc[UR14][R20.64+0x600], R23 ;  /* 0x0006001714007986 */ /* 0x0001e4000c10190e */
[----:B------:R-:W-:Y:S05]  /*1830*/  @P0 BRA `(.L_x_25) ;  /* 0xfffffffc000c0947 */ /* 0x000fea000383ffff */
[----:B------:R-:W1:Y:S02]  /*1840*/  LDC R0, c[0x0][0x388] ;  /* 0x0000e200ff007b82 */ /* 0x000e640000000800 */
[----:B-1----:R-:W-:-:S07]  /*1850*/  LOP3.LUT R0, R0, 0x7ffffff8, RZ, 0xc0, !PT ;  /* 0x7ffffff800007812 */ /* 0x002fce00078ec0ff */
.L_x_24:
[----:B------:R-:W1:Y:S02]  /*1860*/  LDC R14, c[0x0][0x388] ;  /* 0x0000e200ff0e7b82 */ /* 0x000e640000000800 */
[----:B-1----:R-:W-:-:S04]  /*1870*/  LOP3.LUT R10, R14, 0x7, RZ, 0xc0, !PT ;  /* 0x000000070e0a7812 */ /* 0x002fc800078ec0ff */
[----:B------:R-:W-:-:S13]  /*1880*/  ISETP.NE.AND P0, PT, R10, RZ, PT ;  /* 0x000000ff0a00720c */ /* 0x000fda0003f05270 */
[----:B------:R-:W-:Y:S05]  /*1890*/  @!P0 EXIT ;  /* 0x000000000000894d */ /* 0x000fea0003800000 */
[----:B------:R-:W1:Y:S01]  /*18a0*/  LDCU.64 UR4, c[0x0][0x390] ;  /* 0x00007200ff0477ac */ /* 0x000e620008000a00 */
[----:B------:R-:W-:Y:S01]  /*18b0*/  SHF.L.U32 R8, R14, 0x7, RZ ;  /* 0x000000070e087819 */ /* 0x000fe200000006ff */
[----:B0-----:R-:W0:Y:S01]  /*18c0*/  S2R R15, SR_TID.X ;  /* 0x00000000000f7919 */ /* 0x001e220000002100 */
[----:B------:R-:W-:Y:S02]  /*18d0*/  ISETP.GE.U32.AND P0, PT, R10, 0x4, PT ;  /* 0x000000040a00780c */ /* 0x000fe40003f06070 */
[----:B------:R-:W-:Y:S01]  /*18e0*/  SHF.R.S32.HI R6, RZ, 0x1f, R8 ;  /* 0x0000001fff067819 */ /* 0x000fe20000011408 */
[----:B------:R-:W-:Y:S01]  /*18f0*/  IMAD.WIDE.U32 R8, R8, UR12, RZ ;  /* 0x0000000c08087c25 */ /* 0x000fe2000f8e00ff */
[----:B------:R-:W-:-:S03]  /*1900*/  LOP3.LUT R20, R14, 0x3, RZ, 0xc0, !PT ;  /* 0x000000030e147812 */ /* 0x000fc600078ec0ff */
[----:B------:R-:W-:Y:S01]  /*1910*/  IMAD R7, R6, UR12, RZ ;  /* 0x0000000c06077c24 */ /* 0x000fe2000f8e02ff */
[----:B------:R-:W-:Y:S02]  /*1920*/  SHF.L.U32 R6, R8, 0x2, RZ ;  /* 0x0000000208067819 */ /* 0x000fe400000006ff */
[----:B------:R-:W-:Y:S02]  /*1930*/  ISETP.NE.AND P1, PT, R20, RZ, PT ;  /* 0x000000ff1400720c */ /* 0x000fe40003f25270 */
[----:B------:R-:W-:Y:S02]  /*1940*/  IADD3 R7, PT, PT, R9, R7, RZ ;  /* 0x0000000709077210 */ /* 0x000fe40007ffe0ff */
[----:B-1----:R-:W-:Y:S02]  /*1950*/  IADD3 R6, P2, PT, R6, UR4, RZ ;  /* 0x0000000406067c10 */ /* 0x002fe4000ff5e0ff */
[----:B------:R-:W-:-:S04]  /*1960*/  SHF.L.U64.HI R7, R8, 0x2, R7 ;  /* 0x0000000208077819 */ /* 0x000fc80000010207 */
[----:B------:R-:W-:Y:S01]  /*1970*/  IADD3.X R7, PT, PT, R7, UR5, RZ, P2, !PT ;  /* 0x0000000507077c10 */ /* 0x000fe200097fe4ff */
[----:B------:R-:W-:Y:S06]  /*1980*/  @!P0 BRA `(.L_x_26) ;  /* 0x0000000000648947 */ /* 0x000fec0003800000 */
[----:B0-----:R-:W-:-:S05]  /*1990*/  LEA R13, R0, R15, 0x7 ;  /* 0x0000000f000d7211 */ /* 0x001fca00078e38ff */
[----:B------:R-:W-:-:S04]  /*19a0*/  IMAD.WIDE R10, R13, 0x4, R2 ;  /* 0x000000040d0a7825 */ /* 0x000fc800078e0202 */
[C---:B------:R-:W-:Y:S01]  /*19b0*/  IMAD.WIDE R8, R13.reuse, 0x4, R4 ;  /* 0x000000040d087825 */ /* 0x040fe200078e0204 */
[----:B------:R-:W2:Y:S04]  /*19c0*/  LDG.E R12, desc[UR14][R10.64] ;  /* 0x0000000e0a0c7981 */ /* 0x000ea8000c1e1900 */
[----:B------:R-:W3:Y:S01]  /*19d0*/  LDG.E R16, desc[UR14][R8.64] ;  /* 0x0000000e08107981 */ /* 0x000ee2000c1e1900 */
[----:B--2---:R-:W-:Y:S01]  /*19e0*/  FMUL R17, R12, R12 ;  /* 0x0000000c0c117220 */ /* 0x004fe20000400000 */
[----:B------:R-:W-:-:S04]  /*19f0*/  IMAD.WIDE R12, R13, 0x4, R6 ;  /* 0x000000040d0c7825 */ /* 0x000fc800078e0206 */
[----:B---3--:R-:W-:-:S05]  /*1a00*/  FFMA R17, R16, R16, R17 ;  /* 0x0000001010117223 */ /* 0x008fca0000000011 */
[----:B------:R0:W-:Y:S04]  /*1a10*/  STG.E desc[UR14][R12.64], R17 ;  /* 0x000000110c007986 */ /* 0x0001e8000c10190e */
[----:B------:R-:W2:Y:S04]  /*1a20*/  LDG.E R18, desc[UR14][R10.64+0x200] ;  /* 0x0002000e0a127981 */ /* 0x000ea8000c1e1900 */
[----:B------:R-:W3:Y:S01]  /*1a30*/  LDG.E R16, desc[UR14][R8.64+0x200] ;  /* 0x0002000e08107981 */ /* 0x000ee2000c1e1900 */
[----:B--2---:R-:W-:-:S04]  /*1a40*/  FMUL R19, R18, R18 ;  /* 0x0000001212137220 */ /* 0x004fc80000400000 */
[----:B---3--:R-:W-:-:S05]  /*1a50*/  FFMA R19, R16, R16, R19 ;  /* 0x0000001010137223 */ /* 0x008fca0000000013 */
[----:B------:R1:W-:Y:S04]  /*1a60*/  STG.E desc[UR14][R12.64+0x200], R19 ;  /* 0x000200130c007986 */ /* 0x0003e8000c10190e */
[----:B------:R-:W2:Y:S04]  /*1a70*/  LDG.E R18, desc[UR14][R10.64+0x400] ;  /* 0x0004000e0a127981 */ /* 0x000ea8000c1e1900 */
[----:B------:R-:W3:Y:S01]  /*1a80*/  LDG.E R16, desc[UR14][R8.64+0x400] ;  /* 0x0004000e08107981 */ /* 0x000ee2000c1e1900 */
[----:B--2---:R-:W-:-:S04]  /*1a90*/  FMUL R21, R18, R18 ;  /* 0x0000001212157220 */ /* 0x004fc80000400000 */
[----:B---3--:R-:W-:-:S05]  /*1aa0*/  FFMA R21, R16, R16, R21 ;  /* 0x0000001010157223 */ /* 0x008fca0000000015 */
[----:B------:R1:W-:Y:S04]  /*1ab0*/  STG.E desc[UR14][R12.64+0x400], R21 ;  /* 0x000400150c007986 */ /* 0x0003e8000c10190e */
[----:B0-----:R-:W2:Y:S04]  /*1ac0*/  LDG.E R17, desc[UR14][R10.64+0x600] ;  /* 0x0006000e0a117981 */ /* 0x001ea8000c1e1900 */
[----:B------:R-:W3:Y:S01]  /*1ad0*/  LDG.E R16, desc[UR14][R8.64+0x600] ;  /* 0x0006000e08107981 */ /* 0x000ee2000c1e1900 */
[----:B------:R-:W-:Y:S01]  /*1ae0*/  IADD3 R0, PT, PT, R0, 0x4, RZ ;  /* 0x0000000400007810 */ /* 0x000fe20007ffe0ff */
[----:B--2---:R-:W-:-:S04]  /*1af0*/  FMUL R17, R17, R17 ;  /* 0x0000001111117220 */ /* 0x004fc80000400000 */
[----:B---3--:R-:W-:-:S05]  /*1b00*/  FFMA R17, R16, R16, R17 ;  /* 0x0000001010117223 */ /* 0x008fca0000000011 */
[----:B------:R1:W-:Y:S02]  /*1b10*/  STG.E desc[UR14][R12.64+0x600], R17 ;  /* 0x000600110c007986 */ /* 0x0003e4000c10190e */
.L_x_26:
[----:B------:R-:W-:Y:S05]  /*1b20*/  @!P1 EXIT ;  /* 0x000000000000994d */ /* 0x000fea0003800000 */
[----:B------:R-:W-:Y:S02]  /*1b30*/  ISETP.NE.AND P0, PT, R20, 0x1, PT ;  /* 0x000000011400780c */ /* 0x000fe40003f05270 */
[----:B------:R-:W-:-:S04]  /*1b40*/  LOP3.LUT R14, R14, 0x1, RZ, 0xc0, !PT ;  /* 0x000000010e0e7812 */ /* 0x000fc800078ec0ff */
[----:B------:R-:W-:-:S07]  /*1b50*/  ISETP.NE.U32.AND P1, PT, R14, 0x1, PT ;  /* 0x000000010e00780c */ /* 0x000fce0003f25070 */
[----:B------:R-:W-:Y:S06]  /*1b60*/  @!P0 BRA `(.L_x_27) ;  /* 0x00000000003c8947 */ /* 0x000fec0003800000 */
[----:B0-----:R-:W-:-:S05]  /*1b70*/  LEA R9, R0, R15, 0x7 ;  /* 0x0000000f00097211 */ /* 0x001fca00078e38ff */
[----:B-1----:R-:W-:-:S04]  /*1b80*/  IMAD.WIDE R12, R9, 0x4, R2 ;  /* 0x00000004090c7825 */ /* 0x002fc800078e0202 */
[C---:B------:R-:W-:Y:S01]  /*1b90*/  IMAD.WIDE R10, R9.reuse, 0x4, R4 ;  /* 0x00000004090a7825 */ /* 0x040fe200078e0204 */
[----:B------:R-:W2:Y:S04]  /*1ba0*/  LDG.E R8, desc[UR14][R12.64] ;  /* 0x0000000e0c087981 */ /* 0x000ea8000c1e1900 */
[----:B------:R-:W3:Y:S01]  /*1bb0*/  LDG.E R14, desc[UR14][R10.64] ;  /* 0x0000000e0a0e7981 */ /* 0x000ee2000c1e1900 */
[----:B--2---:R-:W-:Y:S01]  /*1bc0*/  FMUL R17, R8, R8 ;  /* 0x0000000808117220 */ /* 0x004fe20000400000 */
[----:B------:R-:W-:-:S04]  /*1bd0*/  IMAD.WIDE R8, R9, 0x4, R6 ;  /* 0x0000000409087825 */ /* 0x000fc800078e0206 */
[----:B---3--:R-:W-:-:S05]  /*1be0*/  FFMA R17, R14, R14, R17 ;  /* 0x0000000e0e117223 */ /* 0x008fca0000000011 */
[----:B------:R2:W-:Y:S04]  /*1bf0*/  STG.E desc[UR14][R8.64], R17 ;  /* 0x0000001108007986 */ /* 0x0005e8000c10190e */
[----:B------:R-:W3:Y:S04]  /*1c00*/  LDG.E R16, desc[UR14][R12.64+0x200] ;  /* 0x0002000e0c107981 */ /* 0x000ee8000c1e1900 */
[----:B------:R-:W4:Y:S01]  /*1c10*/  LDG.E R14, desc[UR14][R10.64+0x200] ;  /* 0x0002000e0a0e7981 */ /* 0x000f22000c1e1900 */
[----:B------:R-:W-:Y:S01]  /*1c20*/  IADD3 R0, PT, PT, R0, 0x2, RZ ;  /* 0x0000000200007810 */ /* 0x000fe20007ffe0ff */
[----:B---3--:R-:W-:-:S04]  /*1c30*/  FMUL R19, R16, R16 ;  /* 0x0000001010137220 */ /* 0x008fc80000400000 */
[----:B----4-:R-:W-:-:S05]  /*1c40*/  FFMA R19, R14, R14, R19 ;  /* 0x0000000e0e137223 */ /* 0x010fca0000000013 */
[----:B------:R2:W-:Y:S02]  /*1c50*/  STG.E desc[UR14][R8.64+0x200], R19 ;  /* 0x0002001308007986 */ /* 0x0005e4000c10190e */
.L_x_27:
[----:B------:R-:W-:Y:S05]  /*1c60*/  @P1 EXIT ;  /* 0x000000000000194d */ /* 0x000fea0003800000 */
[----:B0-----:R-:W-:-:S05]  /*1c70*/  LEA R15, R0, R15, 0x7 ;  /* 0x0000000f000f7211 */ /* 0x001fca00078e38ff */
        /* <DEDUP_REMOVED lines=9> */
.L_x_28:
[----:B------:R-:W-:-:S00]  /*1d10*/  BRA `(.L_x_28) ;  /* 0xfffffffc00fc7947 */ /* 0x000fc0000383ffff */
[----:B------:R-:W-:-:S00]  /*1d20*/  NOP ;  /* 0x0000000000007918 */ /* 0x000fc00000000000 */
        /* <DEDUP_REMOVED lines=13> */
.L_x_755:


//--------------------- .text._ZN3cub18CUB_300001_SM_10006detail9transform16transform_kernelINS2_10policy_hubILb1EN4cuda3std3__45tupleIJN6thrust24THRUST_300001_SM_1000_NS6detail15normal_iteratorINSA_10device_ptrIfEEEESF_EEEE10policy1000Ei9distFunctSF_JPfSK_EEEvT0_iT1_T2_DpNS2_10kernel_argIT3_EE --------------------------
	.section	.text._ZN3cub18CUB_300001_SM_10006detail9transform16transform_kernelINS2_10policy_hubILb1EN4cuda3std3__45tupleIJN6thrust24THRUST_300001_SM_1000_NS6detail15normal_iteratorINSA_10device_ptrIfEEEESF_EEEE10policy1000Ei9distFunctSF_JPfSK_EEEvT0_iT1_T2_DpNS2_10kernel_argIT3_EE,"ax",@progbits
	.align	128
        .global         _ZN3cub18CUB_300001_SM_10006detail9transform16transform_kernelINS2_10policy_hubILb1EN4cuda3std3__45tupleIJN6thrust24THRUST_300001_SM_1000_NS6detail15normal_iteratorINSA_10device_ptrIfEEEESF_EEEE10policy1000Ei9distFunctSF_JPfSK_EEEvT0_iT1_T2_DpNS2_10kernel_argIT3_EE
        .type           _ZN3cub18CUB_300001_SM_10006detail9transform16transform_kernelINS2_10policy_hubILb1EN4cuda3std3__45tupleIJN6thrust24THRUST_300001_SM_1000_NS6detail15normal_iteratorINSA_10device_ptrIfEEEESF_EEEE10policy1000Ei9distFunctSF_JPfSK_EEEvT0_iT1_T2_DpNS2_10kernel_argIT3_EE,@function
        .size           _ZN3cub18CUB_300001_SM_10006detail9transform16transform_kernelINS2_10policy_hubILb1EN4cuda3std3__45tupleIJN6thrust24THRUST_300001_SM_1000_NS6detail15normal_iteratorINSA_10device_ptrIfEEEESF_EEEE10policy1000Ei9distFunctSF_JPfSK_EEEvT0_iT1_T2_DpNS2_10kernel_argIT3_EE,(.L_x_756 - _ZN3cub18CUB_300001_SM_10006detail9transform16transform_kernelINS2_10policy_hubILb1EN4cuda3std3__45tupleIJN6thrust24THRUST_300001_SM_1000_NS6detail15normal_iteratorINSA_10device_ptrIfEEEESF_EEEE10policy1000Ei9distFunctSF_JPfSK_EEEvT0_iT1_T2_DpNS2_10kernel_argIT3_EE)
        .other          _ZN3cub18CUB_300001_SM_10006detail9transform16transform_kernelINS2_10policy_hubILb1EN4cuda3std3__45tupleIJN6thrust24THRUST_300001_SM_1000_NS6detail15normal_iteratorINSA_10device_ptrIfEEEESF_EEEE10policy1000Ei9distFunctSF_JPfSK_EEEvT0_iT1_T2_DpNS2_10kernel_argIT3_EE,@"STO_CUDA_ENTRY STV_DEFAULT"
_ZN3cub18CUB_300001_SM_10006detail9transform16transform_kernelINS2_10policy_hubILb1EN4cuda3std3__45tupleIJN6thrust24THRUST_300001_SM_1000_NS6detail15normal_iteratorINSA_10device_ptrIfEEEESF_EEEE10policy1000Ei9distFunctSF_JPfSK_EEEvT0_iT1_T2_DpNS2_10kernel_argIT3_EE:
.text._ZN3cub18CUB_300001_SM_10006detail9transform16transform_kernelINS2_10policy_hubILb1EN4cuda3std3__45tupleIJN6thrust24THRUST_300001_SM_1000_NS6detail15normal_iteratorINSA_10device_ptrIfEEEESF_EEEE10policy1000Ei9distFunctSF_JPfSK_EEEvT0_iT1_T2_DpNS2_10kernel_argIT3_EE:
[----:B------:R-:W-:Y:S08]  /*0000*/  LDC R1, c[0x0][0x37c] ;  /* 0x0000df00ff017b82 */ /* 0x000ff00000000800 */
[----:B------:R-:W0:Y:S01]  /*0010*/  S2UR UR18, SR_CTAID.X ;  /* 0x00000000001279c3 */ /* 0x000e220000002500 */
[----:B------:R-:W1:Y:S01]  /*0020*/  LDCU.64 UR12, c[0x0][0x380] ;  /* 0x00007000ff0c77ac */ /* 0x000e620008000a00 */
[----:B------:R-:W2:Y:S01]  /*0030*/  S2R R0, SR_TID.X ;  /* 0x0000000000007919 */ /* 0x000ea20000002100 */
[----:B------:R-:W-:Y:S01]  /*0040*/  BSSY.RECONVERGENT B0, `(.L_x_29) ;  /* 0x0000020000007945 */ /* 0x000fe20003800200 */
[----:B-1----:R-:W-:-:S04]  /*0050*/  USHF.L.U32 UR11, UR13, 0x7, URZ ;  /* 0x000000070d0b7899 */ /* 0x002fc800080006ff */
[----:B0-----:R-:W-:-:S04]  /*0060*/  UIMAD UR8, UR11, UR18, URZ ;  /* 0x000000120b0872a4 */ /* 0x001fc8000f8e02ff */
[----:B------:R-:W-:-:S04]  /*0070*/  UIADD3 UR10, UPT, UPT, -UR8, UR12, URZ ;  /* 0x0000000c080a7290 */ /* 0x000fc8000fffe1ff */
[----:B------:R-:W-:Y:S01]  /*0080*/  UISETP.LT.AND UP0, UPT, UR11, UR10, UPT ;  /* 0x0000000a0b00728c */ /* 0x000fe2000bf01270 */
[----:B--2---:R-:W-:-:S03]  /*0090*/  SHF.L.U32 R4, R0, 0x7, RZ ;  /* 0x0000000700047819 */ /* 0x004fc600000006ff */
[----:B------:R-:W-:-:S04]  /*00a0*/  USEL UR12, UR11, UR10, UP0 ;  /* 0x0000000a0b0c7287 */ /* 0x000fc80008000000 */
[----:B------:R-:W-:-:S06]  /*00b0*/  USHF.L.U32 UR4, UR12, 0x2, URZ ;  /* 0x000000020c047899 */ /* 0x000fcc00080006ff */
[----:B------:R-:W-:-:S13]  /*00c0*/  ISETP.GE.AND P0, PT, R4, UR4, PT ;  /* 0x0000000404007c0c */ /* 0x000fda000bf06270 */
[----:B------:R-:W-:Y:S05]  /*00d0*/  @P0 BRA `(.L_x_30) ;  /* 0x0000000000580947 */ /* 0x000fea0003800000 */
[----:B------:R-:W0:Y:S01]  /*00e0*/  LDC.64 R2, c[0x0][0x398] ;  /* 0x0000e600ff027b82 */ /* 0x000e220000000a00 */
[----:B------:R-:W-:Y:S01]  /*00f0*/  MOV R7, UR8 ;  /* 0x0000000800077c02 */ /* 0x000fe20008000f00 */
[----:B------:R-:W-:Y:S01]  /*0100*/  BSSY.RECONVERGENT B1, `(.L_x_31) ;  /* 0x000000a000017945 */ /* 0x000fe20003800200 */
[----:B------:R-:W-:Y:S01]  /*0110*/  MOV R5, R4 ;  /* 0x0000000400057202 */ /* 0x000fe20000000f00 */
[----:B0-----:R-:W-:-:S04]  /*0120*/  IMAD.WIDE.U32 R2, R0, 0x80, R2 ;  /* 0x0000008000027825 */ /* 0x001fc800078e0002 */
[----:B------:R-:W-:-:S07]  /*0130*/  IMAD.WIDE R2, R7, 0x4, R2 ;  /* 0x0000000407027825 */ /* 0x000fce00078e0202 */
.L_x_32:
[----:B------:R-:W-:Y:S01]  /*0140*/  IADD3 R5, PT, PT, R5, 0x4000, RZ ;  /* 0x0000400005057810 */ /* 0x000fe20007ffe0ff */
[----:B------:R0:W-:Y:S03]  /*0150*/  CCTL.E.PF2 [R2] ;  /* 0x000000000200798f */ /* 0x0001e60000800100 */
[----:B------:R-:W-:Y:S02]  /*0160*/  ISETP.GE.AND P0, PT, R5, UR4, PT ;  /* 0x0000000405007c0c */ /* 0x000fe4000bf06270 */
[----:B0-----:R-:W-:-:S04]  /*0170*/  IADD3 R2, P1, PT, R2, 0x4000, RZ ;  /* 0x0000400002027810 */ /* 0x001fc80007f3e0ff */
[----:B------:R-:W-:-:S07]  /*0180*/  IADD3.X R3, PT, PT, RZ, R3, RZ, P1, !PT ;  /* 0x00000003ff037210 */ /* 0x000fce0000ffe4ff */
[----:B------:R-:W-:Y:S05]  /*0190*/  @!P0 BRA `(.L_x_32) ;  /* 0xfffffffc00e88947 */ /* 0x000fea000383ffff */
[----:B------:R-:W-:Y:S05]  /*01a0*/  BSYNC.RECONVERGENT B1 ;  /* 0x0000000000017941 */ /* 0x000fea0003800200 */
.L_x_31:
[----:B------:R-:W0:Y:S02]  /*01b0*/  LDC.64 R2, c[0x0][0x3a8] ;  /* 0x0000ea00ff027b82 */ /* 0x000e240000000a00 */
[----:B0-----:R-:W-:-:S04]  /*01c0*/  IMAD.WIDE.U32 R2, R0, 0x80, R2 ;  /* 0x0000008000027825 */ /* 0x001fc800078e0002 */
[----:B------:R-:W-:-:S07]  /*01d0*/  IMAD.WIDE R2, R7, 0x4, R2 ;  /* 0x0000000407027825 */ /* 0x000fce00078e0202 */
.L_x_33:
[----:B------:R-:W-:Y:S01]  /*01e0*/  IADD3 R4, PT, PT, R4, 0x4000, RZ ;  /* 0x0000400004047810 */ /* 0x000fe20007ffe0ff */
[----:B------:R0:W-:Y:S03]  /*01f0*/  CCTL.E.PF2 [R2] ;  /* 0x000000000200798f */ /* 0x0001e60000800100 */
[----:B------:R-:W-:Y:S02]  /*0200*/  ISETP.GE.AND P0, PT, R4, UR4, PT ;  /* 0x0000000404007c0c */ /* 0x000fe4000bf06270 */
[----:B0-----:R-:W-:-:S04]  /*0210*/  IADD3 R2, P1, PT, R2, 0x4000, RZ ;  /* 0x0000400002027810 */ /* 0x001fc80007f3e0ff */
[----:B------:R-:W-:-:S07]  /*0220*/  IADD3.X R3, PT, PT, RZ, R3, RZ, P1, !PT ;  /* 0x00000003ff037210 */ /* 0x000fce0000ffe4ff */
[----:B------:R-:W-:Y:S05]  /*0230*/  @!P0 BRA `(.L_x_33) ;  /* 0xfffffffc00e88947 */ /* 0x000fea000383ffff */
.L_x_30:
[----:B------:R-:W-:Y:S05]  /*0240*/  BSYNC.RECONVERGENT B0 ;  /* 0x0000000000007941 */ /* 0x000fea0003800200 */
.L_x_29:
[----:B------:R-:W0:Y:S01]  /*0250*/  LDCU.128 UR4, c[0x0][0x390] ;  /* 0x00007200ff0477ac */ /* 0x000e220008000c00 */
[----:B------:R-:W-:Y:S01]  /*0260*/  UIMAD.WIDE UR8, UR8, 0x4, URZ ;  /* 0x00000004080878a5 */ /* 0x000fe2000f8e02ff */
[----:B------:R-:W1:Y:S01]  /*0270*/  LDCU.64 UR20, c[0x0][0x358] ;  /* 0x00006b00ff1477ac */ /* 0x000e620008000a00 */
[----:B------:R-:W2:Y:S02]  /*0280*/  LDCU.64 UR14, c[0x0][0x3a8] ;  /* 0x00007500ff0e77ac */ /* 0x000ea40008000a00 */
[----:B0-----:R-:W-:-:S04]  /*0290*/  UIADD3 UR16, UP0, UPT, UR8, UR4, URZ ;  /* 0x0000000408107290 */ /* 0x001fc8000ff1e0ff */
[----:B------:R-:W-:Y:S02]  /*02a0*/  UIADD3.X UR17, UPT, UPT, UR9, UR5, URZ, UP0, !UPT ;  /* 0x0000000509117290 */ /* 0x000fe400087fe4ff */
[----:B------:R-:W-:-:S09]  /*02b0*/  UISETP.GT.AND UP0, UPT, UR11, UR10, UPT ;  /* 0x0000000a0b00728c */ /* 0x000fd2000bf04270 */
[----:B-12---:R-:W-:Y:S05]  /*02c0*/  BRA.U UP0, `(.L_x_34) ;  /* 0x0000000900907547 */ /* 0x006fea000b800000 */
[----:B------:R-:W-:-:S06]  /*02d0*/  UISETP.GE.AND UP0, UPT, UR13, 0x1, UPT ;  /* 0x000000010d00788c */ /* 0x000fcc000bf06270 */
[----:B------:R-:W-:-:S13]  /*02e0*/  PLOP3.LUT P0, PT, PT, PT, UP0, 0x80, 0x8 ;  /* 0x000000000008781c */ /* 0x000fda0003f0f008 */
[----:B------:R-:W-:Y:S05]  /*02f0*/  @!P0 EXIT ;  /* 0x000000000000894d */ /* 0x000fea0003800000 */
[----:B------:R-:W-:Y:S01]  /*0300*/  UISETP.GE.U32.AND UP0, UPT, UR13, 0x8, UPT ;  /* 0x000000080d00788c */ /* 0x000fe2000bf06070 */
[----:B------:R-:W-:-:S08]  /*0310*/  HFMA2 R10, -RZ, RZ, 0, 0 ;  /* 0x00000000ff0a7431 */ /* 0x000fd000000001ff */
[----:B------:R-:W-:Y:S05]  /*0320*/  BRA.U !UP0, `(.L_x_35) ;  /* 0x0000000508447547 */ /* 0x000fea000b800000 */
[----:B------:R-:W0:Y:S01]  /*0330*/  LDC.64 R2, c[0x0][0x390] ;  /* 0x0000e400ff027b82 */ /* 0x000e220000000a00 */
[----:B------:R-:W-:Y:S01]  /*0340*/  UMOV UR11, UR8 ;  /* 0x00000008000b7c82 */ /* 0x000fe20008000000 */
[----:B------:R-:W-:Y:S02]  /*0350*/  ULOP3.LUT UR8, UR13, 0x7ffffff8, URZ, 0xc0, !UPT ;  /* 0x7ffffff80d087892 */ /* 0x000fe4000f8ec0ff */
[----:B------:R-:W-:Y:S02]  /*0360*/  UIADD3 UR10, UP2, UPT, UR11, 0x600, URZ ;  /* 0x000006000b0a7890 */ /* 0x000fe4000ff5e0ff */
[----:B------:R-:W-:Y:S02]  /*0370*/  UIADD3 UR8, UPT, UPT, -UR8, URZ, URZ ;  /* 0x000000ff08087290 */ /* 0x000fe4000fffe1ff */
[----:B------:R-:W1:Y:S01]  /*0380*/  LDC.64 R4, c[0x0][0x398] ;  /* 0x0000e600ff047b82 */ /* 0x000e620000000a00 */
[----:B------:R-:W-:Y:S02]  /*0390*/  UIADD3 UR12, UP0, UPT, UR10, UR4, URZ ;  /* 0x000000040a0c7290 */ /* 0x000fe4000ff1e0ff */
[----:B------:R-:W-:-:S02]  /*03a0*/  UIADD3.X UR4, UPT, UPT, URZ, UR9, URZ, UP2, !UPT ;  /* 0x00000009ff047290 */ /* 0x000fc400097fe4ff */
[----:B------:R-:W-:Y:S02]  /*03b0*/  UIADD3 UR6, UP1, UPT, UR10, UR6, URZ ;  /* 0x000000060a067290 */ /* 0x000fe4000ff3e0ff */
[----:B------:R-:W-:Y:S01]  /*03c0*/  UIADD3 UR14, UP2, UPT, UR10, UR14, URZ ;  /* 0x0000000e0a0e7290 */ /* 0x000fe2000ff5e0ff */
[----:B------:R-:W2:Y:S01]  /*03d0*/  LDC.64 R6, c[0x0][0x3a8] ;  /* 0x0000ea00ff067b82 */ /* 0x000ea20000000a00 */
[----:B------:R-:W-:Y:S02]  /*03e0*/  UIADD3.X UR7, UPT, UPT, UR4, UR7, URZ, UP1, !UPT ;  /* 0x0000000704077290 */ /* 0x000fe40008ffe4ff */
[----:B------:R-:W-:Y:S02]  /*03f0*/  UIADD3.X UR5, UPT, UPT, UR4, UR5, URZ, UP0, !UPT ;  /* 0x0000000504057290 */ /* 0x000fe400087fe4ff */
[----:B------:R-:W-:Y:S01]  /*0400*/  UIADD3.X UR15, UPT, UPT, UR4, UR15, URZ, UP2, !UPT ;  /* 0x0000000f040f7290 */ /* 0x000fe200097fe4ff */
[----:B0-----:R-:W-:-:S04]  /*0410*/  IMAD.WIDE.U32 R2, R0, 0x4, R2 ;  /* 0x0000000400027825 */ /* 0x001fc800078e0002 */
[----:B-1----:R-:W-:-:S04]  /*0420*/  IMAD.WIDE.U32 R4, R0, 0x4, R4 ;  /* 0x0000000400047825 */ /* 0x002fc800078e0004 */
[C---:B--2---:R-:W-:Y:S01]  /*0430*/  IMAD.WIDE.U32 R6, R0.reuse, 0x4, R6 ;  /* 0x0000000400067825 */ /* 0x044fe200078e0006 */
[----:B------:R-:W-:-:S07]  /*0440*/  IADD3 R0, PT, PT, R0, 0x80, RZ ;  /* 0x0000008000007810 */ /* 0x000fce0007ffe0ff */
.L_x_36:
        /* <DEDUP_REMOVED lines=35> */
[----:B-1----:R-:W3:Y:S04]  /*0680*/  LDG.E R15, desc[UR20][R8.64] ;  /* 0x00000014080f7981 */ /* 0x002ee8000c1e1900 */
[----:B------:R-:W4:Y:S01]  /*0690*/  LDG.E R14, desc[UR20][R10.64] ;  /* 0x000000140a0e7981 */ /* 0x000f22000c1e1900 */
[----:B---3--:R-:W-:-:S04]  /*06a0*/  FMUL R15, R15, R15 ;  /* 0x0000000f0f0f7220 */ /* 0x008fc80000400000 */
[----:B----4-:R-:W-:-:S05]  /*06b0*/  FFMA R15, R14, R14, R15 ;  /* 0x0000000e0e0f7223 */ /* 0x010fca000000000f */
        /* <DEDUP_REMOVED lines=11> */
[----:B-1----:R-:W2:Y:S04]  /*0770*/  LDG.E R15, desc[UR20][R8.64+0x600] ;  /* 0x00060014080f7981 */ /* 0x002ea8000c1e1900 */
[----:B------:R-:W3:Y:S01]  /*0780*/  LDG.E R14, desc[UR20][R10.64+0x600] ;  /* 0x000600140a0e7981 */ /* 0x000ee2000c1e1900 */
[----:B------:R-:W-:Y:S01]  /*0790*/  UIADD3 UR11, UP0, UPT, UR11, 0x1000, URZ ;  /* 0x000010000b0b7890 */ /* 0x000fe2000ff1e0ff */
[----:B------:R-:W-:Y:S01]  /*07a0*/  IADD3 R0, PT, PT, R0, 0x400, RZ ;  /* 0x0000040000007810 */ /* 0x000fe20007ffe0ff */
[----:B------:R-:W-:-:S02]  /*07b0*/  UIADD3 UR8, UPT, UPT, UR8, 0x8, URZ ;  /* 0x0000000808087890 */ /* 0x000fc4000fffe0ff */
[----:B------:R-:W-:Y:S02]  /*07c0*/  UIADD3.X UR9, UPT, UPT, URZ, UR9, URZ, UP0, !UPT ;  /* 0x00000009ff097290 */ /* 0x000fe400087fe4ff */
[----:B------:R-:W-:Y:S01]  /*07d0*/  UISETP.NE.AND UP0, UPT, UR8, URZ, UPT ;  /* 0x000000ff0800728c */ /* 0x000fe2000bf05270 */
[----:B--2---:R-:W-:-:S04]  /*07e0*/  FMUL R15, R15, R15 ;  /* 0x0000000f0f0f7220 */ /* 0x004fc80000400000 */
[----:B---3--:R-:W-:-:S05]  /*07f0*/  FFMA R15, R14, R14, R15 ;  /* 0x0000000e0e0f7223 */ /* 0x008fca000000000f */
[----:B------:R0:W-:Y:S01]  /*0800*/  STG.E desc[UR20][R12.64+0x600], R15 ;  /* 0x0006000f0c007986 */ /* 0x0001e2000c101914 */
[----:B------:R-:W-:Y:S05]  /*0810*/  BRA.U UP0, `(.L_x_36) ;  /* 0xfffffffd000c7547 */ /* 0x000fea000b83ffff */
[----:B------:R-:W1:Y:S02]  /*0820*/  LDC R10, c[0x0][0x384] ;  /* 0x0000e100ff0a7b82 */ /* 0x000e640000000800 */
[----:B-1----:R-:W-:-:S07]  /*0830*/  LOP3.LUT R10, R10, 0x7ffffff8, RZ, 0xc0, !PT ;  /* 0x7ffffff80a0a7812 */ /* 0x002fce00078ec0ff */
.L_x_35:
[----:B------:R-:W1:Y:S02]  /*0840*/  LDC R0, c[0x0][0x384] ;  /* 0x0000e100ff007b82 */ /* 0x000e640000000800 */
[----:B-1----:R-:W-:-:S04]  /*0850*/  LOP3.LUT R3, R0, 0x7, RZ, 0xc0, !PT ;  /* 0x0000000700037812 */ /* 0x002fc800078ec0ff */
[----:B------:R-:W-:-:S13]  /*0860*/  ISETP.NE.AND P0, PT, R3, RZ, PT ;  /* 0x000000ff0300720c */ /* 0x000fda0003f05270 */
[----:B------:R-:W-:Y:S05]  /*0870*/  @!P0 EXIT ;  /* 0x000000000000894d */ /* 0x000fea0003800000 */
[----:B------:R-:W1:Y:S01]  /*0880*/  LDCU.64 UR4, c[0x0][0x3a8] ;  /* 0x00007500ff0477ac */ /* 0x000e620008000a00 */
[C---:B------:R-:W-:Y:S01]  /*0890*/  SHF.L.U32 R2, R0.reuse, 0x7, RZ ;  /* 0x0000000700027819 */ /* 0x040fe200000006ff */
[----:B------:R-:W2:Y:S01]  /*08a0*/  S2R R11, SR_TID.X ;  /* 0x00000000000b7919 */ /* 0x000ea20000002100 */
[----:B------:R-:W-:Y:S01]  /*08b0*/  ISETP.GE.U32.AND P0, PT, R3, 0x4, PT ;  /* 0x000000040300780c */ /* 0x000fe20003f06070 */
[----:B------:R-:W3:Y:S01]  /*08c0*/  LDCU.64 UR6, c[0x0][0x398] ;  /* 0x00007300ff0677ac */ /* 0x000ee20008000a00 */
[----:B------:R-:W-:Y:S01]  /*08d0*/  LOP3.LUT R18, R0, 0x3, RZ, 0xc0, !PT ;  /* 0x0000000300127812 */ /* 0x000fe200078ec0ff */
[----:B------:R-:W-:-:S03]  /*08e0*/  IMAD R2, R2, UR18, RZ ;  /* 0x0000001202027c24 */ /* 0x000fc6000f8e02ff */
[----:B------:R-:W-:Y:S01]  /*08f0*/  ISETP.NE.AND P1, PT, R18, RZ, PT ;  /* 0x000000ff1200720c */ /* 0x000fe20003f25270 */
[----:B------:R-:W-:-:S03]  /*0900*/  IMAD.WIDE R4, R2, 0x4, RZ ;  /* 0x0000000402047825 */ /* 0x000fc600078e02ff */
[C---:B-1----:R-:W-:Y:S02]  /*0910*/  IADD3 R2, P2, PT, R4.reuse, UR4, RZ ;  /* 0x0000000404027c10 */ /* 0x042fe4000ff5e0ff */
[----:B---3--:R-:W-:Y:S02]  /*0920*/  IADD3 R4, P3, PT, R4, UR6, RZ ;  /* 0x0000000604047c10 */ /* 0x008fe4000ff7e0ff */
[C---:B------:R-:W-:Y:S02]  /*0930*/  IADD3.X R3, PT, PT, R5.reuse, UR5, RZ, P2, !PT ;  /* 0x0000000505037c10 */ /* 0x040fe400097fe4ff */
[----:B------:R-:W-:Y:S01]  /*0940*/  IADD3.X R5, PT, PT, R5, UR7, RZ, P3, !PT ;  /* 0x0000000705057c10 */ /* 0x000fe20009ffe4ff */
[----:B------:R-:W-:Y:S08]  /*0950*/  @!P0 BRA `(.L_x_37) ;  /* 0x0000000000688947 */ /* 0x000ff00003800000 */
[----:B0-2---:R-:W-:-:S05]  /*0960*/  LEA R13, R10, R11, 0x7 ;  /* 0x0000000b0a0d7211 */ /* 0x005fca00078e38ff */
[----:B------:R-:W-:-:S04]  /*0970*/  IMAD.WIDE R8, R13, 0x4, R2 ;  /* 0x000000040d087825 */ /* 0x000fc800078e0202 */
[----:B------:R-:W-:Y:S01]  /*0980*/  IMAD.WIDE R6, R13, 0x4, R4 ;  /* 0x000000040d067825 */ /* 0x000fe200078e0204 */
[----:B------:R-:W2:Y:S04]  /*0990*/  LDG.E R12, desc[UR20][R8.64] ;  /* 0x00000014080c7981 */ /* 0x000ea8000c1e1900 */
[----:B------:R-:W3:Y:S01]  /*09a0*/  LDG.E R14, desc[UR20][R6.64] ;  /* 0x00000014060e7981 */ /* 0x000ee2000c1e1900 */
[----:B------:R-:W-:Y:S01]  /*09b0*/  MOV R16, 0x4 ;  /* 0x0000000400107802 */ /* 0x000fe20000000f00 */
[----:B--2---:R-:W-:-:S04]  /*09c0*/  FMUL R15, R12, R12 ;  /* 0x0000000c0c0f7220 */ /* 0x004fc80000400000 */
[----:B------:R-:W-:-:S04]  /*09d0*/  IMAD.WIDE R12, R13, R16, UR16 ;  /* 0x000000100d0c7e25 */ /* 0x000fc8000f8e0210 */
        /* <DEDUP_REMOVED lines=18> */
.L_x_37:
[----:B------:R-:W-:Y:S05]  /*0b00*/  @!P1 EXIT ;  /* 0x000000000000994d */ /* 0x000fea0003800000 */
[----:B------:R-:W-:Y:S02]  /*0b10*/  ISETP.NE.AND P0, PT, R18, 0x1, PT ;  /* 0x000000011200780c */ /* 0x000fe40003f05270 */
[----:B------:R-:W-:-:S04]  /*0b20*/  LOP3.LUT R0, R0, 0x1, RZ, 0xc0, !PT ;  /* 0x0000000100007812 */ /* 0x000fc800078ec0ff */
[----:B------:R-:W-:-:S07]  /*0b30*/  ISETP.NE.U32.AND P1, PT, R0, 0x1, PT ;  /* 0x000000010000780c */ /* 0x000fce0003f25070 */
[----:B------:R-:W-:Y:S06]  /*0b40*/  @!P0 BRA `(.L_x_38) ;  /* 0x0000000000408947 */ /* 0x000fec0003800000 */
[----:B012---:R-:W-:-:S05]  /*0b50*/  LEA R13, R10, R11, 0x7 ;  /* 0x0000000b0a0d7211 */ /* 0x007fca00078e38ff */
[----:B------:R-:W-:-:S04]  /*0b60*/  IMAD.WIDE R8, R13, 0x4, R2 ;  /* 0x000000040d087825 */ /* 0x000fc800078e0202 */
[----:B------:R-:W-:Y:S01]  /*0b70*/  IMAD.WIDE R6, R13, 0x4, R4 ;  /* 0x000000040d067825 */ /* 0x000fe200078e0204 */
[----:B------:R-:W2:Y:S04]  /*0b80*/  LDG.E R12, desc[UR20][R8.64] ;  /* 0x00000014080c7981 */ /* 0x000ea8000c1e1900 */
[----:B------:R-:W3:Y:S01]  /*0b90*/  LDG.E R0, desc[UR20][R6.64] ;  /* 0x0000001406007981 */ /* 0x000ee2000c1e1900 */
[----:B------:R-:W-:Y:S02]  /*0ba0*/  HFMA2 R14, -RZ, RZ, 0, 2.384185791015625e-07 ;  /* 0x00000004ff0e7431 */ /* 0x000fe400000001ff */
[----:B--2---:R-:W-:-:S03]  /*0bb0*/  FMUL R15, R12, R12 ;  /* 0x0000000c0c0f7220 */ /* 0x004fc60000400000 */
[----:B------:R-:W-:-:S04]  /*0bc0*/  IMAD.WIDE R12, R13, R14, UR16 ;  /* 0x000000100d0c7e25 */ /* 0x000fc8000f8e020e */
[----:B---3--:R-:W-:-:S05]  /*0bd0*/  FFMA R15, R0, R0, R15 ;  /* 0x00000000000f7223 */ /* 0x008fca000000000f */
[----:B------:R3:W-:Y:S04]  /*0be0*/  STG.E desc[UR20][R12.64], R15 ;  /* 0x0000000f0c007986 */ /* 0x0007e8000c101914 */
[----:B------:R-:W2:Y:S04]  /*0bf0*/  LDG.E R14, desc[UR20][R8.64+0x200] ;  /* 0x00020014080e7981 */ /* 0x000ea8000c1e1900 */
[----:B------:R-:W4:Y:S01]  /*0c00*/  LDG.E R0, desc[UR20][R6.64+0x200] ;  /* 0x0002001406007981 */ /* 0x000f22000c1e1900 */
[----:B------:R-:W-:Y:S01]  /*0c10*/  IADD3 R10, PT, PT, R10, 0x2, RZ ;  /* 0x000000020a0a7810 */ /* 0x000fe20007ffe0ff */
[----:B--2---:R-:W-:-:S04]  /*0c20*/  FMUL R17, R14, R14 ;  /* 0x0000000e0e117220 */ /* 0x004fc80000400000 */
[----:B----4-:R-:W-:-:S05]  /*0c30*/  FFMA R17, R0, R0, R17 ;  /* 0x0000000000117223 */ /* 0x010fca0000000011 */
[----:B------:R3:W-:Y:S02]  /*0c40*/  STG.E desc[UR20][R12.64+0x200], R17 ;  /* 0x000200110c007986 */ /* 0x0007e4000c101914 */
.L_x_38:
[----:B------:R-:W-:Y:S05]  /*0c50*/  @P1 EXIT ;  /* 0x000000000000194d */ /* 0x000fea0003800000 */
[----:B--2---:R-:W-:-:S05]  /*0c60*/  LEA R7, R10, R11, 0x7 ;  /* 0x0000000b0a077211 */ /* 0x004fca00078e38ff */
[----:B------:R-:W-:-:S04]  /*0c70*/  IMAD.WIDE R2, R7, 0x4, R2 ;  /* 0x0000000407027825 */ /* 0x000fc800078e0202 */
[----:B------:R-:W-:Y:S02]  /*0c80*/  IMAD.WIDE R4, R7, 0x4, R4 ;  /* 0x0000000407047825 */ /* 0x000fe400078e0204 */
[----:B------:R-:W2:Y:S04]  /*0c90*/  LDG.E R2, desc[UR20][R2.64] ;  /* 0x0000001402027981 */ /* 0x000ea8000c1e1900 */
[----:B------:R-:W4:Y:S01]  /*0ca0*/  LDG.E R4, desc[UR20][R4.64] ;  /* 0x0000001404047981 */ /* 0x000f22000c1e1900 */
[----:B------:R-:W-:-:S05]  /*0cb0*/  MOV R6, 0x4 ;  /* 0x0000000400067802 */ /* 0x000fca0000000f00 */
[----:B------:R-:W-:-:S04]  /*0cc0*/  IMAD.WIDE R6, R7, R6, UR16 ;  /* 0x0000001007067e25 */ /* 0x000fc8000f8e0206 */
[----:B--2---:R-:W-:-:S04]  /*0cd0*/  FMUL R9, R2, R2 ;  /* 0x0000000202097220 */ /* 0x004fc80000400000 */
[----:B----4-:R-:W-:-:S05]  /*0ce0*/  FFMA R9, R4, R4, R9 ;  /* 0x0000000404097223 */ /* 0x010fca0000000009 */
[----:B------:R-:W-:Y:S01]  /*0cf0*/  STG.E desc[UR20][R6.64], R9 ;  /* 0x0000000906007986 */ /* 0x000fe2000c101914 */
[----:B------:R-:W-:Y:S05]  /*0d00*/  EXIT ;  /* 0x000000000000794d */ /* 0x000fea0003800000 */
.L_x_34:
[----:B------:R-:W0:Y:S02]  /*0d10*/  LDC R6, c[0x0][0x384] ;  /* 0x0000e100ff067b82 */ /* 0x000e240000000800 */
[----:B0-----:R-:W-:-:S13]  /*0d20*/  ISETP.GE.AND P0, PT, R6, 0x1, PT ;  /* 0x000000010600780c */ /* 0x001fda0003f06270 */
[----:B------:R-:W-:Y:S05]  /*0d30*/  @!P0 EXIT ;  /* 0x000000000000894d */ /* 0x000fea0003800000 */
[----:B------:R-:W0:Y:S01]  /*0d40*/  LDCU.64 UR4, c[0x0][0x3a8] ;  /* 0x00007500ff0477ac */ /* 0x000e220008000a00 */
[C---:B------:R-:W-:Y:S01]  /*0d50*/  SHF.L.U32 R2, R6.reuse, 0x7, RZ ;  /* 0x0000000706027819 */ /* 0x040fe200000006ff */
[----:B------:R-:W1:Y:S01]  /*0d60*/  S2R R0, SR_TID.X ;  /* 0x0000000000007919 */ /* 0x000e620000002100 */
[----:B------:R-:W-:Y:S01]  /*0d70*/  HFMA2 R7, -RZ, RZ, 0, 0 ;  /* 0x00000000ff077431 */ /* 0x000fe200000001ff */
[----:B------:R-:W2:Y:S01]  /*0d80*/  LDCU.64 UR6, c[0x0][0x398] ;  /* 0x00007300ff0677ac */ /* 0x000ea20008000a00 */
[----:B------:R-:W-:Y:S01]  /*0d90*/  LOP3.LUT R20, R6, 0x7, RZ, 0xc0, !PT ;  /* 0x0000000706147812 */ /* 0x000fe200078ec0ff */
[----:B------:R-:W-:-:S04]  /*0da0*/  IMAD R2, R2, UR18, RZ ;  /* 0x0000001202027c24 */ /* 0x000fc8000f8e02ff */
[----:B------:R-:W-:-:S03]  /*0db0*/  IMAD.WIDE R4, R2, 0x4, RZ ;  /* 0x0000000402047825 */ /* 0x000fc600078e02ff */
[----:B0-----:R-:W-:-:S04]  /*0dc0*/  IADD3 R2, P0, PT, R4, UR4, RZ ;  /* 0x0000000404027c10 */ /* 0x001fc8000ff1e0ff */
[----:B------:R-:W-:Y:S02]  /*0dd0*/  IADD3.X R3, PT, PT, R5, UR5, RZ, P0, !PT ;  /* 0x0000000505037c10 */ /* 0x000fe400087fe4ff */
[----:B------:R-:W-:Y:S02]  /*0de0*/  ISETP.GE.U32.AND P0, PT, R6, 0x8, PT ;  /* 0x000000080600780c */ /* 0x000fe40003f06070 */
[----:B--2---:R-:W-:-:S04]  /*0df0*/  IADD3 R4, P1, PT, R4, UR6, RZ ;  /* 0x0000000604047c10 */ /* 0x004fc8000ff3e0ff */
[----:B------:R-:W-:-:S07]  /*0e00*/  IADD3.X R5, PT, PT, R5, UR7, RZ, P1, !PT ;  /* 0x0000000705057c10 */ /* 0x000fce0008ffe4ff */
[----:B-1----:R-:W-:Y:S05]  /*0e10*/  @!P0 BRA `(.L_x_39) ;  /* 0x0000000400208947 */ /* 0x002fea0003800000 */
[----:B------:R-:W-:Y:S02]  /*0e20*/  LOP3.LUT R7, R6, 0x7ffffff8, RZ, 0xc0, !PT ;  /* 0x7ffffff806077812 */ /* 0x000fe400078ec0ff */
[----:B------:R-:W-:-:S07]  /*0e30*/  MOV R6, RZ ;  /* 0x000000ff00067202 */ /* 0x000fce0000000f00 */
.L_x_42:
[----:B0-----:R-:W-:-:S04]  /*0e40*/  LEA R11, R6, R0, 0x7 ;  /* 0x00000000060b7211 */ /* 0x001fc800078e38ff */
[----:B------:R-:W-:-:S13]  /*0e50*/  ISETP.GE.AND P0, PT, R11, UR12, PT ;  /* 0x0000000c0b007c0c */ /* 0x000fda000bf06270 */
[----:B------:R-:W-:-:S04]  /*0e60*/  @!P0 IMAD.WIDE.U32 R16, R11, 0x4, R2 ;  /* 0x000000040b108825 */ /* 0x000fc800078e0002 */
[C-C-:B------:R-:W-:Y:S02]  /*0e70*/  @!P0 IMAD.WIDE.U32 R14, R11.reuse, 0x4, R4.reuse ;  /* 0x000000040b0e8825 */ /* 0x140fe400078e0004 */
[----:B------:R-:W2:Y:S04]  /*0e80*/  @!P0 LDG.E R16, desc[UR20][R16.64] ;  /* 0x0000001410108981 */ /* 0x000ea8000c1e1900 */
[----:B------:R-:W3:Y:S01]  /*0e90*/  @!P0 LDG.E R14, desc[UR20][R14.64] ;  /* 0x000000140e0e8981 */ /* 0x000ee2000c1e1900 */
[----:B------:R-:W-:Y:S02]  /*0ea0*/  IADD3 R23, PT, PT, R11, 0x80, RZ ;  /* 0x000000800b177810 */ /* 0x000fe40007ffe0ff */
[----:B------:R-:W-:Y:S02]  /*0eb0*/  MOV R18, 0x4 ;  /* 0x0000000400127802 */ /* 0x000fe40000000f00 */
[C---:B------:R-:W-:Y:S01]  /*0ec0*/  ISETP.GE.AND P1, PT, R23.reuse, UR12, PT ;  /* 0x0000000c17007c0c */ /* 0x040fe2000bf26270 */
[----:B------:R-:W-:-:S04]  /*0ed0*/  IMAD.WIDE R12, R23, 0x4, R4 ;  /* 0x00000004170c7825 */ /* 0x000fc800078e0204 */
[----:B------:R-:W-:-:S04]  /*0ee0*/  @!P0 IMAD.WIDE.U32 R18, R11, R18, UR16 ;  /* 0x000000100b128e25 */ /* 0x000fc8000f8e0012 */
[----:B--2---:R-:W-:-:S04]  /*0ef0*/  @!P0 FMUL R9, R16, R16 ;  /* 0x0000001010098220 */ /* 0x004fc80000400000 */
[----:B---3--:R-:W-:Y:S01]  /*0f00*/  @!P0 FFMA R21, R14, R14, R9 ;  /* 0x0000000e0e158223 */ /* 0x008fe20000000009 */
[----:B------:R-:W-:-:S04]  /*0f10*/  IMAD.WIDE R8, R23, 0x4, R2 ;  /* 0x0000000417087825 */ /* 0x000fc800078e0202 */
[----:B------:R0:W-:Y:S04]  /*0f20*/  @!P0 STG.E desc[UR20][R18.64], R21 ;  /* 0x0000001512008986 */ /* 0x0001e8000c101914 */
[----:B------:R-:W2:Y:S04]  /*0f30*/  @!P1 LDG.E R16, desc[UR20][R8.64] ;  /* 0x0000001408109981 */ /* 0x000ea8000c1e1900 */
[----:B------:R-:W3:Y:S01]  /*0f40*/  @!P1 LDG.E R10, desc[UR20][R12.64] ;  /* 0x000000140c0a9981 */ /* 0x000ee2000c1e1900 */
[----:B------:R-:W-:-:S04]  /*0f50*/  IADD3 R14, PT, PT, R11, 0x100, RZ ;  /* 0x000001000b0e7810 */ /* 0x000fc80007ffe0ff */
[----:B------:R-:W-:Y:S01]  /*0f60*/  ISETP.GE.AND P0, PT, R14, UR12, PT ;  /* 0x0000000c0e007c0c */ /* 0x000fe2000bf06270 */
[----:B------:R-:W-:-:S05]  /*0f70*/  HFMA2 R14, -RZ, RZ, 0, 2.384185791015625e-07 ;  /* 0x00000004ff0e7431 */ /* 0x000fca00000001ff */
[----:B------:R-:W-:-:S04]  /*0f80*/  IMAD.WIDE R14, R23, R14, UR16 ;  /* 0x00000010170e7e25 */ /* 0x000fc8000f8e020e */
[----:B--2---:R-:W-:-:S04]  /*0f90*/  @!P1 FMUL R17, R16, R16 ;  /* 0x0000001010119220 */ /* 0x004fc80000400000 */
[----:B---3--:R-:W-:-:S05]  /*0fa0*/  @!P1 FFMA R17, R10, R10, R17 ;  /* 0x0000000a0a119223 */ /* 0x008fca0000000011 */
[----:B------:R1:W-:Y:S04]  /*0fb0*/  @!P1 STG.E desc[UR20][R14.64], R17 ;  /* 0x000000110e009986 */ /* 0x0003e8000c101914 */
[----:B------:R-:W2:Y:S04]  /*0fc0*/  @!P0 LDG.E R16, desc[UR20][R8.64+0x200] ;  /* 0x0002001408108981 */ /* 0x000ea8000c1e1900 */
[----:B------:R-:W3:Y:S01]  /*0fd0*/  @!P0 LDG.E R10, desc[UR20][R12.64+0x200] ;  /* 0x000200140c0a8981 */ /* 0x000ee2000c1e1900 */
[----:B0-----:R-:W-:-:S04]  /*0fe0*/  IADD3 R18, PT, PT, R11, 0x180, RZ ;  /* 0x000001800b127810 */ /* 0x001fc80007ffe0ff */
[----:B------:R-:W-:Y:S01]  /*0ff0*/  ISETP.GE.AND P1, PT, R18, UR12, PT ;  /* 0x0000000c12007c0c */ /* 0x000fe2000bf26270 */
[----:B--2---:R-:W-:-:S04]  /*1000*/  @!P0 FMUL R19, R16, R16 ;  /* 0x0000001010138220 */ /* 0x004fc80000400000 */
[----:B---3--:R-:W-:-:S05]  /*1010*/  @!P0 FFMA R19, R10, R10, R19 ;  /* 0x0000000a0a138223 */ /* 0x008fca0000000013 */
[----:B------:R0:W-:Y:S04]  /*1020*/  @!P0 STG.E desc[UR20][R14.64+0x200], R19 ;  /* 0x000200130e008986 */ /* 0x0001e8000c101914 */
[----:B------:R-:W1:Y:S04]  /*1030*/  @!P1 LDG.E R16, desc[UR20][R8.64+0x400] ;  /* 0x0004001408109981 */ /* 0x000e68000c1e1900 */
[----:B------:R-:W2:Y:S01]  /*1040*/  @!P1 LDG.E R10, desc[UR20][R12.64+0x400] ;  /* 0x000400140c0a9981 */ /* 0x000ea2000c1e1900 */
[----:B------:R-:W-:-:S04]  /*1050*/  IADD3 R18, PT, PT, R11, 0x200, RZ ;  /* 0x000002000b127810 */ /* 0x000fc80007ffe0ff */
[----:B------:R-:W-:Y:S01]  /*1060*/  ISETP.GE.AND P0, PT, R18, UR12, PT ;  /* 0x0000000c12007c0c */ /* 0x000fe2000bf06270 */
[----:B-1----:R-:W-:-:S04]  /*1070*/  @!P1 FMUL R17, R16, R16 ;  /* 0x0000001010119220 */ /* 0x002fc80000400000 */
[----:B--2---:R-:W-:-:S05]  /*1080*/  @!P1 FFMA R17, R10, R10, R17 ;  /* 0x0000000a0a119223 */ /* 0x004fca0000000011 */
[----:B------:R1:W-:Y:S04]  /*1090*/  @!P1 STG.E desc[UR20][R14.64+0x400], R17 ;  /* 0x000400110e009986 */ /* 0x0003e8000c101914 */
[----:B------:R-:W0:Y:S04]  /*10a0*/  @!P0 LDG.E R16, desc[UR20][R8.64+0x600] ;  /* 0x0006001408108981 */ /* 0x000e28000c1e1900 */
[----:B------:R-:W2:Y:S01]  /*10b0*/  @!P0 LDG.E R10, desc[UR20][R12.64+0x600] ;  /* 0x000600140c0a8981 */ /* 0x000ea2000c1e1900 */
[----:B------:R-:W-:-:S04]  /*10c0*/  IADD3 R18, PT, PT, R11, 0x280, RZ ;  /* 0x000002800b127810 */ /* 0x000fc80007ffe0ff */
[----:B------:R-:W-:Y:S01]  /*10d0*/  ISETP.GE.AND P1, PT, R18, UR12, PT ;  /* 0x0000000c12007c0c */ /* 0x000fe2000bf26270 */
[----:B0-----:R-:W-:-:S04]  /*10e0*/  @!P0 FMUL R19, R16, R16 ;  /* 0x0000001010138220 */ /* 0x001fc80000400000 */
[----:B--2---:R-:W-:-:S05]  /*10f0*/  @!P0 FFMA R19, R10, R10, R19 ;  /* 0x0000000a0a138223 */ /* 0x004fca0000000013 */
        /* <DEDUP_REMOVED lines=17> */
[----:B------:R-:W-:-:S13]  /*1210*/  ISETP.GE.AND P0, PT, R11, UR12, PT ;  /* 0x0000000c0b007c0c */ /* 0x000fda000bf06270 */
[----:B0-----:R-:W-:Y:S05]  /*1220*/  @P0 BRA `(.L_x_41) ;  /* 0x0000000000140947 */ /* 0x001fea0003800000 */
[----:B------:R-:W2:Y:S04]  /*1230*/  LDG.E R8, desc[UR20][R8.64+0xc00] ;  /* 0x000c001408087981 */ /* 0x000ea8000c1e1900 */
[----:B------:R-:W3:Y:S01]  /*1240*/  LDG.E R12, desc[UR20][R12.64+0xc00] ;  /* 0x000c00140c0c7981 */ /* 0x000ee2000c1e1900 */
[----:B--2---:R-:W-:-:S04]  /*1250*/  FMUL R11, R8, R8 ;  /* 0x00000008080b7220 */ /* 0x004fc80000400000 */
[----:B---3--:R-:W-:-:S05]  /*1260*/  FFMA R11, R12, R12, R11 ;  /* 0x0000000c0c0b7223 */ /* 0x008fca000000000b */
[----:B------:R0:W-:Y:S02]  /*1270*/  STG.E desc[UR20][R14.64+0xc00], R11 ;  /* 0x000c000b0e007986 */ /* 0x0001e4000c101914 */
.L_x_41:
[----:B------:R-:W-:Y:S05]  /*1280*/  BSYNC.RECONVERGENT B0 ;  /* 0x0000000000007941 */ /* 0x000fea0003800200 */
.L_x_40:
[----:B------:R-:W-:Y:S05]  /*1290*/  @P1 BRA `(.L_x_42) ;  /* 0xfffffff800e81947 */ /* 0x000fea000383ffff */
.L_x_39:
[----:B------:R-:W-:-:S13]  /*12a0*/  ISETP.NE.AND P0, PT, R20, RZ, PT ;  /* 0x000000ff1400720c */ /* 0x000fda0003f05270 */
[----:B------:R-:W-:Y:S05]  /*12b0*/  @!P0 EXIT ;  /* 0x000000000000894d */ /* 0x000fea0003800000 */
[----:B------:R-:W1:Y:S01]  /*12c0*/  LDC R6, c[0x0][0x384] ;  /* 0x0000e100ff067b82 */ /* 0x000e620000000800 */
[----:B------:R-:W-:Y:S02]  /*12d0*/  ISETP.GE.U32.AND P1, PT, R20, 0x4, PT ;  /* 0x000000041400780c */ /* 0x000fe40003f26070 */
[----:B-1----:R-:W-:-:S04]  /*12e0*/  LOP3.LUT R22, R6, 0x3, RZ, 0xc0, !PT ;  /* 0x0000000306167812 */ /* 0x002fc800078ec0ff */
[----:B------:R-:W-:-:S07]  /*12f0*/  ISETP.NE.AND P0, PT, R22, RZ, PT ;  /* 0x000000ff1600720c */ /* 0x000fce0003f05270 */
[----:B------:R-:W-:Y:S06]  /*1300*/  @!P1 BRA `(.L_x_43) ;  /* 0x0000000000b49947 */ /* 0x000fec0003800000 */
[----:B------:R-:W-:-:S04]  /*1310*/  LEA R9, R7, R0, 0x7 ;  /* 0x0000000007097211 */ /* 0x000fc800078e38ff */
[----:B------:R-:W-:-:S13]  /*1320*/  ISETP.GE.AND P1, PT, R9, UR12, PT ;  /* 0x0000000c09007c0c */ /* 0x000fda000bf26270 */
[----:B------:R-:W-:-:S04]  /*1330*/  @!P1 IMAD.WIDE R12, R9, 0x4, R2 ;  /* 0x00000004090c9825 */ /* 0x000fc800078e0202 */
[C---:B0-----:R-:W-:Y:S02]  /*1340*/  @!P1 IMAD.WIDE R10, R9.reuse, 0x4, R4 ;  /* 0x00000004090a9825 */ /* 0x041fe400078e0204 */
[----:B------:R-:W2:Y:S04]  /*1350*/  @!P1 LDG.E R12, desc[UR20][R12.64] ;  /* 0x000000140c0c9981 */ /* 0x000ea8000c1e1900 */
[----:B------:R-:W3:Y:S01]  /*1360*/  @!P1 LDG.E R10, desc[UR20][R10.64] ;  /* 0x000000140a0a9981 */ /* 0x000ee2000c1e1900 */
[----:B------:R-:W-:Y:S02]  /*1370*/  IADD3 R21, PT, PT, R9, 0x80, RZ ;  /* 0x0000008009157810 */ /* 0x000fe40007ffe0ff */
[----:B------:R-:W-:Y:S02]  /*1380*/  MOV R14, 0x4 ;  /* 0x00000004000e7802 */ /* 0x000fe40000000f00 */
[----:B------:R-:W-:-:S03]  /*1390*/  ISETP.GE.AND P2, PT, R21, UR12, PT ;  /* 0x0000000c15007c0c */ /* 0x000fc6000bf46270 */
[----:B------:R-:W-:-:S10]  /*13a0*/  @!P1 IMAD.WIDE R14, R9, R14, UR16 ;  /* 0x00000010090e9e25 */ /* 0x000fd4000f8e020e */
        /* <DEDUP_REMOVED lines=8> */
[----:B------:R-:W-:-:S03]  /*1430*/  HFMA2 R10, -RZ, RZ, 0, 2.384185791015625e-07 ;  /* 0x00000004ff0a7431 */ /* 0x000fc600000001ff */
[----:B------:R-:W-:Y:S02]  /*1440*/  ISETP.GE.AND P1, PT, R27, UR12, PT ;  /* 0x0000000c1b007c0c */ /* 0x000fe4000bf26270 */
[----:B------:R-:W-:-:S11]  /*1450*/  @!P2 IMAD.WIDE R10, R21, R10, UR16 ;  /* 0x00000010150aae25 */ /* 0x000fd6000f8e020a */
[----:B------:R-:W-:-:S04]  /*1460*/  @!P1 IMAD.WIDE R20, R27, 0x4, R2 ;  /* 0x000000041b149825 */ /* 0x000fc800078e0202 */
[----:B--2---:R-:W-:-:S04]  /*1470*/  @!P2 FMUL R13, R18, R18 ;  /* 0x00000012120da220 */ /* 0x004fc80000400000 */
[----:B---3--:R-:W-:Y:S01]  /*1480*/  @!P2 FFMA R25, R16, R16, R13 ;  /* 0x000000101019a223 */ /* 0x008fe2000000000d */
[----:B------:R-:W-:-:S04]  /*1490*/  @!P1 IMAD.WIDE R12, R27, 0x4, R4 ;  /* 0x000000041b0c9825 */ /* 0x000fc800078e0204 */
[----:B------:R1:W-:Y:S04]  /*14a0*/  @!P2 STG.E desc[UR20][R10.64], R25 ;  /* 0x000000190a00a986 */ /* 0x0003e8000c101914 */
[----:B------:R-:W2:Y:S04]  /*14b0*/  @!P1 LDG.E R20, desc[UR20][R20.64] ;  /* 0x0000001414149981 */ /* 0x000ea8000c1e1900 */
[----:B------:R-:W3:Y:S01]  /*14c0*/  @!P1 LDG.E R12, desc[UR20][R12.64] ;  /* 0x000000140c0c9981 */ /* 0x000ee2000c1e1900 */
[----:B0-----:R-:W-:Y:S02]  /*14d0*/  IADD3 R23, PT, PT, R9, 0x180, RZ ;  /* 0x0000018009177810 */ /* 0x001fe40007ffe0ff */
[----:B------:R-:W-:-:S02]  /*14e0*/  MOV R8, 0x4 ;  /* 0x0000000400087802 */ /* 0x000fc40000000f00 */
[----:B------:R-:W-:-:S03]  /*14f0*/  ISETP.GE.AND P2, PT, R23, UR12, PT ;  /* 0x0000000c17007c0c */ /* 0x000fc6000bf46270 */
[----:B------:R-:W-:-:S10]  /*1500*/  @!P1 IMAD.WIDE R8, R27, R8, UR16 ;  /* 0x000000101b089e25 */ /* 0x000fd4000f8e0208 */
[----:B------:R-:W-:-:S04]  /*1510*/  @!P2 IMAD.WIDE R16, R23, 0x4, R2 ;  /* 0x000000041710a825 */ /* 0x000fc800078e0202 */
[----:B--2---:R-:W-:-:S04]  /*1520*/  @!P1 FMUL R15, R20, R20 ;  /* 0x00000014140f9220 */ /* 0x004fc80000400000 */
[----:B---3--:R-:W-:Y:S01]  /*1530*/  @!P1 FFMA R19, R12, R12, R15 ;  /* 0x0000000c0c139223 */ /* 0x008fe2000000000f */
[----:B------:R-:W-:-:S04]  /*1540*/  @!P2 IMAD.WIDE R14, R23, 0x4, R4 ;  /* 0x00000004170ea825 */ /* 0x000fc800078e0204 */
[----:B------:R2:W-:Y:S04]  /*1550*/  @!P1 STG.E desc[UR20][R8.64], R19 ;  /* 0x0000001308009986 */ /* 0x0005e8000c101914 */
[----:B------:R-:W3:Y:S04]  /*1560*/  @!P2 LDG.E R16, desc[UR20][R16.64] ;  /* 0x000000141010a981 */ /* 0x000ee8000c1e1900 */
[----:B------:R-:W4:Y:S01]  /*1570*/  @!P2 LDG.E R14, desc[UR20][R14.64] ;  /* 0x000000140e0ea981 */ /* 0x000f22000c1e1900 */
[----:B-1----:R-:W-:Y:S01]  /*1580*/  HFMA2 R10, -RZ, RZ, 0, 2.384185791015625e-07 ;  /* 0x00000004ff0a7431 */ /* 0x002fe200000001ff */
[----:B------:R-:W-:-:S04]  /*1590*/  IADD3 R7, PT, PT, R7, 0x4, RZ ;  /* 0x0000000407077810 */ /* 0x000fc80007ffe0ff */
[----:B------:R-:W-:-:S04]  /*15a0*/  @!P2 IMAD.WIDE R10, R23, R10, UR16 ;  /* 0x00000010170aae25 */ /* 0x000fc8000f8e020a */
[----:B---3--:R-:W-:-:S04]  /*15b0*/  @!P2 FMUL R13, R16, R16 ;  /* 0x00000010100da220 */ /* 0x008fc80000400000 */
[----:B----4-:R-:W-:-:S05]  /*15c0*/  @!P2 FFMA R13, R14, R14, R13 ;  /* 0x0000000e0e0da223 */ /* 0x010fca000000000d */
[----:B------:R2:W-:Y:S02]  /*15d0*/  @!P2 STG.E desc[UR20][R10.64], R13 ;  /* 0x0000000d0a00a986 */ /* 0x0005e4000c101914 */
.L_x_43:
[----:B------:R-:W-:Y:S05]  /*15e0*/  @!P0 EXIT ;  /* 0x000000000000894d */ /* 0x000fea0003800000 */
[----:B------:R-:W-:Y:S02]  /*15f0*/  ISETP.NE.AND P0, PT, R22, 0x1, PT ;  /* 0x000000011600780c */ /* 0x000fe40003f05270 */
[----:B------:R-:W-:-:S04]  /*1600*/  LOP3.LUT R6, R6, 0x1, RZ, 0xc0, !PT ;  /* 0x0000000106067812 */ /* 0x000fc800078ec0ff */
[----:B------:R-:W-:-:S07]  /*1610*/  ISETP.NE.U32.AND P2, PT, R6, 0x1, PT ;  /* 0x000000010600780c */ /* 0x000fce0003f45070 */
[----:B------:R-:W-:Y:S06]  /*1620*/  @!P0 BRA `(.L_x_44) ;  /* 0x00000000005c8947 */ /* 0x000fec0003800000 */
[----:B--2---:R-:W-:-:S04]  /*1630*/  LEA R13, R7, R0, 0x7 ;  /* 0x00000000070d7211 */ /* 0x004fc800078e38ff */
[----:B------:R-:W-:-:S13]  /*1640*/  ISETP.GE.AND P0, PT, R13, UR12, PT ;  /* 0x0000000c0d007c0c */ /* 0x000fda000bf06270 */
[----:B0-----:R-:W-:-:S04]  /*1650*/  @!P0 IMAD.WIDE R10, R13, 0x4, R2 ;  /* 0x000000040d0a8825 */ /* 0x001fc800078e0202 */
[C---:B------:R-:W-:Y:S02]  /*1660*/  @!P0 IMAD.WIDE R8, R13.reuse, 0x4, R4 ;  /* 0x000000040d088825 */ /* 0x040fe400078e0204 */
        /* <DEDUP_REMOVED lines=13> */
[----:B------:R-:W-:Y:S01]  /*1740*/  HFMA2 R8, -RZ, RZ, 0, 2.384185791015625e-07 ;  /* 0x00000004ff087431 */ /* 0x000fe200000001ff */
[----:B------:R-:W-:-:S04]  /*1750*/  IADD3 R7, PT, PT, R7, 0x2, RZ ;  /* 0x0000000207077810 */ /* 0x000fc80007ffe0ff */
[----:B------:R-:W-:-:S04]  /*1760*/  @!P1 IMAD.WIDE R8, R21, R8, UR16 ;  /* 0x0000001015089e25 */ /* 0x000fc8000f8e0208 */
[----:B--2---:R-:W-:-:S04]  /*1770*/  @!P1 FMUL R11, R16, R16 ;  /* 0x00000010100b9220 */ /* 0x004fc80000400000 */
[----:B---3--:R-:W-:-:S05]  /*1780*/  @!P1 FFMA R11, R14, R14, R11 ;  /* 0x0000000e0e0b9223 */ /* 0x008fca000000000b */
[----:B------:R1:W-:Y:S02]  /*1790*/  @!P1 STG.E desc[UR20][R8.64], R11 ;  /* 0x0000000b08009986 */ /* 0x0003e4000c101914 */
.L_x_44:
[----:B------:R-:W-:Y:S05]  /*17a0*/  @P2 EXIT ;  /* 0x000000000000294d */ /* 0x000fea0003800000 */
[----:B------:R-:W-:-:S04]  /*17b0*/  LEA R7, R7, R0, 0x7 ;  /* 0x0000000007077211 */ /* 0x000fc800078e38ff */
[----:B------:R-:W-:-:S13]  /*17c0*/  ISETP.GE.AND P0, PT, R7, UR12, PT ;  /* 0x0000000c07007c0c */ /* 0x000fda000bf06270 */
[----:B------:R-:W-:Y:S05]  /*17d0*/  @P0 EXIT ;  /* 0x000000000000094d */ /* 0x000fea0003800000 */
[----:B------:R-:W-:-:S04]  /*17e0*/  IMAD.WIDE R2, R7, 0x4, R2 ;  /* 0x0000000407027825 */ /* 0x000fc800078e0202 */
[----:B------:R-:W-:Y:S02]  /*17f0*/  IMAD.WIDE R4, R7, 0x4, R4 ;  /* 0x0000000407047825 */ /* 0x000fe400078e0204 */
[----:B------:R-:W1:Y:S04]  /*1800*/  LDG.E R2, desc[UR20][R2.64] ;  /* 0x0000001402027981 */ /* 0x000e68000c1e1900 */
[----:B------:R-:W3:Y:S01]  /*1810*/  LDG.E R4, desc[UR20][R4.64] ;  /* 0x0000001404047981 */ /* 0x000ee2000c1e1900 */
[----:B------:R-:W-:-:S05]  /*1820*/  MOV R6, 0x4 ;  /* 0x0000000400067802 */ /* 0x000fca0000000f00 */
[----:B------:R-:W-:-:S04]  /*1830*/  IMAD.WIDE R6, R7, R6, UR16 ;  /* 0x0000001007067e25 */ /* 0x000fc8000f8e0206 */
[----:B-12---:R-:W-:-:S04]  /*1840*/  FMUL R9, R2, R2 ;  /* 0x0000000202097220 */ /* 0x006fc80000400000 */
[----:B---3--:R-:W-:-:S05]  /*1850*/  FFMA R9, R4, R4, R9 ;  /* 0x0000000404097223 */ /* 0x008fca0000000009 */
[----:B------:R-:W-:Y:S01]  /*1860*/  STG.E desc[UR20][R6.64], R9 ;  /* 0x0000000906007986 */ /* 0x000fe2000c101914 */
[----:B------:R-:W-:Y:S05]  /*1870*/  EXIT ;  /* 0x000000000000794d */ /* 0x000fea0003800000 */
.L_x_45:
        /* <DEDUP_REMOVED lines=16> */
.L_x_756:


//--------------------- .text._ZN3cub18CUB_300001_SM_10006detail8for_each13static_kernelINS2_12policy_hub_t12policy_500_tEmN6thrust24THRUST_300001_SM_1000_NS8cuda_cub20__uninitialized_fill7functorINS7_10device_ptrIfEEfEEEEvT0_T1_ --------------------------
	.section	.text._ZN3cub18CUB_300001_SM_10006detail8for_each13static_kernelINS2_12policy_hub_t12policy_500_tEmN6thrust24THRUST_300001_SM_1000_NS8cuda_cub20__uninitialized_fill7functorINS7_10device_ptrIfEEfEEEEvT0_T1_,"ax",@progbits
	.align	128
        .global         _ZN3cub18CUB_300001_SM_10006detail8for_each13static_kernelINS2_12policy_hub_t12policy_500_tEmN6thrust24THRUST_300001_SM_1000_NS8cuda_cub20__uninitialized_fill7functorINS7_10device_ptrIfEEfEEEEvT0_T1_
        .type           _ZN3cub18CUB_300001_SM_10006detail8for_each13static_kernelINS2_12policy_hub_t12policy_500_tEmN6thrust24THRUST_300001_SM_1000_NS8cuda_cub20__uninitialized_fill7functorINS7_10device_ptrIfEEfEEEEvT0_T1_,@function
        .size           _ZN3cub18CUB_300001_SM_10006detail8for_each13static_kernelINS2_12policy_hub_t12policy_500_tEmN6thrust24THRUST_300001_SM_1000_NS8cuda_cub20__uninitialized_fill7functorINS7_10device_ptrIfEEfEEEEvT0_T1_,(.L_x_757 - _ZN3cub18CUB_300001_SM_10006detail8for_each13static_kernelINS2_12policy_hub_t12policy_500_tEmN6thrust24THRUST_300001_SM_1000_NS8cuda_cub20__uninitialized_fill7functorINS7_10device_ptrIfEEfEEEEvT0_T1_)
        .other          _ZN3cub18CUB_300001_SM_10006detail8for_each13static_kernelINS2_12policy_hub_t12policy_500_tEmN6thrust24THRUST_300001_SM_1000_NS8cuda_cub20__uninitialized_fill7functorINS7_10device_ptrIfEEfEEEEvT0_T1_,@"STO_CUDA_ENTRY STV_DEFAULT"
_ZN3cub18CUB_300001_SM_10006detail8for_each13static_kernelINS2_12policy_hub_t12policy_500_tEmN6thrust24THRUST_300001_SM_1000_NS8cuda_cub20__uninitialized_fill7functorINS7_10device_ptrIfEEfEEEEvT0_T1_:
.text._ZN3cub18CUB_300001_SM_10006detail8for_each13static_kernelINS2_12policy_hub_t12policy_500_tEmN6thrust24THRUST_300001_SM_1000_NS8cuda_cub20__uninitialized_fill7functorINS7_10device_ptrIfEEfEEEEvT0_T1_:
[----:B------:R-:W-:Y:S08]  /*0000*/  LDC R1, c[0x0][0x37c] ;  /* 0x0000df00ff017b82 */ /* 0x000ff00000000800 */
[----:B------:R-:W0:Y:S01]  /*0010*/  S2UR UR4, SR_CTAID.X ;  /* 0x00000000000479c3 */ /* 0x000e220000002500 */
[----:B------:R-:W1:Y:S01]  /*0020*/  LDCU.64 UR6, c[0x0][0x380] ;  /* 0x00007000ff0677ac */ /* 0x000e620008000a00 */
[----:B------:R-:W2:Y:S01]  /*0030*/  LDCU.64 UR8, c[0x0][0x358] ;  /* 0x00006b00ff0877ac */ /* 0x000ea20008000a00 */
[----:B0-----:R-:W-:-:S04]  /*0040*/  UIMAD.WIDE.U32 UR4, UR4, 0x200, URZ ;  /* 0x00000200040478a5 */ /* 0x001fc8000f8e00ff */
[----:B-1----:R-:W-:-:S04]  /*0050*/  UIADD3 UR6, UP0, UPT, -UR4, UR6, URZ ;  /* 0x0000000604067290 */ /* 0x002fc8000ff1e1ff */
[----:B------:R-:W-:Y:S02]  /*0060*/  UIADD3.X UR7, UPT, UPT, ~UR5, UR7, URZ, UP0, !UPT ;  /* 0x0000000705077290 */ /* 0x000fe400087fe5ff */
[----:B------:R-:W-:-:S04]  /*0070*/  UISETP.GE.U32.AND UP0, UPT, UR6, 0x200, UPT ;  /* 0x000002000600788c */ /* 0x000fc8000bf06070 */
[----:B------:R-:W-:-:S09]  /*0080*/  UISETP.GE.U32.AND.EX UP0, UPT, UR7, URZ, UPT, UP0 ;  /* 0x000000ff0700728c */ /* 0x000fd2000bf06100 */
[----:B--2---:R-:W-:Y:S05]  /*0090*/  BRA.U !UP0, `(.L_x_46) ;  /* 0x0000000108287547 */ /* 0x004fea000b800000 */
[----:B------:R-:W0:Y:S01]  /*00a0*/  S2R R0, SR_TID.X ;  /* 0x0000000000007919 */ /* 0x000e220000002100 */
[----:B------:R-:W1:Y:S01]  /*00b0*/  LDCU.64 UR6, c[0x0][0x388] ;  /* 0x00007100ff0677ac */ /* 0x000e620008000a00 */
[----:B------:R-:W2:Y:S01]  /*00c0*/  LDC R5, c[0x0][0x390] ;  /* 0x0000e400ff057b82 */ /* 0x000ea20000000800 */
[----:B0-----:R-:W-:-:S05]  /*00d0*/  IADD3 R0, P0, PT, R0, UR4, RZ ;  /* 0x0000000400007c10 */ /* 0x001fca000ff1e0ff */
[----:B------:R-:W-:Y:S01]  /*00e0*/  IMAD.X R3, RZ, RZ, UR5, P0 ;  /* 0x00000005ff037e24 */ /* 0x000fe200080e06ff */
[----:B-1----:R-:W-:-:S04]  /*00f0*/  LEA R2, P0, R0, UR6, 0x2 ;  /* 0x0000000600027c11 */ /* 0x002fc8000f8010ff */
[----:B------:R-:W-:-:S05]  /*0100*/  LEA.HI.X R3, R0, UR7, R3, 0x2, P0 ;  /* 0x0000000700037c11 */ /* 0x000fca00080f1403 */
[----:B--2---:R-:W-:Y:S04]  /*0110*/  STG.E desc[UR8][R2.64], R5 ;  /* 0x0000000502007986 */ /* 0x004fe8000c101908 */
[----:B------:R-:W-:Y:S01]  /*0120*/  STG.E desc[UR8][R2.64+0x400], R5 ;  /* 0x0004000502007986 */ /* 0x000fe2000c101908 */
[----:B------:R-:W-:Y:S05]  /*0130*/  EXIT ;  /* 0x000000000000794d */ /* 0x000fea0003800000 */
.L_x_46:
[----:B------:R-:W0:Y:S01]  /*0140*/  S2R R0, SR_TID.X ;  /* 0x0000000000007919 */ /* 0x000e220000002100 */
[----:B------:R-:W-:Y:S01]  /*0150*/  IMAD.U32 R2, RZ, RZ, UR7 ;  /* 0x00000007ff027e24 */ /* 0x000fe2000f8e00ff */
[----:B------:R-:W1:Y:S01]  /*0160*/  LDCU.64 UR10, c[0x0][0x388] ;  /* 0x00007100ff0a77ac */ /* 0x000e620008000a00 */
[----:B------:R-:W-:Y:S01]  /*0170*/  IMAD.U32 R4, RZ, RZ, UR7 ;  /* 0x00000007ff047e24 */ /* 0x000fe2000f8e00ff */
[----:B0-----:R-:W-:-:S04]  /*0180*/  ISETP.LT.U32.AND P0, PT, R0, UR6, PT ;  /* 0x0000000600007c0c */ /* 0x001fc8000bf01070 */
[----:B------:R-:W-:Y:S01]  /*0190*/  ISETP.GT.U32.AND.EX P0, PT, R2, RZ, PT, P0 ;  /* 0x000000ff0200720c */ /* 0x000fe20003f04100 */
[C---:B------:R-:W-:Y:S01]  /*01a0*/  VIADD R2, R0.reuse, 0x100 ;  /* 0x0000010000027836 */ /* 0x040fe20000000000 */
[----:B------:R-:W-:-:S04]  /*01b0*/  IADD3 R0, P2, PT, R0, UR4, RZ ;  /* 0x0000000400007c10 */ /* 0x000fc8000ff5e0ff */
[----:B------:R-:W-:Y:S01]  /*01c0*/  ISETP.LT.U32.AND P1, PT, R2, UR6, PT ;  /* 0x0000000602007c0c */ /* 0x000fe2000bf21070 */
[----:B------:R-:W-:Y:S01]  /*01d0*/  IMAD.X R3, RZ, RZ, UR5, P2 ;  /* 0x00000005ff037e24 */ /* 0x000fe200090e06ff */
[----:B-1----:R-:W-:Y:S02]  /*01e0*/  LEA R2, P2, R0, UR10, 0x2 ;  /* 0x0000000a00027c11 */ /* 0x002fe4000f8410ff */
[----:B------:R-:W-:Y:S02]  /*01f0*/  ISETP.GT.U32.AND.EX P1, PT, R4, RZ, PT, P1 ;  /* 0x000000ff0400720c */ /* 0x000fe40003f24110 */
[----:B------:R-:W-:Y:S01]  /*0200*/  LEA.HI.X R3, R0, UR11, R3, 0x2, P2 ;  /* 0x0000000b00037c11 */ /* 0x000fe200090f1403 */
[----:B------:R-:W0:Y:S04]  /*0210*/  @P0 LDC R5, c[0x0][0x390] ;  /* 0x0000e400ff050b82 */ /* 0x000e280000000800 */
[----:B0-----:R0:W-:Y:S06]  /*0220*/  @P0 STG.E desc[UR8][R2.64], R5 ;  /* 0x0000000502000986 */ /* 0x0011ec000c101908 */
[----:B------:R-:W-:Y:S05]  /*0230*/  @!P1 EXIT ;  /* 0x000000000000994d */ /* 0x000fea0003800000 */
[----:B0-----:R-:W0:Y:S02]  /*0240*/  LDC R5, c[0x0][0x390] ;  /* 0x0000e400ff057b82 */ /* 0x001e240000000800 */
[----:B0-----:R-:W-:Y:S01]  /*0250*/  STG.E desc[UR8][R2.64+0x400], R5 ;  /* 0x0004000502007986 */ /* 0x001fe2000c101908 */
[----:B------:R-:W-:Y:S05]  /*0260*/  EXIT ;  /* 0x000000000000794d */ /* 0x000fea0003800000 */
.L_x_47:
        /* <DEDUP_REMOVED lines=9> */
.L_x_757:


//--------------------- .text._ZN3cub18CUB_300001_SM_10006detail11EmptyKernelIvEEvv --------------------------
	.section	.text._ZN3cub18CUB_300001_SM_10006detail11EmptyKernelIvEEvv,"ax",@progbits
	.align	128
        .global         _ZN3cub18CUB_300001_SM_10006detail11EmptyKernelIvEEvv
        .type           _ZN3cub18CUB_300001_SM_10006detail11EmptyKernelIvEEvv,@function
        .size           _ZN3cub18CUB_300001_SM_10006detail11EmptyKernelIvEEvv,(.L_x_758 - _ZN3cub18CUB_300001_SM_10006detail11EmptyKernelIvEEvv)
        .other          _ZN3cub18CUB_300001_SM_10006detail11EmptyKernelIvEEvv,@"STO_CUDA_ENTRY STV_DEFAULT"
_ZN3cub18CUB_300001_SM_10006detail11EmptyKernelIvEEvv:
.text._ZN3cub18CUB_300001_SM_10006detail11EmptyKernelIvEEvv:
[----:B------:R-:W-:Y:S01]  /*0000*/  LDC R1, c[0x0][0x37c] ;  /* 0x0000df00ff017b82 */ /* 0x000fe20000000800 */
[----:B------:R-:W-:Y:S05]  /*0010*/  EXIT ;  /* 0x000000000000794d */ /* 0x000fea0003800000 */
.L_x_48:
        /* <DEDUP_REMOVED lines=14> */
.L_x_758:


//--------------------- .text._ZN6thrust24THRUST_300001_SM_1000_NS8cuda_cub4core6detail13_kernel_agentINS1_8__reduce11ReduceAgentIPN4cuda3std3__45tupleIJflEEESC_SB_lNS1_9__extrema9arg_max_fIflNS9_4lessIfEEEEEEJSC_SC_iSH_EEEvDpT0_ --------------------------
	.section	.text._ZN6thrust24THRUST_300001_SM_1000_NS8cuda_cub4core6detail13_kernel_agentINS1_8__reduce11ReduceAgentIPN4cuda3std3__45tupleIJflEEESC_SB_lNS1_9__extrema9arg_max_fIflNS9_4lessIfEEEEEEJSC_SC_iSH_EEEvDpT0_,"ax",@progbits
	.align	128
        .global         _ZN6thrust24THRUST_300001_SM_1000_NS8cuda_cub4core6detail13_kernel_agentINS1_8__reduce11ReduceAgentIPN4cuda3std3__45tupleIJflEEESC_SB_lNS1_9__extrema9arg_max_fIflNS9_4lessIfEEEEEEJSC_SC_iSH_EEEvDpT0_
        .type           _ZN6thrust24THRUST_300001_SM_1000_NS8cuda_cub4core6detail13_kernel_agentINS1_8__reduce11ReduceAgentIPN4cuda3std3__45tupleIJflEEESC_SB_lNS1_9__extrema9arg_max_fIflNS9_4lessIfEEEEEEJSC_SC_iSH_EEEvDpT0_,@function
        .size           _ZN6thrust24THRUST_300001_SM_1000_NS8cuda_cub4core6detail13_kernel_agentINS1_8__reduce11ReduceAgentIPN4cuda3std3__45tupleIJflEEESC_SB_lNS1_9__extrema9arg_max_fIflNS9_4lessIfEEEEEEJSC_SC_iSH_EEEvDpT0_,(.L_x_759 - _ZN6thrust24THRUST_300001_SM_1000_NS8cuda_cub4core6detail13_kernel_agentINS1_8__reduce11ReduceAgentIPN4cuda3std3__45tupleIJflEEESC_SB_lNS1_9__extrema9arg_max_fIflNS9_4lessIfEEEEEEJSC_SC_iSH_EEEvDpT0_)
        .other          _ZN6thrust24THRUST_300001_SM_1000_NS8cuda_cub4core6detail13_kernel_agentINS1_8__reduce11ReduceAgentIPN4cuda3std3__45tupleIJflEEESC_SB_lNS1_9__extrema9arg_max_fIflNS9_4lessIfEEEEEEJSC_SC_iSH_EEEvDpT0_,@"STO_CUDA_ENTRY STV_DEFAULT"
_ZN6thrust24THRUST_300001_SM_1000_NS8cuda_cub4core6detail13_kernel_agentINS1_8__reduce11ReduceAgentIPN4cuda3std3__45tupleIJflEEESC_SB_lNS1_9__extrema9arg_max_fIflNS9_4lessIfEEEEEEJSC_SC_iSH_EEEvDpT0_:
.text._ZN6thrust24THRUST_300001_SM_1000_NS8cuda_cub4core6detail13_kernel_agentINS1_8__reduce11ReduceAgentIPN4cuda3std3__45tupleIJflEEESC_SB_lNS1_9__extrema9arg_max_fIflNS9_4lessIfEEEEEEJSC_SC_iSH_EEEvDpT0_:
[----:B------:R-:W-:Y:S01]  /*0000*/  LDC R1, c[0x0][0x37c] ;  /* 0x0000df00ff017b82 */ /* 0x000fe20000000800 */
[----:B------:R-:W0:Y:S02]  /*0010*/  LDCU UR8, c[0x0][0x390] ;  /* 0x00007200ff0877ac */ /* 0x000e240008000800 */
[----:B0-----:R-:W-:-:S13]  /*0020*/  ISETP.NE.AND P0, PT, RZ, UR8, PT ;  /* 0x00000008ff007c0c */ /* 0x001fda000bf05270 */
[----:B------:R-:W-:Y:S05]  /*0030*/  @!P0 EXIT ;  /* 0x000000000000894d */ /* 0x000fea0003800000 */
[----:B------:R-:W-:Y:S01]  /*0040*/  UISETP.GT.AND UP0, UPT, UR8, 0x4ff, UPT ;  /* 0x000004ff0800788c */ /* 0x000fe2000bf04270 */
[----:B------:R-:W-:Y:S01]  /*0050*/  BSSY.RECONVERGENT B0, `(.L_x_49) ;  /* 0x00005bf000007945 */ /* 0x000fe20003800200 */
[----:B------:R-:W0:Y:S07]  /*0060*/  LDCU.64 UR10, c[0x0][0x358] ;  /* 0x00006b00ff0a77ac */ /* 0x000e2e0008000a00 */
[----:B------:R-:W-:Y:S05]  /*0070*/  BRA.U UP0, `(.L_x_50) ;  /* 0x0000003100807547 */ /* 0x000fea000b800000 */
[----:B------:R-:W1:Y:S01]  /*0080*/  S2R R0, SR_TID.X ;  /* 0x0000000000007919 */ /* 0x000e620000002100 */
[----:B------:R-:W2:Y:S01]  /*0090*/  LDCU UR4, c[0x0][0x390] ;  /* 0x00007200ff0477ac */ /* 0x000ea20008000800 */
[----:B------:R-:W-:Y:S01]  /*00a0*/  BSSY.RECONVERGENT B1, `(.L_x_51) ;  /* 0x000000b000017945 */ /* 0x000fe20003800200 */
[----:B------:R-:W-:Y:S01]  /*00b0*/  IMAD.MOV.U32 R4, RZ, RZ, RZ ;  /* 0x000000ffff047224 */ /* 0x000fe200078e00ff */
[----:B------:R-:W-:Y:S02]  /*00c0*/  CS2R R2, SRZ ;  /* 0x0000000000027805 */ /* 0x000fe4000001ff00 */
[----:B-1----:R-:W-:Y:S01]  /*00d0*/  ISETP.GE.AND P0, PT, R0, UR8, PT ;  /* 0x0000000800007c0c */ /* 0x002fe2000bf06270 */
[----:B------:R-:W-:-:S12]  /*00e0*/  IMAD.MOV.U32 R5, RZ, RZ, R0 ;  /* 0x000000ffff057224 */ /* 0x000fd800078e0000 */
[----:B--2---:R-:W-:Y:S05]  /*00f0*/  @P0 BRA `(.L_x_52) ;  /* 0x0000000000140947 */ /* 0x004fea0003800000 */
[----:B------:R-:W1:Y:S02]  /*0100*/  LDC.64 R6, c[0x0][0x380] ;  /* 0x0000e000ff067b82 */ /* 0x000e640000000a00 */
[----:B-1----:R-:W-:-:S05]  /*0110*/  IMAD.WIDE.U32 R6, R0, 0x10, R6 ;  /* 0x0000001000067825 */ /* 0x002fca00078e0006 */
[----:B0-----:R1:W5:Y:S04]  /*0120*/  LDG.E.CONSTANT R4, desc[UR10][R6.64] ;  /* 0x0000000a06047981 */ /* 0x001368000c1e9900 */
[----:B------:R1:W5:Y:S01]  /*0130*/  LDG.E.64.CONSTANT R2, desc[UR10][R6.64+0x8] ;  /* 0x0000080a06027981 */ /* 0x000362000c1e9b00 */
[----:B------:R-:W-:-:S07]  /*0140*/  VIADD R5, R0, 0x100 ;  /* 0x0000010000057836 */ /* 0x000fce0000000000 */
.L_x_52:
[----:B0-----:R-:W-:Y:S05]  /*0150*/  BSYNC.RECONVERGENT B1 ;  /* 0x0000000000017941 */ /* 0x001fea0003800200 */
.L_x_51:
[----:B------:R-:W-:Y:S01]  /*0160*/  ISETP.GE.AND P0, PT, R5, UR8, PT ;  /* 0x0000000805007c0c */ /* 0x000fe2000bf06270 */
[----:B------:R-:W-:-:S12]  /*0170*/  BSSY.RECONVERGENT B1, `(.L_x_53) ;  /* 0x0000088000017945 */ /* 0x000fd80003800200 */
[----:B------:R-:W-:Y:S05]  /*0180*/  @P0 BRA `(.L_x_54) ;  /* 0x0000000800180947 */ /* 0x000fea0003800000 */
[----:B-1----:R-:W-:Y:S01]  /*0190*/  LOP3.LUT R6, RZ, R5, RZ, 0x33, !PT ;  /* 0x00000005ff067212 */ /* 0x002fe200078e33ff */
[----:B------:R-:W-:Y:S04]  /*01a0*/  BSSY.RECONVERGENT B2, `(.L_x_55) ;  /* 0x000002b000027945 */ /* 0x000fe80003800200 */
[----:B------:R-:W-:-:S05]  /*01b0*/  VIADD R12, R6, UR8 ;  /* 0x00000008060c7c36 */ /* 0x000fca0008000000 */
[----:B------:R-:W-:-:S04]  /*01c0*/  LOP3.LUT R6, R12, 0x300, RZ, 0xc0, !PT ;  /* 0x000003000c067812 */ /* 0x000fc800078ec0ff */
[----:B------:R-:W-:-:S13]  /*01d0*/  ISETP.NE.AND P0, PT, R6, 0x300, PT ;  /* 0x000003000600780c */ /* 0x000fda0003f05270 */
[----:B------:R-:W-:Y:S05]  /*01e0*/  @!P0 BRA `(.L_x_56) ;  /* 0x0000000000988947 */ /* 0x000fea0003800000 */
[----:B------:R-:W0:Y:S01]  /*01f0*/  LDC.64 R6, c[0x0][0x380] ;  /* 0x0000e000ff067b82 */ /* 0x000e220000000a00 */
[----:B------:R-:W-:-:S04]  /*0200*/  LEA.HI R8, R12, 0x1, RZ, 0x18 ;  /* 0x000000010c087811 */ /* 0x000fc800078fc0ff */
[----:B------:R-:W-:-:S05]  /*0210*/  LOP3.LUT R8, R8, 0x3, RZ, 0xc0, !PT ;  /* 0x0000000308087812 */ /* 0x000fca00078ec0ff */
[----:B------:R-:W-:Y:S02]  /*0220*/  IMAD.MOV R10, RZ, RZ, -R8 ;  /* 0x000000ffff0a7224 */ /* 0x000fe400078e0a08 */
[----:B0-----:R-:W-:-:S04]  /*0230*/  IMAD.WIDE.U32 R6, R5, 0x10, R6 ;  /* 0x0000001005067825 */ /* 0x001fc800078e0006 */
[----:B------:R-:W-:-:S07]  /*0240*/  IMAD.MOV.U32 R11, RZ, RZ, R6 ;  /* 0x000000ffff0b7224 */ /* 0x000fce00078e0006 */
.L_x_59:
[----:B------:R-:W-:-:S05]  /*0250*/  IMAD.MOV.U32 R6, RZ, RZ, R11 ;  /* 0x000000ffff067224 */ /* 0x000fca00078e000b */
[----:B------:R-:W2:Y:S04]  /*0260*/  LDG.E.CONSTANT R14, desc[UR10][R6.64] ;  /* 0x0000000a060e7981 */ /* 0x000ea8000c1e9900 */
[----:B------:R-:W3:Y:S01]  /*0270*/  LDG.E.64.CONSTANT R8, desc[UR10][R6.64+0x8] ;  /* 0x0000080a06087981 */ /* 0x000ee2000c1e9b00 */
[----:B------:R-:W-:Y:S01]  /*0280*/  VIADD R10, R10, 0x1 ;  /* 0x000000010a0a7836 */ /* 0x000fe20000000000 */
[----:B------:R-:W-:Y:S01]  /*0290*/  BSSY.RECONVERGENT B3, `(.L_x_57) ;  /* 0x0000018000037945 */ /* 0x000fe20003800200 */
[----:B-----5:R-:W-:Y:S01]  /*02a0*/  IMAD.MOV.U32 R17, RZ, RZ, R3 ;  /* 0x000000ffff117224 */ /* 0x020fe200078e0003 */
[----:B------:R-:W-:Y:S01]  /*02b0*/  IADD3 R11, P3, PT, R6, 0x1000, RZ ;  /* 0x00001000060b7810 */ /* 0x000fe20007f7e0ff */
[----:B------:R-:W-:Y:S01]  /*02c0*/  IMAD.MOV.U32 R15, RZ, RZ, R2 ;  /* 0x000000ffff0f7224 */ /* 0x000fe200078e0002 */
[----:B------:R-:W-:Y:S01]  /*02d0*/  ISETP.NE.AND P2, PT, R10, RZ, PT ;  /* 0x000000ff0a00720c */ /* 0x000fe20003f45270 */
[----:B------:R-:W-:Y:S01]  /*02e0*/  IMAD.MOV.U32 R13, RZ, RZ, R4 ;  /* 0x000000ffff0d7224 */ /* 0x000fe200078e0004 */
[----:B--2---:R-:W-:Y:S01]  /*02f0*/  FSETP.GEU.AND P0, PT, R4, R14, PT ;  /* 0x0000000e0400720b */ /* 0x004fe20003f0e000 */
[----:B------:R-:W-:-:S02]  /*0300*/  IMAD.MOV.U32 R4, RZ, RZ, R14 ;  /* 0x000000ffff047224 */ /* 0x000fc400078e000e */
[----:B---3--:R-:W-:Y:S02]  /*0310*/  IMAD.MOV.U32 R2, RZ, RZ, R8 ;  /* 0x000000ffff027224 */ /* 0x008fe400078e0008 */
[----:B------:R-:W-:-:S08]  /*0320*/  IMAD.MOV.U32 R3, RZ, RZ, R9 ;  /* 0x000000ffff037224 */ /* 0x000fd000078e0009 */
[----:B------:R-:W-:Y:S05]  /*0330*/  @!P0 BRA `(.L_x_58) ;  /* 0x0000000000348947 */ /* 0x000fea0003800000 */
[----:B------:R-:W-:Y:S01]  /*0340*/  FSETP.GEU.AND P4, PT, R14, R13, PT ;  /* 0x0000000d0e00720b */ /* 0x000fe20003f8e000 */
[----:B------:R-:W-:Y:S02]  /*0350*/  IMAD.MOV.U32 R4, RZ, RZ, R13 ;  /* 0x000000ffff047224 */ /* 0x000fe400078e000d */
[----:B------:R-:W-:Y:S02]  /*0360*/  IMAD.MOV.U32 R2, RZ, RZ, R15 ;  /* 0x000000ffff027224 */ /* 0x000fe400078e000f */
[----:B------:R-:W-:-:S08]  /*0370*/  IMAD.MOV.U32 R3, RZ, RZ, R17 ;  /* 0x000000ffff037224 */ /* 0x000fd000078e0011 */
[CC--:B------:R-:W-:Y:S02]  /*0380*/  @P4 ISETP.LT.U32.AND P1, PT, R15.reuse, R8.reuse, PT ;  /* 0x000000080f00420c */ /* 0x0c0fe40003f21070 */
[-C--:B------:R-:W-:Y:S02]  /*0390*/  @P4 ISETP.GE.U32.AND P0, PT, R15, R8.reuse, PT ;  /* 0x000000080f00420c */ /* 0x080fe40003f06070 */
[CC--:B------:R-:W-:Y:S02]  /*03a0*/  @P4 ISETP.LT.AND.EX P1, PT, R17.reuse, R9.reuse, PT, P1 ;  /* 0x000000091100420c */ /* 0x0c0fe40003f21310 */
[-C--:B------:R-:W-:Y:S02]  /*03b0*/  @P4 ISETP.GE.AND.EX P0, PT, R17, R9.reuse, PT, P0 ;  /* 0x000000091100420c */ /* 0x080fe40003f06300 */
[----:B------:R-:W-:Y:S02]  /*03c0*/  @P4 SEL R8, R15, R8, P1 ;  /* 0x000000080f084207 */ /* 0x000fe40000800000 */
[----:B------:R-:W-:-:S02]  /*03d0*/  @P4 SEL R9, R17, R9, P1 ;  /* 0x0000000911094207 */ /* 0x000fc40000800000 */
[----:B------:R-:W-:Y:S01]  /*03e0*/  @P4 FSEL R4, R13, R14, !P0 ;  /* 0x0000000e0d044208 */ /* 0x000fe20004000000 */
[----:B------:R-:W-:Y:S02]  /*03f0*/  @P4 IMAD.MOV.U32 R2, RZ, RZ, R8 ;  /* 0x000000ffff024224 */ /* 0x000fe400078e0008 */
[----:B------:R-:W-:-:S07]  /*0400*/  @P4 IMAD.MOV.U32 R3, RZ, RZ, R9 ;  /* 0x000000ffff034224 */ /* 0x000fce00078e0009 */
.L_x_58:
[----:B------:R-:W-:Y:S05]  /*0410*/  BSYNC.RECONVERGENT B3 ;  /* 0x0000000000037941 */ /* 0x000fea0003800200 */
.L_x_57:
[----:B------:R-:W-:Y:S02]  /*0420*/  IMAD.X R7, RZ, RZ, R7, P3 ;  /* 0x000000ffff077224 */ /* 0x000fe400018e0607 */
[----:B------:R-:W-:Y:S01]  /*0430*/  VIADD R5, R5, 0x100 ;  /* 0x0000010005057836 */ /* 0x000fe20000000000 */
[----:B------:R-:W-:Y:S06]  /*0440*/  @P2 BRA `(.L_x_59) ;  /* 0xfffffffc00802947 */ /* 0x000fec000383ffff */
.L_x_56:
[----:B------:R-:W-:Y:S05]  /*0450*/  BSYNC.RECONVERGENT B2 ;  /* 0x0000000000027941 */ /* 0x000fea0003800200 */
.L_x_55:
[----:B------:R-:W0:Y:S01]  /*0460*/  LDC.64 R8, c[0x0][0x380] ;  /* 0x0000e000ff087b82 */ /* 0x000e220000000a00 */
[----:B------:R-:W-:-:S13]  /*0470*/  ISETP.GE.U32.AND P0, PT, R12, 0x300, PT ;  /* 0x000003000c00780c */ /* 0x000fda0003f06070 */
[----:B------:R-:W-:Y:S05]  /*0480*/  @!P0 BRA `(.L_x_54) ;  /* 0x0000000400588947 */ /* 0x000fea0003800000 */
.L_x_68:
[----:B0-----:R-:W-:-:S05]  /*0490*/  IMAD.WIDE R18, R5, 0x10, R8 ;  /* 0x0000001005127825 */ /* 0x001fca00078e0208 */
[----:B------:R-:W2:Y:S04]  /*04a0*/  LDG.E.CONSTANT R21, desc[UR10][R18.64] ;  /* 0x0000000a12157981 */ /* 0x000ea8000c1e9900 */
[----:B------:R-:W3:Y:S04]  /*04b0*/  LDG.E.64.CONSTANT R14, desc[UR10][R18.64+0x8] ;  /* 0x0000080a120e7981 */ /* 0x000ee8000c1e9b00 */
[----:B-----5:R0:W5:Y:S04]  /*04c0*/  LDG.E.CONSTANT R27, desc[UR10][R18.64+0x1000] ;  /* 0x0010000a121b7981 */ /* 0x020168000c1e9900 */
[----:B------:R0:W5:Y:S04]  /*04d0*/  LDG.E.CONSTANT R16, desc[UR10][R18.64+0x2000] ;  /* 0x0020000a12107981 */ /* 0x000168000c1e9900 */
[----:B------:R0:W5:Y:S04]  /*04e0*/  LDG.E.CONSTANT R17, desc[UR10][R18.64+0x3000] ;  /* 0x0030000a12117981 */ /* 0x000168000c1e9900 */
[----:B------:R0:W5:Y:S04]  /*04f0*/  LDG.E.64.CONSTANT R12, desc[UR10][R18.64+0x1008] ;  /* 0x0010080a120c7981 */ /* 0x000168000c1e9b00 */
[----:B------:R0:W5:Y:S04]  /*0500*/  LDG.E.64.CONSTANT R6, desc[UR10][R18.64+0x2008] ;  /* 0x0020080a12067981 */ /* 0x000168000c1e9b00 */
[----:B------:R0:W5:Y:S01]  /*0510*/  LDG.E.64.CONSTANT R10, desc[UR10][R18.64+0x3008] ;  /* 0x0030080a120a7981 */ /* 0x000162000c1e9b00 */
[----:B------:R-:W-:Y:S01]  /*0520*/  BSSY.RECONVERGENT B2, `(.L_x_60) ;  /* 0x0000011000027945 */ /* 0x000fe20003800200 */
[----:B--2---:R-:W-:Y:S01]  /*0530*/  FSETP.GEU.AND P0, PT, R4, R21, PT ;  /* 0x000000150400720b */ /* 0x004fe20003f0e000 */
[----:B------:R-:W-:-:S02]  /*0540*/  IMAD.MOV.U32 R20, RZ, RZ, R21 ;  /* 0x000000ffff147224 */ /* 0x000fc400078e0015 */
[----:B---3--:R-:W-:Y:S02]  /*0550*/  IMAD.MOV.U32 R23, RZ, RZ, R14 ;  /* 0x000000ffff177224 */ /* 0x008fe400078e000e */
[----:B------:R-:W-:-:S08]  /*0560*/  IMAD.MOV.U32 R25, RZ, RZ, R15 ;  /* 0x000000ffff197224 */ /* 0x000fd000078e000f */
[----:B0-----:R-:W-:Y:S05]  /*0570*/  @!P0 BRA `(.L_x_61) ;  /* 0x00000000002c8947 */ /* 0x001fea0003800000 */
[----:B------:R-:W-:Y:S01]  /*0580*/  FSETP.GEU.AND P2, PT, R21, R4, PT ;  /* 0x000000041500720b */ /* 0x000fe20003f4e000 */
[----:B------:R-:W-:Y:S02]  /*0590*/  IMAD.MOV.U32 R23, RZ, RZ, R2 ;  /* 0x000000ffff177224 */ /* 0x000fe400078e0002 */
[----:B------:R-:W-:Y:S02]  /*05a0*/  IMAD.MOV.U32 R25, RZ, RZ, R3 ;  /* 0x000000ffff197224 */ /* 0x000fe400078e0003 */
[----:B------:R-:W-:-:S08]  /*05b0*/  IMAD.MOV.U32 R20, RZ, RZ, R4 ;  /* 0x000000ffff147224 */ /* 0x000fd000078e0004 */
[CC--:B------:R-:W-:Y:S02]  /*05c0*/  @P2 ISETP.GE.U32.AND P0, PT, R2.reuse, R14.reuse, PT ;  /* 0x0000000e0200220c */ /* 0x0c0fe40003f06070 */
[-C--:B------:R-:W-:Y:S02]  /*05d0*/  @P2 ISETP.LT.U32.AND P1, PT, R2, R14.reuse, PT ;  /* 0x0000000e0200220c */ /* 0x080fe40003f21070 */
[CC--:B------:R-:W-:Y:S02]  /*05e0*/  @P2 ISETP.GE.AND.EX P0, PT, R3.reuse, R15.reuse, PT, P0 ;  /* 0x0000000f0300220c */ /* 0x0c0fe40003f06300 */
[----:B------:R-:W-:Y:S02]  /*05f0*/  @P2 ISETP.LT.AND.EX P1, PT, R3, R15, PT, P1 ;  /* 0x0000000f0300220c */ /* 0x000fe40003f21310 */
[----:B------:R-:W-:Y:S02]  /*0600*/  @P2 FSEL R20, R4, R21, !P0 ;  /* 0x0000001504142208 */ /* 0x000fe40004000000 */
[----:B------:R-:W-:-:S02]  /*0610*/  @P2 SEL R23, R2, R14, P1 ;  /* 0x0000000e02172207 */ /* 0x000fc40000800000 */
[----:B------:R-:W-:-:S07]  /*0620*/  @P2 SEL R25, R3, R15, P1 ;  /* 0x0000000f03192207 */ /* 0x000fce0000800000 */
.L_x_61:
[----:B------:R-:W-:Y:S05]  /*0630*/  BSYNC.RECONVERGENT B2 ;  /* 0x0000000000027941 */ /* 0x000fea0003800200 */
.L_x_60:
[----:B-----5:R-:W-:Y:S01]  /*0640*/  FSETP.GEU.AND P0, PT, R20, R27, PT ;  /* 0x0000001b1400720b */ /* 0x020fe20003f0e000 */
[----:B------:R-:W-:Y:S01]  /*0650*/  BSSY.RECONVERGENT B2, `(.L_x_62) ;  /* 0x0000010000027945 */ /* 0x000fe20003800200 */
[----:B------:R-:W-:Y:S02]  /*0660*/  IMAD.MOV.U32 R3, RZ, RZ, R27 ;  /* 0x000000ffff037224 */ /* 0x000fe400078e001b */
[----:B------:R-:W-:Y:S02]  /*0670*/  IMAD.MOV.U32 R19, RZ, RZ, R12 ;  /* 0x000000ffff137224 */ /* 0x000fe400078e000c */
[----:B------:R-:W-:-:S07]  /*0680*/  IMAD.MOV.U32 R21, RZ, RZ, R13 ;  /* 0x000000ffff157224 */ /* 0x000fce00078e000d */
[----:B------:R-:W-:Y:S05]  /*0690*/  @!P0 BRA `(.L_x_63) ;  /* 0x00000000002c8947 */ /* 0x000fea0003800000 */
        /* <DEDUP_REMOVED lines=11> */
.L_x_63:
[----:B------:R-:W-:Y:S05]  /*0750*/  BSYNC.RECONVERGENT B2 ;  /* 0x0000000000027941 */ /* 0x000fea0003800200 */
.L_x_62:
[----:B------:R-:W-:Y:S01]  /*0760*/  FSETP.GEU.AND P0, PT, R3, R16, PT ;  /* 0x000000100300720b */ /* 0x000fe20003f0e000 */
        /* <DEDUP_REMOVED lines=10> */
[----:B------:R-:W-:Y:S02]  /*0810*/  @P2 ISETP.LT.U32.AND P1, PT, R19, R6, PT ;  /* 0x000000061300220c */ /* 0x000fe40003f21070 */
[CC--:B------:R-:W-:Y:S02]  /*0820*/  @P2 ISETP.GE.AND.EX P0, PT, R21.reuse, R7.reuse, PT, P0 ;  /* 0x000000071500220c */ /* 0x0c0fe40003f06300 */
[----:B------:R-:W-:Y:S02]  /*0830*/  @P2 ISETP.LT.AND.EX P1, PT, R21, R7, PT, P1 ;  /* 0x000000071500220c */ /* 0x000fe40003f21310 */
[----:B------:R-:W-:Y:S02]  /*0840*/  @P2 FSEL R12, R3, R16, !P0 ;  /* 0x00000010030c2208 */ /* 0x000fe40004000000 */
[----:B------:R-:W-:-:S02]  /*0850*/  @P2 SEL R13, R19, R6, P1 ;  /* 0x00000006130d2207 */ /* 0x000fc40000800000 */
[----:B------:R-:W-:-:S07]  /*0860*/  @P2 SEL R15, R21, R7, P1 ;  /* 0x00000007150f2207 */ /* 0x000fce0000800000 */
.L_x_65:
[----:B------:R-:W-:Y:S05]  /*0870*/  BSYNC.RECONVERGENT B2 ;  /* 0x0000000000027941 */ /* 0x000fea0003800200 */
.L_x_64:
        /* <DEDUP_REMOVED lines=19> */
.L_x_67:
[----:B------:R-:W-:Y:S05]  /*09b0*/  BSYNC.RECONVERGENT B2 ;  /* 0x0000000000027941 */ /* 0x000fea0003800200 */
.L_x_66:
[----:B------:R-:W-:-:S05]  /*09c0*/  VIADD R5, R5, 0x400 ;  /* 0x0000040005057836 */ /* 0x000fca0000000000 */
[----:B------:R-:W-:-:S13]  /*09d0*/  ISETP.GE.AND P0, PT, R5, UR4, PT ;  /* 0x0000000405007c0c */ /* 0x000fda000bf06270 */
[----:B------:R-:W-:Y:S05]  /*09e0*/  @!P0 BRA `(.L_x_68) ;  /* 0xfffffff800a88947 */ /* 0x000fea000383ffff */
.L_x_54:
[----:B------:R-:W-:Y:S05]  /*09f0*/  BSYNC.RECONVERGENT B1 ;  /* 0x0000000000017941 */ /* 0x000fea0003800200 */
.L_x_53:
[----:B------:R-:W2:Y:S02]  /*0a00*/  LDCU UR6, c[0x0][0x390] ;  /* 0x00007200ff0677ac */ /* 0x000ea40008000800 */
[----:B--2---:R-:W-:-:S09]  /*0a10*/  UISETP.GE.AND UP0, UPT, UR6, 0x100, UPT ;  /* 0x000001000600788c */ /* 0x004fd2000bf06270 */
[----:B------:R-:W-:Y:S05]  /*0a20*/  BRA.U !UP0, `(.L_x_69) ;  /* 0x00000011088c7547 */ /* 0x000fea000b800000 */
[----:B0-----:R-:W0:Y:S01]  /*0a30*/  S2R R8, SR_LANEID ;  /* 0x0000000000087919 */ /* 0x001e220000000000 */
[----:B------:R-:W-:Y:S01]  /*0a40*/  BSSY.RECONVERGENT B1, `(.L_x_70) ;  /* 0x000001b000017945 */ /* 0x000fe20003800200 */
[----:B-1---5:R-:W-:Y:S01]  /*0a50*/  IMAD.MOV.U32 R6, RZ, RZ, R2 ;  /* 0x000000ffff067224 */ /* 0x022fe200078e0002 */
[----:B------:R1:W2:Y:S01]  /*0a60*/  SHFL.DOWN PT, R9, R4, 0x1, 0x1f ;  /* 0x08201f0004097f89 */ /* 0x0002a200000e0000 */
[----:B------:R-:W-:Y:S02]  /*0a70*/  IMAD.MOV.U32 R7, RZ, RZ, R3 ;  /* 0x000000ffff077224 */ /* 0x000fe400078e0003 */
[----:B------:R-:W-:Y:S01]  /*0a80*/  IMAD.MOV.U32 R5, RZ, RZ, R4 ;  /* 0x000000ffff057224 */ /* 0x000fe200078e0004 */
[----:B------:R1:W3:Y:S04]  /*0a90*/  SHFL.DOWN PT, R11, R2, 0x1, 0x1f ;  /* 0x08201f00020b7f89 */ /* 0x0002e800000e0000 */
[----:B------:R1:W4:Y:S01]  /*0aa0*/  SHFL.DOWN PT, R13, R3, 0x1, 0x1f ;  /* 0x08201f00030d7f89 */ /* 0x00032200000e0000 */
[----:B0-----:R-:W-:-:S02]  /*0ab0*/  ISETP.GT.AND P0, PT, R8, 0x1e, PT ;  /* 0x0000001e0800780c */ /* 0x001fc40003f04270 */
[C---:B------:R-:W-:Y:S02]  /*0ac0*/  ISETP.GT.AND P1, PT, R8.reuse, 0x1d, PT ;  /* 0x0000001d0800780c */ /* 0x040fe40003f24270 */
[----:B------:R-:W-:-:S09]  /*0ad0*/  ISETP.GT.AND P3, PT, R8, 0x1b, PT ;  /* 0x0000001b0800780c */ /* 0x000fd20003f64270 */
[----:B-1234-:R-:W-:Y:S05]  /*0ae0*/  @P0 BRA `(.L_x_71) ;  /* 0x0000000000400947 */ /* 0x01efea0003800000 */
[----:B------:R-:W-:Y:S01]  /*0af0*/  FSETP.GEU.AND P0, PT, R4, R9, PT ;  /* 0x000000090400720b */ /* 0x000fe20003f0e000 */
[----:B------:R-:W-:Y:S02]  /*0b00*/  IMAD.MOV.U32 R6, RZ, RZ, R11 ;  /* 0x000000ffff067224 */ /* 0x000fe400078e000b */
[----:B------:R-:W-:Y:S02]  /*0b10*/  IMAD.MOV.U32 R7, RZ, RZ, R13 ;  /* 0x000000ffff077224 */ /* 0x000fe400078e000d */
[----:B------:R-:W-:-:S08]  /*0b20*/  IMAD.MOV.U32 R5, RZ, RZ, R9 ;  /* 0x000000ffff057224 */ /* 0x000fd000078e0009 */
[----:B------:R-:W-:Y:S05]  /*0b30*/  @!P0 BRA `(.L_x_71) ;  /* 0x00000000002c8947 */ /* 0x000fea0003800000 */
[----:B------:R-:W-:Y:S01]  /*0b40*/  FSETP.GT.AND P4, PT, R4, R9, PT ;  /* 0x000000090400720b */ /* 0x000fe20003f84000 */
[----:B------:R-:W-:Y:S02]  /*0b50*/  IMAD.MOV.U32 R6, RZ, RZ, R2 ;  /* 0x000000ffff067224 */ /* 0x000fe400078e0002 */
[----:B------:R-:W-:Y:S02]  /*0b60*/  IMAD.MOV.U32 R7, RZ, RZ, R3 ;  /* 0x000000ffff077224 */ /* 0x000fe400078e0003 */
[----:B------:R-:W-:-:S08]  /*0b70*/  IMAD.MOV.U32 R5, RZ, RZ, R4 ;  /* 0x000000ffff057224 */ /* 0x000fd000078e0004 */
[CC--:B------:R-:W-:Y:S02]  /*0b80*/  @!P4 ISETP.GE.U32.AND P0, PT, R2.reuse, R11.reuse, PT ;  /* 0x0000000b0200c20c */ /* 0x0c0fe40003f06070 */
[----:B------:R-:W-:Y:S02]  /*0b90*/  @!P4 ISETP.LT.U32.AND P2, PT, R2, R11, PT ;  /* 0x0000000b0200c20c */ /* 0x000fe40003f41070 */
[CC--:B------:R-:W-:Y:S02]  /*0ba0*/  @!P4 ISETP.GE.AND.EX P0, PT, R3.reuse, R13.reuse, PT, P0 ;  /* 0x0000000d0300c20c */ /* 0x0c0fe40003f06300 */
[----:B------:R-:W-:Y:S02]  /*0bb0*/  @!P4 ISETP.LT.AND.EX P2, PT, R3, R13, PT, P2 ;  /* 0x0000000d0300c20c */ /* 0x000fe40003f41320 */
[----:B------:R-:W-:Y:S02]  /*0bc0*/  @!P4 FSEL R5, R4, R9, !P0 ;  /* 0x000000090405c208 */ /* 0x000fe40004000000 */
[----:B------:R-:W-:-:S02]  /*0bd0*/  @!P4 SEL R6, R2, R11, P2 ;  /* 0x0000000b0206c207 */ /* 0x000fc40001000000 */
[----:B------:R-:W-:-:S07]  /*0be0*/  @!P4 SEL R7, R3, R13, P2 ;  /* 0x0000000d0307c207 */ /* 0x000fce0001000000 */
.L_x_71:
[----:B------:R-:W-:Y:S05]  /*0bf0*/  BSYNC.RECONVERGENT B1 ;  /* 0x0000000000017941 */ /* 0x000fea0003800200 */
.L_x_70:
[----:B------:R0:W1:Y:S01]  /*0c00*/  SHFL.DOWN PT, R10, R5, 0x2, 0x1f ;  /* 0x08401f00050a7f89 */ /* 0x00006200000e0000 */
[----:B------:R-:W-:Y:S01]  /*0c10*/  BSSY.RECONVERGENT B1, `(.L_x_72) ;  /* 0x000001a000017945 */ /* 0x000fe20003800200 */
[C---:B------:R-:W-:Y:S01]  /*0c20*/  ISETP.GT.AND P5, PT, R8.reuse, 0x17, PT ;  /* 0x000000170800780c */ /* 0x040fe20003fa4270 */
[----:B------:R-:W-:Y:S01]  /*0c30*/  IMAD.MOV.U32 R4, RZ, RZ, R6 ;  /* 0x000000ffff047224 */ /* 0x000fe200078e0006 */
[----:B------:R0:W2:Y:S01]  /*0c40*/  SHFL.DOWN PT, R3, R6, 0x2, 0x1f ;  /* 0x08401f0006037f89 */ /* 0x0000a200000e0000 */
[C---:B------:R-:W-:Y:S01]  /*0c50*/  ISETP.GT.AND P4, PT, R8.reuse, 0xf, PT ;  /* 0x0000000f0800780c */ /* 0x040fe20003f84270 */
[----:B------:R-:W-:Y:S01]  /*0c60*/  IMAD.MOV.U32 R2, RZ, RZ, R5 ;  /* 0x000000ffff027224 */ /* 0x000fe200078e0005 */
[----:B------:R-:W-:Y:S01]  /*0c70*/  ISETP.NE.AND P2, PT, R8, RZ, PT ;  /* 0x000000ff0800720c */ /* 0x000fe20003f45270 */
[----:B------:R0:W3:Y:S01]  /*0c80*/  SHFL.DOWN PT, R12, R7, 0x2, 0x1f ;  /* 0x08401f00070c7f89 */ /* 0x0000e200000e0000 */
[----:B------:R-:W-:Y:S01]  /*0c90*/  IMAD.MOV.U32 R8, RZ, RZ, R7 ;  /* 0x000000ffff087224 */ /* 0x000fe200078e0007 */
[----:B------:R-:W-:Y:S10]  /*0ca0*/  @P1 BRA `(.L_x_73) ;  /* 0x0000000000401947 */ /* 0x000ff40003800000 */
[----:B-1----:R-:W-:Y:S01]  /*0cb0*/  FSETP.GEU.AND P0, PT, R5, R10, PT ;  /* 0x0000000a0500720b */ /* 0x002fe20003f0e000 */
[----:B--2---:R-:W-:Y:S02]  /*0cc0*/  IMAD.MOV.U32 R4, RZ, RZ, R3 ;  /* 0x000000ffff047224 */ /* 0x004fe400078e0003 */
[----:B---3--:R-:W-:Y:S02]  /*0cd0*/  IMAD.MOV.U32 R8, RZ, RZ, R12 ;  /* 0x000000ffff087224 */ /* 0x008fe400078e000c */
[----:B------:R-:W-:-:S08]  /*0ce0*/  IMAD.MOV.U32 R2, RZ, RZ, R10 ;  /* 0x000000ffff027224 */ /* 0x000fd000078e000a */
[----:B------:R-:W-:Y:S05]  /*0cf0*/  @!P0 BRA `(.L_x_73) ;  /* 0x00000000002c8947 */ /* 0x000fea0003800000 */
[----:B------:R-:W-:Y:S01]  /*0d00*/  FSETP.GT.AND P6, PT, R5, R10, PT ;  /* 0x0000000a0500720b */ /* 0x000fe20003fc4000 */
[----:B------:R-:W-:Y:S02]  /*0d10*/  IMAD.MOV.U32 R4, RZ, RZ, R6 ;  /* 0x000000ffff047224 */ /* 0x000fe400078e0006 */
[----:B------:R-:W-:Y:S02]  /*0d20*/  IMAD.MOV.U32 R8, RZ, RZ, R7 ;  /* 0x000000ffff087224 */ /* 0x000fe400078e0007 */
[----:B------:R-:W-:-:S08]  /*0d30*/  IMAD.MOV.U32 R2, RZ, RZ, R5 ;  /* 0x000000ffff027224 */ /* 0x000fd000078e0005 */
[CC--:B------:R-:W-:Y:S02]  /*0d40*/  @!P6 ISETP.GE.U32.AND P1, PT, R6.reuse, R3.reuse, PT ;  /* 0x000000030600e20c */ /* 0x0c0fe40003f26070 */
[CC--:B------:R-:W-:Y:S02]  /*0d50*/  @!P6 ISETP.LT.U32.AND P0, PT, R6.reuse, R3.reuse, PT ;  /* 0x000000030600e20c */ /* 0x0c0fe40003f01070 */
[CC--:B------:R-:W-:Y:S02]  /*0d60*/  @!P6 ISETP.GE.AND.EX P1, PT, R7.reuse, R12.reuse, PT, P1 ;  /* 0x0000000c0700e20c */ /* 0x0c0fe40003f26310 */
[----:B------:R-:W-:Y:S02]  /*0d70*/  @!P6 ISETP.LT.AND.EX P0, PT, R7, R12, PT, P0 ;  /* 0x0000000c0700e20c */ /* 0x000fe40003f01300 */
[----:B------:R-:W-:Y:S02]  /*0d80*/  @!P6 FSEL R2, R5, R10, !P1 ;  /* 0x0000000a0502e208 */ /* 0x000fe40004800000 */
[----:B------:R-:W-:-:S02]  /*0d90*/  @!P6 SEL R4, R6, R3, P0 ;  /* 0x000000030604e207 */ /* 0x000fc40000000000 */
[----:B------:R-:W-:-:S07]  /*0da0*/  @!P6 SEL R8, R7, R12, P0 ;  /* 0x0000000c0708e207 */ /* 0x000fce0000000000 */
.L_x_73:
[----:B------:R-:W-:Y:S05]  /*0db0*/  BSYNC.RECONVERGENT B1 ;  /* 0x0000000000017941 */ /* 0x000fea0003800200 */
.L_x_72:
[----:B0-----:R0:W4:Y:S01]  /*0dc0*/  SHFL.DOWN PT, R5, R2, 0x4, 0x1f ;  /* 0x08801f0002057f89 */ /* 0x00112200000e0000 */
[----:B------:R-:W-:Y:S01]  /*0dd0*/  BSSY.RECONVERGENT B1, `(.L_x_74) ;  /* 0x0000017000017945 */ /* 0x000fe20003800200 */
[----:B------:R-:W-:Y:S02]  /*0de0*/  IMAD.MOV.U32 R6, RZ, RZ, R4 ;  /* 0x000000ffff067224 */ /* 0x000fe400078e0004 */
[----:B------:R0:W0:Y:S01]  /*0df0*/  SHFL.DOWN PT, R9, R4, 0x4, 0x1f ;  /* 0x08801f0004097f89 */ /* 0x00002200000e0000 */
[----:B------:R-:W-:Y:S02]  /*0e00*/  IMAD.MOV.U32 R7, RZ, RZ, R8 ;  /* 0x000000ffff077224 */ /* 0x000fe400078e0008 */
[----:B--2---:R-:W-:Y:S01]  /*0e10*/  IMAD.MOV.U32 R3, RZ, RZ, R2 ;  /* 0x000000ffff037224 */ /* 0x004fe200078e0002 */
[----:B------:R2:W0:Y:S01]  /*0e20*/  SHFL.DOWN PT, R11, R8, 0x4, 0x1f ;  /* 0x08801f00080b7f89 */ /* 0x00042200000e0000 */
[----:B------:R-:W-:Y:S05]  /*0e30*/  @P3 BRA `(.L_x_75) ;  /* 0x0000000000403947 */ /* 0x000fea0003800000 */
[----:B----4-:R-:W-:Y:S01]  /*0e40*/  FSETP.GEU.AND P0, PT, R2, R5, PT ;  /* 0x000000050200720b */ /* 0x010fe20003f0e000 */
[----:B0-----:R-:W-:Y:S02]  /*0e50*/  IMAD.MOV.U32 R6, RZ, RZ, R9 ;  /* 0x000000ffff067224 */ /* 0x001fe400078e0009 */
        /* <DEDUP_REMOVED lines=14> */
.L_x_75:
[----:B------:R-:W-:Y:S05]  /*0f40*/  BSYNC.RECONVERGENT B1 ;  /* 0x0000000000017941 */ /* 0x000fea0003800200 */
.L_x_74:
[----:B--2---:R2:W2:Y:S01]  /*0f50*/  SHFL.DOWN PT, R8, R3, 0x8, 0x1f ;  /* 0x09001f0003087f89 */ /* 0x0044a200000e0000 */
[----:B------:R-:W-:Y:S01]  /*0f60*/  BSSY.RECONVERGENT B1, `(.L_x_76) ;  /* 0x0000017000017945 */ /* 0x000fe20003800200 */
[----:B0-----:R-:W-:Y:S02]  /*0f70*/  IMAD.MOV.U32 R4, RZ, RZ, R6 ;  /* 0x000000ffff047224 */ /* 0x001fe400078e0006 */
[----:B------:R0:W0:Y:S01]  /*0f80*/  SHFL.DOWN PT, R9, R6, 0x8, 0x1f ;  /* 0x09001f0006097f89 */ /* 0x00002200000e0000 */
[----:B----4-:R-:W-:Y:S02]  /*0f90*/  IMAD.MOV.U32 R5, RZ, RZ, R7 ;  /* 0x000000ffff057224 */ /* 0x010fe400078e0007 */
[----:B------:R-:W-:Y:S01]  /*0fa0*/  IMAD.MOV.U32 R2, RZ, RZ, R3 ;  /* 0x000000ffff027224 */ /* 0x000fe200078e0003 */
[----:B-1----:R1:W4:Y:S01]  /*0fb0*/  SHFL.DOWN PT, R10, R7, 0x8, 0x1f ;  /* 0x09001f00070a7f89 */ /* 0x00232200000e0000 */
[----:B------:R-:W-:Y:S05]  /*0fc0*/  @P5 BRA `(.L_x_77) ;  /* 0x0000000000405947 */ /* 0x000fea0003800000 */
[----:B--2---:R-:W-:Y:S01]  /*0fd0*/  FSETP.GEU.AND P0, PT, R3, R8, PT ;  /* 0x000000080300720b */ /* 0x004fe20003f0e000 */
[----:B0-----:R-:W-:Y:S02]  /*0fe0*/  IMAD.MOV.U32 R4, RZ, RZ, R9 ;  /* 0x000000ffff047224 */ /* 0x001fe400078e0009 */
[----:B----4-:R-:W-:Y:S02]  /*0ff0*/  IMAD.MOV.U32 R5, RZ, RZ, R10 ;  /* 0x000000ffff057224 */ /* 0x010fe400078e000a */
        /* <DEDUP_REMOVED lines=13> */
.L_x_77:
[----:B------:R-:W-:Y:S05]  /*10d0*/  BSYNC.RECONVERGENT B1 ;  /* 0x0000000000017941 */ /* 0x000fea0003800200 */
.L_x_76:
[----:B--2---:R2:W2:Y:S01]  /*10e0*/  SHFL.DOWN PT, R3, R2, 0x10, 0x1f ;  /* 0x0a001f0002037f89 */ /* 0x0044a200000e0000 */
[----:B------:R-:W-:Y:S01]  /*10f0*/  BSSY.RECONVERGENT B1, `(.L_x_78) ;  /* 0x0000017000017945 */ /* 0x000fe20003800200 */
[----:B-1----:R-:W-:Y:S02]  /*1100*/  IMAD.MOV.U32 R7, RZ, RZ, R4 ;  /* 0x000000ffff077224 */ /* 0x002fe400078e0004 */
[----:B0-----:R0:W1:Y:S01]  /*1110*/  SHFL.DOWN PT, R9, R4, 0x10, 0x1f ;  /* 0x0a001f0004097f89 */ /* 0x00106200000e0000 */
[----:B------:R-:W-:Y:S02]  /*1120*/  IMAD.MOV.U32 R6, RZ, RZ, R5 ;  /* 0x000000ffff067224 */ /* 0x000fe400078e0005 */
[----:B------:R-:W-:Y:S01]  /*1130*/  IMAD.MOV.U32 R8, RZ, RZ, R2 ;  /* 0x000000ffff087224 */ /* 0x000fe200078e0002 */
[----:B----4-:R0:W4:Y:S01]  /*1140*/  SHFL.DOWN PT, R10, R5, 0x10, 0x1f ;  /* 0x0a001f00050a7f89 */ /* 0x01012200000e0000 */
[----:B------:R-:W-:Y:S05]  /*1150*/  @P4 BRA `(.L_x_79) ;  /* 0x0000000000404947 */ /* 0x000fea0003800000 */
[----:B--2---:R-:W-:Y:S01]  /*1160*/  FSETP.GEU.AND P0, PT, R2, R3, PT ;  /* 0x000000030200720b */ /* 0x004fe20003f0e000 */
[----:B-1----:R-:W-:Y:S02]  /*1170*/  IMAD.MOV.U32 R7, RZ, RZ, R9 ;  /* 0x000000ffff077224 */ /* 0x002fe400078e0009 */
        /* <DEDUP_REMOVED lines=14> */
.L_x_79:
[----:B------:R-:W-:Y:S05]  /*1260*/  BSYNC.RECONVERGENT B1 ;  /* 0x0000000000017941 */ /* 0x000fea0003800200 */
.L_x_78:
[----:B------:R-:W-:Y:S04]  /*1270*/  BSSY.RECONVERGENT B1, `(.L_x_80) ;  /* 0x000000c000017945 */ /* 0x000fe80003800200 */
[----:B------:R-:W-:Y:S05]  /*1280*/  @P2 BRA `(.L_x_81) ;  /* 0x0000000000282947 */ /* 0x000fea0003800000 */
[----:B0-----:R-:W0:Y:S01]  /*1290*/  S2R R4, SR_CgaCtaId ;  /* 0x0000000000047919 */ /* 0x001e220000008800 */
[----:B--2---:R-:W-:Y:S02]  /*12a0*/  MOV R3, 0x400 ;  /* 0x0000040000037802 */ /* 0x004fe40000000f00 */
[----:B------:R-:W-:-:S04]  /*12b0*/  SHF.R.U32.HI R2, RZ, 0x1, R0 ;  /* 0x00000001ff027819 */ /* 0x000fc80000011600 */
[----:B------:R-:W-:Y:S02]  /*12c0*/  LOP3.LUT R2, R2, 0x1f0, RZ, 0xc0, !PT ;  /* 0x000001f002027812 */ /* 0x000fe400078ec0ff */
[----:B0-----:R-:W-:-:S05]  /*12d0*/  LEA R3, R4, R3, 0x18 ;  /* 0x0000000304037211 */ /* 0x001fca00078ec0ff */
[----:B------:R-:W-:Y:S02]  /*12e0*/  IMAD.IADD R5, R2, 0x1, R3 ;  /* 0x0000000102057824 */ /* 0x000fe400078e0203 */
[----:B------:R-:W-:Y:S02]  /*12f0*/  IMAD.MOV.U32 R2, RZ, RZ, R7 ;  /* 0x000000ffff027224 */ /* 0x000fe400078e0007 */
[----:B------:R-:W-:Y:S01]  /*1300*/  IMAD.MOV.U32 R3, RZ, RZ, R6 ;  /* 0x000000ffff037224 */ /* 0x000fe200078e0006 */
[----:B------:R0:W-:Y:S04]  /*1310*/  STS [R5+0x8], R8 ;  /* 0x0000080805007388 */ /* 0x0001e80000000800 */
[----:B------:R0:W-:Y:S02]  /*1320*/  STS.64 [R5+0x10], R2 ;  /* 0x0000100205007388 */ /* 0x0001e40000000a00 */
.L_x_81:
[----:B------:R-:W-:Y:S05]  /*1330*/  BSYNC.RECONVERGENT B1 ;  /* 0x0000000000017941 */ /* 0x000fea0003800200 */
.L_x_80:
[----:B------:R-:W-:Y:S01]  /*1340*/  BAR.SYNC.DEFER_BLOCKING 0x0 ;  /* 0x0000000000007b1d */ /* 0x000fe20000010000 */
[----:B------:R-:W-:-:S13]  /*1350*/  ISETP.NE.AND P1, PT, R0, RZ, PT ;  /* 0x000000ff0000720c */ /* 0x000fda0003f25270 */
[----:B------:R-:W-:Y:S05]  /*1360*/  @P1 BRA `(.L_x_82) ;  /* 0x0000004800341947 */ /* 0x000fea0003800000 */
[----:B0-2---:R-:W0:Y:S01]  /*1370*/  S2R R3, SR_CgaCtaId ;  /* 0x0000000000037919 */ /* 0x005e220000008800 */
[----:B------:R-:W-:Y:S01]  /*1380*/  MOV R0, 0x400 ;  /* 0x0000040000007802 */ /* 0x000fe20000000f00 */
[----:B------:R-:W-:Y:S03]  /*1390*/  BSSY.RECONVERGENT B1, `(.L_x_83) ;  /* 0x0000016000017945 */ /* 0x000fe60003800200 */
[----:B0-----:R-:W-:-:S05]  /*13a0*/  LEA R24, R3, R0, 0x18 ;  /* 0x0000000003187211 */ /* 0x001fca00078ec0ff */
[----:B------:R-:W0:Y:S04]  /*13b0*/  LDS R5, [R24+0x18] ;  /* 0x0000180018057984 */ /* 0x000e280000000800 */
[----:B------:R2:W1:Y:S04]  /*13c0*/  LDS.64 R2, [R24+0x20] ;  /* 0x0000200018027984 */ /* 0x0004680000000a00 */
[----:B------:R2:W1:Y:S04]  /*13d0*/  LDS R21, [R24+0x28] ;  /* 0x0000280018157984 */ /* 0x0004680000000800 */
[----:B------:R2:W1:Y:S01]  /*13e0*/  LDS R18, [R24+0x38] ;  /* 0x0000380018127984 */ /* 0x0004620000000800 */
[----:B0-----:R-:W-:Y:S01]  /*13f0*/  FSETP.GEU.AND P0, PT, R8, R5, PT ;  /* 0x000000050800720b */ /* 0x001fe20003f0e000 */
[----:B------:R-:W-:-:S12]  /*1400*/  IMAD.MOV.U32 R20, RZ, RZ, R5 ;  /* 0x000000ffff147224 */ /* 0x000fd800078e0005 */
[----:B-12---:R-:W-:Y:S05]  /*1410*/  @!P0 BRA `(.L_x_84) ;  /* 0x0000000000348947 */ /* 0x006fea0003800000 */
[----:B------:R-:W-:Y:S01]  /*1420*/  FSETP.GEU.AND P3, PT, R5, R8, PT ;  /* 0x000000080500720b */ /* 0x000fe20003f6e000 */
[----:B------:R-:W-:-:S12]  /*1430*/  IMAD.MOV.U32 R20, RZ, RZ, R8 ;  /* 0x000000ffff147224 */ /* 0x000fd800078e0008 */
[CC--:B------:R-:W-:Y:S02]  /*1440*/  @P3 ISETP.GE.U32.AND P0, PT, R7.reuse, R2.reuse, PT ;  /* 0x000000020700320c */ /* 0x0c0fe40003f06070 */
[CC--:B------:R-:W-:Y:S02]  /*1450*/  @P3 ISETP.LT.U32.AND P2, PT, R7.reuse, R2.reuse, PT ;  /* 0x000000020700320c */ /* 0x0c0fe40003f41070 */
[CC--:B------:R-:W-:Y:S02]  /*1460*/  @P3 ISETP.GE.AND.EX P0, PT, R6.reuse, R3.reuse, PT, P0 ;  /* 0x000000030600320c */ /* 0x0c0fe40003f06300 */
[----:B------:R-:W-:Y:S02]  /*1470*/  @P3 ISETP.LT.AND.EX P2, PT, R6, R3, PT, P2 ;  /* 0x000000030600320c */ /* 0x000fe40003f41320 */
[----:B------:R-:W-:Y:S02]  /*1480*/  @P3 FSEL R20, R8, R5, !P0 ;  /* 0x0000000508143208 */ /* 0x000fe40004000000 */
[----:B------:R-:W-:Y:S01]  /*1490*/  @P3 SEL R0, R7, R2, P2 ;  /* 0x0000000207003207 */ /* 0x000fe20001000000 */
[----:B------:R-:W-:Y:S01]  /*14a0*/  IMAD.MOV.U32 R2, RZ, RZ, R7 ;  /* 0x000000ffff027224 */ /* 0x000fe200078e0007 */
[----:B------:R-:W-:Y:S01]  /*14b0*/  @P3 SEL R5, R6, R3, P2 ;  /* 0x0000000306053207 */ /* 0x000fe20001000000 */
[----:B------:R-:W-:-:S02]  /*14c0*/  IMAD.MOV.U32 R3, RZ, RZ, R6 ;  /* 0x000000ffff037224 */ /* 0x000fc400078e0006 */
[----:B------:R-:W-:Y:S02]  /*14d0*/  @P3 IMAD.MOV.U32 R2, RZ, RZ, R0 ;  /* 0x000000ffff023224 */ /* 0x000fe400078e0000 */
[----:B------:R-:W-:-:S07]  /*14e0*/  @P3 IMAD.MOV.U32 R3, RZ, RZ, R5 ;  /* 0x000000ffff033224 */ /* 0x000fce00078e0005 */
.L_x_84:
[----:B------:R-:W-:Y:S05]  /*14f0*/  BSYNC.RECONVERGENT B1 ;  /* 0x0000000000017941 */ /* 0x000fea0003800200 */
.L_x_83:
[----:B------:R-:W0:Y:S01]  /*1500*/  LDS.64 R14, [R24+0x30] ;  /* 0x00003000180e7984 */ /* 0x000e220000000a00 */
[----:B------:R-:W-:Y:S01]  /*1510*/  FSETP.GEU.AND P0, PT, R20, R21, PT ;  /* 0x000000151400720b */ /* 0x000fe20003f0e000 */
[----:B------:R-:W-:Y:S01]  /*1520*/  BSSY.RECONVERGENT B1, `(.L_x_85) ;  /* 0x0000019000017945 */ /* 0x000fe20003800200 */
[----:B------:R-:W-:Y:S01]  /*1530*/  IMAD.MOV.U32 R23, RZ, RZ, R21 ;  /* 0x000000ffff177224 */ /* 0x000fe200078e0015 */
[----:B------:R1:W2:Y:S04]  /*1540*/  LDS R19, [R24+0x48] ;  /* 0x0000480018137984 */ /* 0x0002a80000000800 */
[----:B------:R1:W1:Y:S04]  /*1550*/  LDS R17, [R24+0x58] ;  /* 0x0000580018117984 */ /* 0x0002680000000800 */
[----:B------:R0:W1:Y:S04]  /*1560*/  LDS R16, [R24+0x68] ;  /* 0x0000680018107984 */ /* 0x0000680000000800 */
[----:B------:R0:W1:Y:S04]  /*1570*/  LDS R0, [R24+0x78] ;  /* 0x0000780018007984 */ /* 0x0000680000000800 */
[----:B---3--:R3:W1:Y:S04]  /*1580*/  LDS.64 R12, [R24+0x40] ;  /* 0x00004000180c7984 */ /* 0x0086680000000a00 */
[----:B----4-:R3:W4:Y:S04]  /*1590*/  LDS.64 R10, [R24+0x50] ;  /* 0x00005000180a7984 */ /* 0x0107280000000a00 */
[----:B------:R3:W1:Y:S04]  /*15a0*/  LDS.64 R8, [R24+0x60] ;  /* 0x0000600018087984 */ /* 0x0006680000000a00 */
[----:B------:R3:W1:Y:S04]  /*15b0*/  LDS.64 R6, [R24+0x70] ;  /* 0x0000700018067984 */ /* 0x0006680000000a00 */
[----:B------:R3:W1:Y:S01]  /*15c0*/  LDS.64 R4, [R24+0x80] ;  /* 0x0000800018047984 */ /* 0x0006620000000a00 */
[----:B0-----:R-:W-:-:S02]  /*15d0*/  IMAD.MOV.U32 R25, RZ, RZ, R14 ;  /* 0x000000ffff197224 */ /* 0x001fc400078e000e */
[----:B------:R-:W-:Y:S01]  /*15e0*/  IMAD.MOV.U32 R22, RZ, RZ, R15 ;  /* 0x000000ffff167224 */ /* 0x000fe200078e000f */
[----:B------:R-:W-:Y:S06]  /*15f0*/  @!P0 BRA `(.L_x_86) ;  /* 0x00000000002c8947 */ /* 0x000fec0003800000 */
        /* <DEDUP_REMOVED lines=11> */
.L_x_86:
[----:B------:R-:W-:Y:S05]  /*16b0*/  BSYNC.RECONVERGENT B1 ;  /* 0x0000000000017941 */ /* 0x000fea0003800200 */
.L_x_85:
[----:B------:R-:W-:Y:S01]  /*16c0*/  FSETP.GEU.AND P0, PT, R23, R18, PT ;  /* 0x000000121700720b */ /* 0x000fe20003f0e000 */
[----:B------:R-:W-:Y:S01]  /*16d0*/  BSSY.RECONVERGENT B1, `(.L_x_87) ;  /* 0x0000010000017945 */ /* 0x000fe20003800200 */
[----:B------:R-:W-:Y:S02]  /*16e0*/  IMAD.MOV.U32 R2, RZ, RZ, R18 ;  /* 0x000000ffff027224 */ /* 0x000fe400078e0012 */
[----:B-1----:R-:W-:Y:S02]  /*16f0*/  IMAD.MOV.U32 R3, RZ, RZ, R12 ;  /* 0x000000ffff037224 */ /* 0x002fe400078e000c */
        /* <DEDUP_REMOVED lines=13> */
.L_x_88:
[----:B------:R-:W-:Y:S05]  /*17d0*/  BSYNC.RECONVERGENT B1 ;  /* 0x0000000000017941 */ /* 0x000fea0003800200 */
.L_x_87:
[----:B--2---:R-:W-:Y:S01]  /*17e0*/  FSETP.GEU.AND P0, PT, R2, R19, PT ;  /* 0x000000130200720b */ /* 0x004fe20003f0e000 */
[----:B------:R-:W-:Y:S01]  /*17f0*/  BSSY.RECONVERGENT B1, `(.L_x_89) ;  /* 0x0000010000017945 */ /* 0x000fe20003800200 */
[----:B------:R-:W-:Y:S02]  /*1800*/  IMAD.MOV.U32 R12, RZ, RZ, R19 ;  /* 0x000000ffff0c7224 */ /* 0x000fe400078e0013 */
[----:B----4-:R-:W-:Y:S02]  /*1810*/  IMAD.MOV.U32 R15, RZ, RZ, R10 ;  /* 0x000000ffff0f7224 */ /* 0x010fe400078e000a */
[----:B------:R-:W-:-:S07]  /*1820*/  IMAD.MOV.U32 R14, RZ, RZ, R11 ;  /* 0x000000ffff0e7224 */ /* 0x000fce00078e000b */
[----:B------:R-:W-:Y:S05]  /*1830*/  @!P0 BRA `(.L_x_90) ;  /* 0x00000000002c8947 */ /* 0x000fea0003800000 */
[----:B------:R-:W-:Y:S01]  /*1840*/  FSETP.GEU.AND P3, PT, R19, R2, PT ;  /* 0x000000021300720b */ /* 0x000fe20003f6e000 */
[----:B------:R-:W-:Y:S02]  /*1850*/  IMAD.MOV.U32 R15, RZ, RZ, R3 ;  /* 0x000000ffff0f7224 */ /* 0x000fe400078e0003 */
[----:B------:R-:W-:Y:S02]  /*1860*/  IMAD.MOV.U32 R14, RZ, RZ, R20 ;  /* 0x000000ffff0e7224 */ /* 0x000fe400078e0014 */
[----:B------:R-:W-:-:S08]  /*1870*/  IMAD.MOV.U32 R12, RZ, RZ, R2 ;  /* 0x000000ffff0c7224 */ /* 0x000fd000078e0002 */
[CC--:B------:R-:W-:Y:S02]  /*1880*/  @P3 ISETP.GE.U32.AND P0, PT, R3.reuse, R10.reuse, PT ;  /* 0x0000000a0300320c */ /* 0x0c0fe40003f06070 */
[CC--:B------:R-:W-:Y:S02]  /*1890*/  @P3 ISETP.LT.U32.AND P2, PT, R3.reuse, R10.reuse, PT ;  /* 0x0000000a0300320c */ /* 0x0c0fe40003f41070 */
[CC--:B------:R-:W-:Y:S02]  /*18a0*/  @P3 ISETP.GE.AND.EX P0, PT, R20.reuse, R11.reuse, PT, P0 ;  /* 0x0000000b1400320c */ /* 0x0c0fe40003f06300 */
[----:B------:R-:W-:Y:S02]  /*18b0*/  @P3 ISETP.LT.AND.EX P2, PT, R20, R11, PT, P2 ;  /* 0x0000000b1400320c */ /* 0x000fe40003f41320 */
[----:B------:R-:W-:Y:S02]  /*18c0*/  @P3 FSEL R12, R2, R19, !P0 ;  /* 0x00000013020c3208 */ /* 0x000fe40004000000 */
[----:B------:R-:W-:-:S02]  /*18d0*/  @P3 SEL R15, R3, R10, P2 ;  /* 0x0000000a030f3207 */ /* 0x000fc40001000000 */
[----:B------:R-:W-:-:S07]  /*18e0*/  @P3 SEL R14, R20, R11, P2 ;  /* 0x0000000b140e3207 */ /* 0x000fce0001000000 */
.L_x_90:
[----:B------:R-:W-:Y:S05]  /*18f0*/  BSYNC.RECONVERGENT B1 ;  /* 0x0000000000017941 */ /* 0x000fea0003800200 */
.L_x_89:
        /* <DEDUP_REMOVED lines=17> */
.L_x_92:
[----:B------:R-:W-:Y:S05]  /*1a10*/  BSYNC.RECONVERGENT B1 ;  /* 0x0000000000017941 */ /* 0x000fea0003800200 */
.L_x_91:
        /* <DEDUP_REMOVED lines=17> */
.L_x_94:
[----:B------:R-:W-:Y:S05]  /*1b30*/  BSYNC.RECONVERGENT B1 ;  /* 0x0000000000017941 */ /* 0x000fea0003800200 */
.L_x_93:
[----:B------:R-:W-:Y:S01]  /*1b40*/  FSETP.GEU.AND P0, PT, R9, R0, PT ;  /* 0x000000000900720b */ /* 0x000fe20003f0e000 */
[----:B------:R-:W-:Y:S02]  /*1b50*/  IMAD.MOV.U32 R8, RZ, RZ, R0 ;  /* 0x000000ffff087224 */ /* 0x000fe400078e0000 */
[----:B------:R-:W-:Y:S02]  /*1b60*/  IMAD.MOV.U32 R7, RZ, RZ, R4 ;  /* 0x000000ffff077224 */ /* 0x000fe400078e0004 */
[----:B------:R-:W-:-:S08]  /*1b70*/  IMAD.MOV.U32 R6, RZ, RZ, R5 ;  /* 0x000000ffff067224 */ /* 0x000fd000078e0005 */
[----:B------:R-:W-:Y:S05]  /*1b80*/  @!P0 BRA `(.L_x_82) ;  /* 0x00000040002c8947 */ /* 0x000fea0003800000 */
[----:B------:R-:W-:Y:S01]  /*1b90*/  FSETP.GEU.AND P0, PT, R0, R9, PT ;  /* 0x000000090000720b */ /* 0x000fe20003f0e000 */
[----:B------:R-:W-:Y:S02]  /*1ba0*/  IMAD.MOV.U32 R8, RZ, RZ, R9 ;  /* 0x000000ffff087224 */ /* 0x000fe400078e0009 */
[----:B------:R-:W-:Y:S02]  /*1bb0*/  IMAD.MOV.U32 R7, RZ, RZ, R11 ;  /* 0x000000ffff077224 */ /* 0x000fe400078e000b */
[----:B------:R-:W-:-:S08]  /*1bc0*/  IMAD.MOV.U32 R6, RZ, RZ, R2 ;  /* 0x000000ffff067224 */ /* 0x000fd000078e0002 */
[----:B------:R-:W-:Y:S05]  /*1bd0*/  @!P0 BRA `(.L_x_82) ;  /* 0x0000004000188947 */ /* 0x000fea0003800000 */
[CC--:B------:R-:W-:Y:S02]  /*1be0*/  ISETP.GE.U32.AND P0, PT, R11.reuse, R4.reuse, PT ;  /* 0x000000040b00720c */ /* 0x0c0fe40003f06070 */
[----:B------:R-:W-:Y:S02]  /*1bf0*/  ISETP.LT.U32.AND P2, PT, R11, R4, PT ;  /* 0x000000040b00720c */ /* 0x000fe40003f41070 */
[CC--:B------:R-:W-:Y:S02]  /*1c00*/  ISETP.GE.AND.EX P0, PT, R2.reuse, R5.reuse, PT, P0 ;  /* 0x000000050200720c */ /* 0x0c0fe40003f06300 */
[----:B------:R-:W-:Y:S02]  /*1c10*/  ISETP.LT.AND.EX P2, PT, R2, R5, PT, P2 ;  /* 0x000000050200720c */ /* 0x000fe40003f41320 */
[----:B------:R-:W-:Y:S02]  /*1c20*/  FSEL R8, R9, R0, !P0 ;  /* 0x0000000009087208 */ /* 0x000fe40004000000 */
[----:B------:R-:W-:-:S02]  /*1c30*/  SEL R7, R11, R4, P2 ;  /* 0x000000040b077207 */ /* 0x000fc40001000000 */
[----:B------:R-:W-:Y:S01]  /*1c40*/  SEL R6, R2, R5, P2 ;  /* 0x0000000502067207 */ /* 0x000fe20001000000 */
[----:B------:R-:W-:Y:S06]  /*1c50*/  BRA `(.L_x_82) ;  /* 0x0000003c00f87947 */ /* 0x000fec0003800000 */
.L_x_69:
[----:B------:R-:W2:Y:S01]  /*1c60*/  S2R R12, SR_LANEID ;  /* 0x00000000000c7919 */ /* 0x000ea20000000000 */
[----:B------:R-:W-:Y:S01]  /*1c70*/  LOP3.LUT R5, R0, 0x3e0, RZ, 0xc0, !PT ;  /* 0x000003e000057812 */ /* 0x000fe200078ec0ff */
[----:B------:R-:W-:Y:S01]  /*1c80*/  BSSY.RECONVERGENT B1, `(.L_x_95) ;  /* 0x0000026000017945 */ /* 0x000fe20003800200 */
[----:B-----5:R-:W-:Y:S02]  /*1c90*/  IMAD.MOV.U32 R14, RZ, RZ, R2 ;  /* 0x000000ffff0e7224 */ /* 0x020fe400078e0002 */
[----:B------:R-:W-:Y:S02]  /*1ca0*/  IMAD.MOV.U32 R16, RZ, RZ, R3 ;  /* 0x000000ffff107224 */ /* 0x000fe400078e0003 */
[----:B-1----:R-:W-:Y:S01]  /*1cb0*/  VIADD R6, R5, 0x20 ;  /* 0x0000002005067836 */ /* 0x002fe20000000000 */
[----:B------:R-:W-:-:S04]  /*1cc0*/  LOP3.LUT R5, RZ, R5, RZ, 0x33, !PT ;  /* 0x00000005ff057212 */ /* 0x000fc800078e33ff */
[----:B------:R-:W-:Y:S01]  /*1cd0*/  ISETP.GT.AND P0, PT, R6, UR6, PT ;  /* 0x0000000606007c0c */ /* 0x000fe2000bf04270 */
[----:B------:R-:W-:-:S05]  /*1ce0*/  VIADD R5, R5, UR6 ;  /* 0x0000000605057c36 */ /* 0x000fca0008000000 */
[----:B------:R-:W-:-:S05]  /*1cf0*/  SEL R5, R5, 0x1f, P0 ;  /* 0x0000001f05057807 */ /* 0x000fca0000000000 */
[----:B------:R1:W3:Y:S04]  /*1d00*/  SHFL.DOWN PT, R7, R4, 0x1, R5 ;  /* 0x0820000004077989 */ /* 0x0002e800000e0005 */
[----:B0-----:R1:W0:Y:S04]  /*1d10*/  SHFL.DOWN PT, R9, R2, 0x1, R5 ;  /* 0x0820000002097989 */ /* 0x00122800000e0005 */
[----:B------:R1:W4:Y:S01]  /*1d20*/  SHFL.DOWN PT, R11, R3, 0x1, R5 ;  /* 0x08200000030b7989 */ /* 0x00032200000e0005 */
[C---:B--2---:R-:W-:Y:S01]  /*1d30*/  ISETP.GE.AND P0, PT, R12.reuse, R5, PT ;  /* 0x000000050c00720c */ /* 0x044fe20003f06270 */
[C---:B------:R-:W-:Y:S01]  /*1d40*/  VIADD R6, R12.reuse, 0x2 ;  /* 0x000000020c067836 */ /* 0x040fe20000000000 */
[C---:B------:R-:W-:Y:S01]  /*1d50*/  ISETP.NE.AND P3, PT, R12.reuse, RZ, PT ;  /* 0x000000ff0c00720c */ /* 0x040fe20003f65270 */
[----:B------:R-:W-:-:S02]  /*1d60*/  VIADD R8, R12, 0x4 ;  /* 0x000000040c087836 */ /* 0x000fc40000000000 */
[----:B------:R-:W-:Y:S01]  /*1d70*/  VIADD R10, R12, 0x8 ;  /* 0x000000080c0a7836 */ /* 0x000fe20000000000 */
[-C--:B------:R-:W-:Y:S01]  /*1d80*/  ISETP.GT.AND P6, PT, R6, R5.reuse, PT ;  /* 0x000000050600720c */ /* 0x080fe20003fc4270 */
[----:B------:R-:W-:Y:S01]  /*1d90*/  IMAD.MOV.U32 R6, RZ, RZ, R4 ;  /* 0x000000ffff067224 */ /* 0x000fe200078e0004 */
[-C--:B------:R-:W-:Y:S01]  /*1da0*/  ISETP.GT.AND P4, PT, R8, R5.reuse, PT ;  /* 0x000000050800720c */ /* 0x080fe20003f84270 */
[----:B------:R-:W-:Y:S01]  /*1db0*/  VIADD R8, R12, 0x10 ;  /* 0x000000100c087836 */ /* 0x000fe20000000000 */
[----:B------:R-:W-:-:S03]  /*1dc0*/  ISETP.GT.AND P2, PT, R10, R5, PT ;  /* 0x000000050a00720c */ /* 0x000fc60003f44270 */
[----:B-1----:R-:W-:Y:S10]  /*1dd0*/  @P0 BRA `(.L_x_96) ;  /* 0x0000000000400947 */ /* 0x002ff40003800000 */
[----:B---3--:R-:W-:Y:S01]  /*1de0*/  FSETP.GEU.AND P0, PT, R4, R7, PT ;  /* 0x000000070400720b */ /* 0x008fe20003f0e000 */
        /* <DEDUP_REMOVED lines=15> */
.L_x_96:
[----:B------:R-:W-:Y:S05]  /*1ee0*/  BSYNC.RECONVERGENT B1 ;  /* 0x0000000000017941 */ /* 0x000fea0003800200 */
.L_x_95:
[----:B------:R1:W2:Y:S01]  /*1ef0*/  SHFL.DOWN PT, R3, R6, 0x2, R5 ;  /* 0x0840000006037989 */ /* 0x0002a200000e0005 */
[----:B------:R-:W-:Y:S01]  /*1f00*/  BSSY.RECONVERGENT B1, `(.L_x_97) ;  /* 0x0000018000017945 */ /* 0x000fe20003800200 */
[----:B------:R-:W-:Y:S01]  /*1f10*/  ISETP.GT.AND P5, PT, R8, R5, PT ;  /* 0x000000050800720c */ /* 0x000fe20003fa4270 */
[----:B------:R-:W-:Y:S01]  /*1f20*/  IMAD.MOV.U32 R10, RZ, RZ, R14 ;  /* 0x000000ffff0a7224 */ /* 0x000fe200078e000e */
[----:B---3--:R1:W3:Y:S01]  /*1f30*/  SHFL.DOWN PT, R7, R14, 0x2, R5 ;  /* 0x084000000e077989 */ /* 0x0082e200000e0005 */
[----:B------:R-:W-:Y:S02]  /*1f40*/  IMAD.MOV.U32 R12, RZ, RZ, R16 ;  /* 0x000000ffff0c7224 */ /* 0x000fe400078e0010 */
[----:B------:R-:W-:Y:S01]  /*1f50*/  IMAD.MOV.U32 R2, RZ, RZ, R6 ;  /* 0x000000ffff027224 */ /* 0x000fe200078e0006 */
[----:B0-----:R1:W0:Y:S01]  /*1f60*/  SHFL.DOWN PT, R9, R16, 0x2, R5 ;  /* 0x0840000010097989 */ /* 0x00122200000e0005 */
[----:B------:R-:W-:Y:S06]  /*1f70*/  @P6 BRA `(.L_x_98) ;  /* 0x0000000000406947 */ /* 0x000fec0003800000 */
[----:B--2---:R-:W-:Y:S01]  /*1f80*/  FSETP.GEU.AND P0, PT, R6, R3, PT ;  /* 0x000000030600720b */ /* 0x004fe20003f0e000 */
[----:B---3--:R-:W-:Y:S02]  /*1f90*/  IMAD.MOV.U32 R10, RZ, RZ, R7 ;  /* 0x000000ffff0a7224 */ /* 0x008fe400078e0007 */
[----:B0-----:R-:W-:Y:S02]  /*1fa0*/  IMAD.MOV.U32 R12, RZ, RZ, R9 ;  /* 0x000000ffff0c7224 */ /* 0x001fe400078e0009 */
        /* <DEDUP_REMOVED lines=13> */
.L_x_98:
[----:B------:R-:W-:Y:S05]  /*2080*/  BSYNC.RECONVERGENT B1 ;  /* 0x0000000000017941 */ /* 0x000fea0003800200 */
.L_x_97:
[----:B--2---:R2:W2:Y:S01]  /*2090*/  SHFL.DOWN PT, R3, R2, 0x4, R5 ;  /* 0x0880000002037989 */ /* 0x0044a200000e0005 */
[----:B------:R-:W-:Y:S01]  /*20a0*/  BSSY.RECONVERGENT B1, `(.L_x_99) ;  /* 0x0000017000017945 */ /* 0x000fe20003800200 */
[----:B------:R-:W-:Y:S02]  /*20b0*/  IMAD.MOV.U32 R4, RZ, RZ, R2 ;  /* 0x000000ffff047224 */ /* 0x000fe400078e0002 */
[----:B---3--:R3:W2:Y:S01]  /*20c0*/  SHFL.DOWN PT, R7, R10, 0x4, R5 ;  /* 0x088000000a077989 */ /* 0x0086a200000e0005 */
[----:B-1----:R-:W-:Y:S02]  /*20d0*/  IMAD.MOV.U32 R6, RZ, RZ, R10 ;  /* 0x000000ffff067224 */ /* 0x002fe400078e000a */
[----:B------:R-:W-:Y:S01]  /*20e0*/  IMAD.MOV.U32 R8, RZ, RZ, R12 ;  /* 0x000000ffff087224 */ /* 0x000fe200078e000c */
[----:B0-----:R3:W0:Y:S01]  /*20f0*/  SHFL.DOWN PT, R9, R12, 0x4, R5 ;  /* 0x088000000c097989 */ /* 0x00162200000e0005 */
[----:B------:R-:W-:Y:S05]  /*2100*/  @P4 BRA `(.L_x_100) ;  /* 0x0000000000404947 */ /* 0x000fea0003800000 */
[----:B--2---:R-:W-:Y:S01]  /*2110*/  FSETP.GEU.AND P0, PT, R2, R3, PT ;  /* 0x000000030200720b */ /* 0x004fe20003f0e000 */
[----:B------:R-:W-:Y:S02]  /*2120*/  IMAD.MOV.U32 R4, RZ, RZ, R3 ;  /* 0x000000ffff047224 */ /* 0x000fe400078e0003 */
[----:B------:R-:W-:Y:S02]  /*2130*/  IMAD.MOV.U32 R6, RZ, RZ, R7 ;  /* 0x000000ffff067224 */ /* 0x000fe400078e0007 */
[----:B0-----:R-:W-:-:S08]  /*2140*/  IMAD.MOV.U32 R8, RZ, RZ, R9 ;  /* 0x000000ffff087224 */ /* 0x001fd000078e0009 */
        /* <DEDUP_REMOVED lines=12> */
.L_x_100:
[----:B------:R-:W-:Y:S05]  /*2210*/  BSYNC.RECONVERGENT B1 ;  /* 0x0000000000017941 */ /* 0x000fea0003800200 */
.L_x_99:
[----:B--2---:R1:W2:Y:S01]  /*2220*/  SHFL.DOWN PT, R3, R4, 0x8, R5 ;  /* 0x0900000004037989 */ /* 0x0042a200000e0005 */
[----:B------:R-:W-:Y:S01]  /*2230*/  BSSY.RECONVERGENT B1, `(.L_x_101) ;  /* 0x0000017000017945 */ /* 0x000fe20003800200 */
[----:B------:R-:W-:Y:S02]  /*2240*/  IMAD.MOV.U32 R2, RZ, RZ, R4 ;  /* 0x000000ffff027224 */ /* 0x000fe400078e0004 */
[----:B------:R1:W1:Y:S01]  /*2250*/  SHFL.DOWN PT, R7, R6, 0x8, R5 ;  /* 0x0900000006077989 */ /* 0x00026200000e0005 */
[----:B---3--:R-:W-:Y:S02]  /*2260*/  IMAD.MOV.U32 R10, RZ, RZ, R6 ;  /* 0x000000ffff0a7224 */ /* 0x008fe400078e0006 */
[----:B------:R-:W-:Y:S01]  /*2270*/  IMAD.MOV.U32 R12, RZ, RZ, R8 ;  /* 0x000000ffff0c7224 */ /* 0x000fe200078e0008 */
[----:B0-----:R0:W3:Y:S01]  /*2280*/  SHFL.DOWN PT, R9, R8, 0x8, R5 ;  /* 0x0900000008097989 */ /* 0x0010e200000e0005 */
[----:B------:R-:W-:Y:S05]  /*2290*/  @P2 BRA `(.L_x_102) ;  /* 0x0000000000402947 */ /* 0x000fea0003800000 */
[----:B--2---:R-:W-:Y:S01]  /*22a0*/  FSETP.GEU.AND P0, PT, R4, R3, PT ;  /* 0x000000030400720b */ /* 0x004fe20003f0e000 */
[----:B------:R-:W-:Y:S02]  /*22b0*/  IMAD.MOV.U32 R2, RZ, RZ, R3 ;  /* 0x000000ffff027224 */ /* 0x000fe400078e0003 */
[----:B-1----:R-:W-:Y:S02]  /*22c0*/  IMAD.MOV.U32 R10, RZ, RZ, R7 ;  /* 0x000000ffff0a7224 */ /* 0x002fe400078e0007 */
[----:B---3--:R-:W-:-:S08]  /*22d0*/  IMAD.MOV.U32 R12, RZ, RZ, R9 ;  /* 0x000000ffff0c7224 */ /* 0x008fd000078e0009 */
        /* <DEDUP_REMOVED lines=12> */
.L_x_102:
[----:B------:R-:W-:Y:S05]  /*23a0*/  BSYNC.RECONVERGENT B1 ;  /* 0x0000000000017941 */ /* 0x000fea0003800200 */
.L_x_101:
[----:B--2---:R2:W2:Y:S01]  /*23b0*/  SHFL.DOWN PT, R3, R2, 0x10, R5 ;  /* 0x0a00000002037989 */ /* 0x0044a200000e0005 */
[----:B------:R-:W-:Y:S01]  /*23c0*/  BSSY.RECONVERGENT B1, `(.L_x_103) ;  /* 0x0000017000017945 */ /* 0x000fe20003800200 */
[----:B0-----:R-:W-:Y:S02]  /*23d0*/  IMAD.MOV.U32 R8, RZ, RZ, R2 ;  /* 0x000000ffff087224 */ /* 0x001fe400078e0002 */
[----:B---3--:R0:W3:Y:S01]  /*23e0*/  SHFL.DOWN PT, R9, R10, 0x10, R5 ;  /* 0x0a0000000a097989 */ /* 0x0080e200000e0005 */
[----:B-1----:R-:W-:Y:S02]  /*23f0*/  IMAD.MOV.U32 R7, RZ, RZ, R10 ;  /* 0x000000ffff077224 */ /* 0x002fe400078e000a */
[----:B------:R-:W-:Y:S01]  /*2400*/  IMAD.MOV.U32 R6, RZ, RZ, R12 ;  /* 0x000000ffff067224 */ /* 0x000fe200078e000c */
[----:B----4-:R0:W1:Y:S01]  /*2410*/  SHFL.DOWN PT, R11, R12, 0x10, R5 ;  /* 0x0a0000000c0b7989 */ /* 0x01006200000e0005 */
[----:B------:R-:W-:Y:S05]  /*2420*/  @P5 BRA `(.L_x_104) ;  /* 0x0000000000405947 */ /* 0x000fea0003800000 */
[----:B--2---:R-:W-:Y:S01]  /*2430*/  FSETP.GEU.AND P0, PT, R2, R3, PT ;  /* 0x000000030200720b */ /* 0x004fe20003f0e000 */
[----:B------:R-:W-:Y:S02]  /*2440*/  IMAD.MOV.U32 R8, RZ, RZ, R3 ;  /* 0x000000ffff087224 */ /* 0x000fe400078e0003 */
[----:B---3--:R-:W-:Y:S02]  /*2450*/  IMAD.MOV.U32 R7, RZ, RZ, R9 ;  /* 0x000000ffff077224 */ /* 0x008fe400078e0009 */
[----:B-1----:R-:W-:-:S08]  /*2460*/  IMAD.MOV.U32 R6, RZ, RZ, R11 ;  /* 0x000000ffff067224 */ /* 0x002fd000078e000b */
        /* <DEDUP_REMOVED lines=12> */
.L_x_104:
[----:B------:R-:W-:Y:S05]  /*2530*/  BSYNC.RECONVERGENT B1 ;  /* 0x0000000000017941 */ /* 0x000fea0003800200 */
.L_x_103:
[----:B------:R-:W-:Y:S04]  /*2540*/  BSSY.RECONVERGENT B1, `(.L_x_105) ;  /* 0x000000c000017945 */ /* 0x000fe80003800200 */
[----:B------:R-:W-:Y:S05]  /*2550*/  @P3 BRA `(.L_x_106) ;  /* 0x0000000000283947 */ /* 0x000fea0003800000 */
[----:B------:R-:W4:Y:S01]  /*2560*/  S2R R4, SR_CgaCtaId ;  /* 0x0000000000047919 */ /* 0x000f220000008800 */
[----:B--2---:R-:W-:Y:S02]  /*2570*/  MOV R3, 0x400 ;  /* 0x0000040000037802 */ /* 0x004fe40000000f00 */
[----:B------:R-:W-:-:S04]  /*2580*/  SHF.R.U32.HI R2, RZ, 0x1, R0 ;  /* 0x00000001ff027819 */ /* 0x000fc80000011600 */
[----:B------:R-:W-:Y:S02]  /*2590*/  LOP3.LUT R2, R2, 0x1f0, RZ, 0xc0, !PT ;  /* 0x000001f002027812 */ /* 0x000fe400078ec0ff */
[----:B----4-:R-:W-:-:S05]  /*25a0*/  LEA R3, R4, R3, 0x18 ;  /* 0x0000000304037211 */ /* 0x010fca00078ec0ff */
[----:B0-----:R-:W-:Y:S02]  /*25b0*/  IMAD.IADD R5, R2, 0x1, R3 ;  /* 0x0000000102057824 */ /* 0x001fe400078e0203 */
[----:B------:R-:W-:Y:S02]  /*25c0*/  IMAD.MOV.U32 R2, RZ, RZ, R7 ;  /* 0x000000ffff027224 */ /* 0x000fe400078e0007 */
[----:B------:R-:W-:Y:S01]  /*25d0*/  IMAD.MOV.U32 R3, RZ, RZ, R6 ;  /* 0x000000ffff037224 */ /* 0x000fe200078e0006 */
[----:B------:R4:W-:Y:S04]  /*25e0*/  STS [R5+0x8], R8 ;  /* 0x0000080805007388 */ /* 0x0009e80000000800 */
[----:B------:R4:W-:Y:S02]  /*25f0*/  STS.64 [R5+0x10], R2 ;  /* 0x0000100205007388 */ /* 0x0009e40000000a00 */
.L_x_106:
[----:B------:R-:W-:Y:S05]  /*2600*/  BSYNC.RECONVERGENT B1 ;  /* 0x0000000000017941 */ /* 0x000fea0003800200 */
.L_x_105:
[----:B------:R-:W-:Y:S01]  /*2610*/  BAR.SYNC.DEFER_BLOCKING 0x0 ;  /* 0x0000000000007b1d */ /* 0x000fe20000010000 */
[----:B------:R-:W-:-:S13]  /*2620*/  ISETP.NE.AND P1, PT, R0, RZ, PT ;  /* 0x000000ff0000720c */ /* 0x000fda0003f25270 */
[----:B------:R-:W-:Y:S05]  /*2630*/  @P1 BRA `(.L_x_82) ;  /* 0x0000003400801947 */ /* 0x000fea0003800000 */
[----:B------:R-:W-:Y:S01]  /*2640*/  UISETP.GE.AND UP0, UPT, UR6, 0x21, UPT ;  /* 0x000000210600788c */ /* 0x000fe2000bf06270 */
[----:B------:R-:W-:Y:S02]  /*2650*/  IMAD.MOV.U32 R0, RZ, RZ, R8 ;  /* 0x000000ffff007224 */ /* 0x000fe400078e0008 */
[----:B---3--:R-:W-:Y:S02]  /*2660*/  IMAD.MOV.U32 R9, RZ, RZ, R7 ;  /* 0x000000ffff097224 */ /* 0x008fe400078e0007 */
[----:B0-----:R-:W-:-:S04]  /*2670*/  IMAD.MOV.U32 R10, RZ, RZ, R6 ;  /* 0x000000ffff0a7224 */ /* 0x001fc800078e0006 */
[----:B------:R-:W-:Y:S05]  /*2680*/  BRA.U !UP0, `(.L_x_107) ;  /* 0x00000001085c7547 */ /* 0x000fea000b800000 */
[----:B------:R-:W0:Y:S01]  /*2690*/  S2UR UR5, SR_CgaCtaId ;  /* 0x00000000000579c3 */ /* 0x000e220000008800 */
[----:B------:R-:W-:Y:S01]  /*26a0*/  UMOV UR4, 0x400 ;  /* 0x0000040000047882 */ /* 0x000fe20000000000 */
[----:B------:R-:W-:Y:S01]  /*26b0*/  BSSY.RECONVERGENT B1, `(.L_x_107) ;  /* 0x0000014000017945 */ /* 0x000fe20003800200 */
[----:B0-----:R-:W-:-:S09]  /*26c0*/  ULEA UR4, UR5, UR4, 0x18 ;  /* 0x0000000405047291 */ /* 0x001fd2000f8ec0ff */
[----:B--2-4-:R-:W0:Y:S04]  /*26d0*/  LDS R3, [UR4+0x18] ;  /* 0x00001804ff037984 */ /* 0x014e280008000800 */
[----:B------:R-:W2:Y:S01]  /*26e0*/  LDS.64 R4, [UR4+0x20] ;  /* 0x00002004ff047984 */ /* 0x000ea20008000a00 */
[----:B0-----:R-:W-:Y:S01]  /*26f0*/  FSETP.GEU.AND P0, PT, R8, R3, PT ;  /* 0x000000030800720b */ /* 0x001fe20003f0e000 */
[----:B------:R-:W-:Y:S02]  /*2700*/  IMAD.MOV.U32 R0, RZ, RZ, R3 ;  /* 0x000000ffff007224 */ /* 0x000fe400078e0003 */
[----:B--2---:R-:W-:Y:S02]  /*2710*/  IMAD.MOV.U32 R9, RZ, RZ, R4 ;  /* 0x000000ffff097224 */ /* 0x004fe400078e0004 */
[----:B------:R-:W-:-:S08]  /*2720*/  IMAD.MOV.U32 R10, RZ, RZ, R5 ;  /* 0x000000ffff0a7224 */ /* 0x000fd000078e0005 */
        /* <DEDUP_REMOVED lines=12> */
.L_x_108:
[----:B------:R-:W-:Y:S05]  /*27f0*/  BSYNC.RECONVERGENT B1 ;  /* 0x0000000000017941 */ /* 0x000fea0003800200 */
.L_x_107:
[----:B------:R-:W-:Y:S01]  /*2800*/  UISETP.GE.AND UP0, UPT, UR6, 0x41, UPT ;  /* 0x000000410600788c */ /* 0x000fe2000bf06270 */
[----:B--2-4-:R-:W-:Y:S02]  /*2810*/  IMAD.MOV.U32 R2, RZ, RZ, R0 ;  /* 0x000000ffff027224 */ /* 0x014fe400078e0000 */
[----:B------:R-:W-:Y:S02]  /*2820*/  IMAD.MOV.U32 R5, RZ, RZ, R9 ;  /* 0x000000ffff057224 */ /* 0x000fe400078e0009 */
[----:B------:R-:W-:-:S04]  /*2830*/  IMAD.MOV.U32 R4, RZ, RZ, R10 ;  /* 0x000000ffff047224 */ /* 0x000fc800078e000a */
[----:B------:R-:W-:Y:S05]  /*2840*/  BRA.U !UP0, `(.L_x_109) ;  /* 0x00000001085c7547 */ /* 0x000fea000b800000 */
[----:B------:R-:W0:Y:S01]  /*2850*/  S2UR UR5, SR_CgaCtaId ;  /* 0x00000000000579c3 */ /* 0x000e220000008800 */
[----:B------:R-:W-:Y:S01]  /*2860*/  UMOV UR4, 0x400 ;  /* 0x0000040000047882 */ /* 0x000fe20000000000 */
[----:B------:R-:W-:Y:S01]  /*2870*/  BSSY.RECONVERGENT B1, `(.L_x_109) ;  /* 0x0000014000017945 */ /* 0x000fe20003800200 */
[----:B0-----:R-:W-:-:S09]  /*2880*/  ULEA UR4, UR5, UR4, 0x18 ;  /* 0x0000000405047291 */ /* 0x001fd2000f8ec0ff */
[----:B------:R-:W0:Y:S04]  /*2890*/  LDS R3, [UR4+0x28] ;  /* 0x00002804ff037984 */ /* 0x000e280008000800 */
        /* <DEDUP_REMOVED lines=17> */
.L_x_110:
[----:B------:R-:W-:Y:S05]  /*29b0*/  BSYNC.RECONVERGENT B1 ;  /* 0x0000000000017941 */ /* 0x000fea0003800200 */
.L_x_109:
[----:B------:R-:W-:Y:S01]  /*29c0*/  UISETP.GE.AND UP0, UPT, UR6, 0x61, UPT ;  /* 0x000000610600788c */ /* 0x000fe2000bf06270 */
[----:B------:R-:W-:Y:S02]  /*29d0*/  IMAD.MOV.U32 R0, RZ, RZ, R2 ;  /* 0x000000ffff007224 */ /* 0x000fe400078e0002 */
        /* <DEDUP_REMOVED lines=25> */
.L_x_112:
[----:B------:R-:W-:Y:S05]  /*2b70*/  BSYNC.RECONVERGENT B1 ;  /* 0x0000000000017941 */ /* 0x000fea0003800200 */
.L_x_111:
        /* <DEDUP_REMOVED lines=27> */
.L_x_114:
[----:B------:R-:W-:Y:S05]  /*2d30*/  BSYNC.RECONVERGENT B1 ;  /* 0x0000000000017941 */ /* 0x000fea0003800200 */
.L_x_113:
        /* <DEDUP_REMOVED lines=27> */
.L_x_116:
[----:B------:R-:W-:Y:S05]  /*2ef0*/  BSYNC.RECONVERGENT B1 ;  /* 0x0000000000017941 */ /* 0x000fea0003800200 */
.L_x_115:
        /* <DEDUP_REMOVED lines=27> */
.L_x_118:
[----:B------:R-:W-:Y:S05]  /*30b0*/  BSYNC.RECONVERGENT B1 ;  /* 0x0000000000017941 */ /* 0x000fea0003800200 */
.L_x_117:
[----:B------:R-:W-:Y:S01]  /*30c0*/  UISETP.GE.AND UP0, UPT, UR6, 0xe1, UPT ;  /* 0x000000e10600788c */ /* 0x000fe2000bf06270 */
[----:B------:R-:W-:Y:S02]  /*30d0*/  IMAD.MOV.U32 R8, RZ, RZ, R2 ;  /* 0x000000ffff087224 */ /* 0x000fe400078e0002 */
[----:B------:R-:W-:Y:S02]  /*30e0*/  IMAD.MOV.U32 R7, RZ, RZ, R5 ;  /* 0x000000ffff077224 */ /* 0x000fe400078e0005 */
[----:B------:R-:W-:-:S04]  /*30f0*/  IMAD.MOV.U32 R6, RZ, RZ, R4 ;  /* 0x000000ffff067224 */ /* 0x000fc800078e0004 */
[----:B------:R-:W-:Y:S05]  /*3100*/  BRA.U !UP0, `(.L_x_82) ;  /* 0x0000002908cc7547 */ /* 0x000fea000b800000 */
[----:B------:R-:W0:Y:S01]  /*3110*/  S2UR UR5, SR_CgaCtaId ;  /* 0x00000000000579c3 */ /* 0x000e220000008800 */
[----:B------:R-:W-:Y:S02]  /*3120*/  UMOV UR4, 0x400 ;  /* 0x0000040000047882 */ /* 0x000fe40000000000 */
[----:B0-----:R-:W-:-:S09]  /*3130*/  ULEA UR4, UR5, UR4, 0x18 ;  /* 0x0000000405047291 */ /* 0x001fd2000f8ec0ff */
[----:B------:R-:W0:Y:S04]  /*3140*/  LDS R3, [UR4+0x78] ;  /* 0x00007804ff037984 */ /* 0x000e280008000800 */
[----:B-1----:R-:W1:Y:S01]  /*3150*/  LDS.64 R10, [UR4+0x80] ;  /* 0x00008004ff0a7984 */ /* 0x002e620008000a00 */
[----:B0-----:R-:W-:Y:S01]  /*3160*/  FSETP.GEU.AND P0, PT, R2, R3, PT ;  /* 0x000000030200720b */ /* 0x001fe20003f0e000 */
[----:B------:R-:W-:Y:S02]  /*3170*/  IMAD.MOV.U32 R8, RZ, RZ, R3 ;  /* 0x000000ffff087224 */ /* 0x000fe400078e0003 */
[----:B-1----:R-:W-:Y:S02]  /*3180*/  IMAD.MOV.U32 R7, RZ, RZ, R10 ;  /* 0x000000ffff077224 */ /* 0x002fe400078e000a */
        /* <DEDUP_REMOVED lines=8> */
[CC--:B------:R-:W-:Y:S02]  /*3210*/  ISETP.LT.U32.AND P2, PT, R5.reuse, R10.reuse, PT ;  /* 0x0000000a0500720c */ /* 0x0c0fe40003f41070 */
[CC--:B------:R-:W-:Y:S02]  /*3220*/  ISETP.GE.AND.EX P0, PT, R4.reuse, R11.reuse, PT, P0 ;  /* 0x0000000b0400720c */ /* 0x0c0fe40003f06300 */
[----:B------:R-:W-:Y:S02]  /*3230*/  ISETP.LT.AND.EX P2, PT, R4, R11, PT, P2 ;  /* 0x0000000b0400720c */ /* 0x000fe40003f41320 */
[----:B------:R-:W-:Y:S02]  /*3240*/  FSEL R8, R2, R3, !P0 ;  /* 0x0000000302087208 */ /* 0x000fe40004000000 */
[----:B------:R-:W-:-:S02]  /*3250*/  SEL R7, R5, R10, P2 ;  /* 0x0000000a05077207 */ /* 0x000fc40001000000 */
[----:B------:R-:W-:Y:S01]  /*3260*/  SEL R6, R4, R11, P2 ;  /* 0x0000000b04067207 */ /* 0x000fe20001000000 */
[----:B------:R-:W-:Y:S06]  /*3270*/  BRA `(.L_x_82) ;  /* 0x0000002800707947 */ /* 0x000fec0003800000 */
.L_x_50:
[----:B------:R-:W1:Y:S01]  /*3280*/  S2R R0, SR_TID.X ;  /* 0x0000000000007919 */ /* 0x000e620000002100 */
[----:B------:R-:W1:Y:S02]  /*3290*/  LDC.64 R2, c[0x0][0x380] ;  /* 0x0000e000ff027b82 */ /* 0x000e640000000a00 */
[----:B-1----:R-:W-:-:S05]  /*32a0*/  IMAD.WIDE.U32 R2, R0, 0x10, R2 ;  /* 0x0000001000027825 */ /* 0x002fca00078e0002 */
[----:B0-----:R-:W2:Y:S04]  /*32b0*/  LDG.E.CONSTANT R11, desc[UR10][R2.64] ;  /* 0x0000000a020b7981 */ /* 0x001ea8000c1e9900 */
[----:B------:R-:W2:Y:S04]  /*32c0*/  LDG.E.CONSTANT R6, desc[UR10][R2.64+0x1000] ;  /* 0x0010000a02067981 */ /* 0x000ea8000c1e9900 */
[----:B------:R-:W3:Y:S04]  /*32d0*/  LDG.E.64.CONSTANT R4, desc[UR10][R2.64+0x8] ;  /* 0x0000080a02047981 */ /* 0x000ee8000c1e9b00 */
[----:B------:R-:W3:Y:S04]  /*32e0*/  LDG.E.64.CONSTANT R16, desc[UR10][R2.64+0x1008] ;  /* 0x0010080a02107981 */ /* 0x000ee8000c1e9b00 */
[----:B------:R-:W4:Y:S04]  /*32f0*/  LDG.E.CONSTANT R7, desc[UR10][R2.64+0x2000] ;  /* 0x0020000a02077981 */ /* 0x000f28000c1e9900 */
[----:B------:R-:W5:Y:S04]  /*3300*/  LDG.E.64.CONSTANT R14, desc[UR10][R2.64+0x2008] ;  /* 0x0020080a020e7981 */ /* 0x000f68000c1e9b00 */
[----:B------:R-:W5:Y:S04]  /*3310*/  LDG.E.CONSTANT R10, desc[UR10][R2.64+0x3000] ;  /* 0x0030000a020a7981 */ /* 0x000f68000c1e9900 */
[----:B------:R-:W5:Y:S04]  /*3320*/  LDG.E.64.CONSTANT R12, desc[UR10][R2.64+0x3008] ;  /* 0x0030080a020c7981 */ /* 0x000f68000c1e9b00 */
[----:B------:R-:W5:Y:S04]  /*3330*/  LDG.E.CONSTANT R26, desc[UR10][R2.64+0x4000] ;  /* 0x0040000a021a7981 */ /* 0x000f68000c1e9900 */
[----:B------:R0:W5:Y:S01]  /*3340*/  LDG.E.64.CONSTANT R8, desc[UR10][R2.64+0x4008] ;  /* 0x0040080a02087981 */ /* 0x000162000c1e9b00 */
[----:B------:R-:W-:Y:S01]  /*3350*/  UISETP.GE.U32.AND UP0, UPT, UR8, 0xa00, UPT ;  /* 0x00000a000800788c */ /* 0x000fe2000bf06070 */
[----:B0-----:R-:W-:-:S02]  /*3360*/  IMAD.MOV.U32 R3, RZ, RZ, 0x500 ;  /* 0x00000500ff037424 */ /* 0x001fc400078e00ff */
[----:B------:R-:W-:Y:S01]  /*3370*/  IMAD.MOV.U32 R2, RZ, RZ, RZ ;  /* 0x000000ffff027224 */ /* 0x000fe200078e00ff */
[----:B--2---:R-:W-:-:S13]  /*3380*/  FSETP.GEU.AND P1, PT, R11, R6, PT ;  /* 0x000000060b00720b */ /* 0x004fda0003f2e000 */
[----:B---3--:R-:W-:-:S04]  /*3390*/  @P1 ISETP.GE.U32.AND P0, PT, R4, R16, PT ;  /* 0x000000100400120c */ /* 0x008fc80003f06070 */
[----:B------:R-:W-:-:S04]  /*33a0*/  @P1 ISETP.GE.AND.EX P0, PT, R5, R17, PT, P0 ;  /* 0x000000110500120c */ /* 0x000fc80003f06300 */
[----:B------:R-:W-:-:S04]  /*33b0*/  @P1 FSETP.LT.OR P0, PT, R6, R11, !P0 ;  /* 0x0000000b0600120b */ /* 0x000fc80004701400 */
[----:B------:R-:W-:Y:S02]  /*33c0*/  @P1 FSEL R6, R11, R6, P0 ;  /* 0x000000060b061208 */ /* 0x000fe40000000000 */
[----:B------:R-:W-:Y:S02]  /*33d0*/  @P1 SEL R16, R4, R16, P0 ;  /* 0x0000001004101207 */ /* 0x000fe40000000000 */
[----:B----4-:R-:W-:Y:S02]  /*33e0*/  FSETP.GEU.AND P2, PT, R6, R7, PT ;  /* 0x000000070600720b */ /* 0x010fe40003f4e000 */
[----:B------:R-:W-:-:S11]  /*33f0*/  @P1 SEL R17, R5, R17, P0 ;  /* 0x0000001105111207 */ /* 0x000fd60000000000 */
[----:B-----5:R-:W-:-:S04]  /*3400*/  @P2 ISETP.GE.U32.AND P0, PT, R16, R14, PT ;  /* 0x0000000e1000220c */ /* 0x020fc80003f06070 */
[----:B------:R-:W-:-:S04]  /*3410*/  @P2 ISETP.GE.AND.EX P0, PT, R17, R15, PT, P0 ;  /* 0x0000000f1100220c */ /* 0x000fc80003f06300 */
[----:B------:R-:W-:-:S04]  /*3420*/  @P2 FSETP.LT.OR P0, PT, R7, R6, !P0 ;  /* 0x000000060700220b */ /* 0x000fc80004701400 */
[----:B------:R-:W-:Y:S02]  /*3430*/  @P2 FSEL R7, R6, R7, P0 ;  /* 0x0000000706072208 */ /* 0x000fe40000000000 */
[----:B------:R-:W-:Y:S02]  /*3440*/  @P2 SEL R14, R16, R14, P0 ;  /* 0x0000000e100e2207 */ /* 0x000fe40000000000 */
[----:B------:R-:W-:Y:S02]  /*3450*/  FSETP.GEU.AND P1, PT, R7, R10, PT ;  /* 0x0000000a0700720b */ /* 0x000fe40003f2e000 */
[----:B------:R-:W-:-:S11]  /*3460*/  @P2 SEL R15, R17, R15, P0 ;  /* 0x0000000f110f2207 */ /* 0x000fd60000000000 */
[----:B------:R-:W-:-:S04]  /*3470*/  @P1 ISETP.GE.U32.AND P0, PT, R14, R12, PT ;  /* 0x0000000c0e00120c */ /* 0x000fc80003f06070 */
        /* <DEDUP_REMOVED lines=11> */
[----:B------:R-:W-:Y:S01]  /*3530*/  @P2 SEL R9, R13, R9, P0 ;  /* 0x000000090d092207 */ /* 0x000fe20000000000 */
[----:B------:R-:W-:Y:S06]  /*3540*/  BRA.U !UP0, `(.L_x_119) ;  /* 0x0000000908dc7547 */ /* 0x000fec000b800000 */
[----:B------:R-:W-:Y:S01]  /*3550*/  UIADD3 UR9, UP0, UPT, UR8, -0xa00, URZ ;  /* 0xfffff60008097890 */ /* 0x000fe2000ff1e0ff */
[----:B------:R-:W-:Y:S02]  /*3560*/  IMAD.MOV.U32 R3, RZ, RZ, 0x500 ;  /* 0x00000500ff037424 */ /* 0x000fe400078e00ff */
[----:B------:R-:W-:Y:S01]  /*3570*/  IMAD.MOV.U32 R2, RZ, RZ, RZ ;  /* 0x000000ffff027224 */ /* 0x000fe200078e00ff */
[----:B------:R-:W-:Y:S02]  /*3580*/  ULEA.HI.X.SX32 UR8, UR8, 0xffffffff, 0x1, UP0 ;  /* 0xffffffff08087891 */ /* 0x000fe400080f0eff */
[----:B------:R-:W-:Y:S02]  /*3590*/  UIMAD.WIDE.U32 UR12, UR9, -0x33333333, URZ ;  /* 0xcccccccd090c78a5 */ /* 0x000fe4000f8e00ff */
[----:B------:R-:W-:Y:S02]  /*35a0*/  UIMAD.WIDE.U32 UR4, UR8, -0x33333333, URZ ;  /* 0xcccccccd080478a5 */ /* 0x000fe4000f8e00ff */
[----:B------:R-:W-:-:S02]  /*35b0*/  UISETP.GE.U32.AND UP1, UPT, UR9, 0x500, UPT ;  /* 0x000005000900788c */ /* 0x000fc4000bf26070 */
[----:B------:R-:W-:Y:S02]  /*35c0*/  UIMAD.WIDE.U32 UR4, UP0, UR9, -0x33333334, UR4 ;  /* 0xcccccccc090478a5 */ /* 0x000fe4000f800004 */
[----:B------:R-:W-:Y:S02]  /*35d0*/  UISETP.GE.U32.AND.EX UP1, UPT, UR8, URZ, UPT, UP1 ;  /* 0x000000ff0800728c */ /* 0x000fe4000bf26110 */
[----:B------:R-:W-:Y:S02]  /*35e0*/  UIADD3.X UR7, UPT, UPT, URZ, URZ, URZ, UP0, !UPT ;  /* 0x000000ffff077290 */ /* 0x000fe400087fe4ff */
[----:B------:R-:W-:Y:S01]  /*35f0*/  UIADD3 URZ, UP0, UPT, UR13, UR4, URZ ;  /* 0x000000040dff7290 */ /* 0x000fe2000ff1e0ff */
[----:B------:R-:W-:-:S03]  /*3600*/  UMOV UR6, UR5 ;  /* 0x0000000500067c82 */ /* 0x000fc60008000000 */
[----:B------:R-:W-:-:S04]  /*3610*/  UIMAD.WIDE.U32.X UR4, UR8, -0x33333334, UR6, UP0 ;  /* 0xcccccccc080478a5 */ /* 0x000fc800080e0406 */
[----:B------:R-:W-:-:S04]  /*3620*/  USHF.R.U64 UR6, UR4, 0xa, UR5 ;  /* 0x0000000a04067899 */ /* 0x000fc80008001205 */
[----:B------:R-:W-:-:S04]  /*3630*/  ULOP3.LUT UR7, UR6, 0x1, URZ, 0xc0, !UPT ;  /* 0x0000000106077892 */ /* 0x000fc8000f8ec0ff */
[----:B------:R-:W-:-:S04]  /*3640*/  UISETP.NE.U32.AND UP0, UPT, UR7, 0x1, UPT ;  /* 0x000000010700788c */ /* 0x000fc8000bf05070 */
[----:B------:R-:W-:Y:S01]  /*3650*/  UISETP.NE.U32.AND.EX UP0, UPT, URZ, URZ, UPT, UP0 ;  /* 0x000000ffff00728c */ /* 0x000fe2000bf05100 */
[----:B------:R-:W-:Y:S10]  /*3660*/  BRA.U !UP1, `(.L_x_120) ;  /* 0x0000000509b87547 */ /* 0x000ff4000b800000 */
[----:B------:R-:W0:Y:S01]  /*3670*/  LDCU.64 UR8, c[0x0][0x380] ;  /* 0x00007000ff0877ac */ /* 0x000e220008000a00 */
[----:B------:R-:W-:Y:S02]  /*3680*/  IMAD.MOV.U32 R3, RZ, RZ, 0x500 ;  /* 0x00000500ff037424 */ /* 0x000fe400078e00ff */
[----:B------:R-:W-:Y:S01]  /*3690*/  IMAD.MOV.U32 R2, RZ, RZ, RZ ;  /* 0x000000ffff027224 */ /* 0x000fe200078e00ff */
[----:B------:R-:W-:-:S04]  /*36a0*/  UIADD3 UR4, UP1, UPT, UR6, 0x1, URZ ;  /* 0x0000000106047890 */ /* 0x000fc8000ff3e0ff */
[----:B------:R-:W-:Y:S02]  /*36b0*/  ULEA.HI.X UR5, UR5, URZ, URZ, 0x16, UP1 ;  /* 0x000000ff05057291 */ /* 0x000fe400088fb4ff */
[----:B------:R-:W-:Y:S02]  /*36c0*/  ULOP3.LUT UR4, UR4, 0xfffffffe, URZ, 0xc0, !UPT ;  /* 0xfffffffe04047892 */ /* 0x000fe4000f8ec0ff */
[----:B------:R-:W-:Y:S01]  /*36d0*/  ULOP3.LUT UR5, UR5, 0x7fffff, URZ, 0xc0, !UPT ;  /* 0x007fffff05057892 */ /* 0x000fe2000f8ec0ff */
[----:B0-----:R-:W-:-:S04]  /*36e0*/  LEA R28, P0, R0, UR8, 0x4 ;  /* 0x00000008001c7c11 */ /* 0x001fc8000f8020ff */
[----:B------:R-:W-:Y:S02]  /*36f0*/  IADD3 R28, P1, PT, R28, 0xe008, RZ ;  /* 0x0000e0081c1c7810 */ /* 0x000fe40007f3e0ff */
[----:B------:R-:W-:-:S05]  /*3700*/  LEA.HI.X R29, R0, UR9, RZ, 0x4, P0 ;  /* 0x00000009001d7c11 */ /* 0x000fca00080f24ff */
[----:B------:R-:W-:-:S07]  /*3710*/  IMAD.X R29, RZ, RZ, R29, P1 ;  /* 0x000000ffff1d7224 */ /* 0x000fce00008e061d */
.L_x_121:
[----:B------:R-:W2:Y:S04]  /*3720*/  LDG.E.CONSTANT R25, desc[UR10][R28.64+-0x9008] ;  /* 0xff6ff80a1c197981 */ /* 0x000ea8000c1e9900 */
[----:B------:R-:W3:Y:S04]  /*3730*/  LDG.E.64.CONSTANT R22, desc[UR10][R28.64+-0x9000] ;  /* 0xff70000a1c167981 */ /* 0x000ee8000c1e9b00 */
[----:B------:R-:W4:Y:S04]  /*3740*/  LDG.E.CONSTANT R27, desc[UR10][R28.64+-0x8008] ;  /* 0xff7ff80a1c1b7981 */ /* 0x000f28000c1e9900 */
[----:B------:R-:W5:Y:S04]  /*3750*/  LDG.E.64.CONSTANT R10, desc[UR10][R28.64+-0x8000] ;  /* 0xff80000a1c0a7981 */ /* 0x000f68000c1e9b00 */
[----:B------:R-:W5:Y:S04]  /*3760*/  LDG.E.CONSTANT R4, desc[UR10][R28.64+-0x7008] ;  /* 0xff8ff80a1c047981 */ /* 0x000f68000c1e9900 */
        /* <DEDUP_REMOVED lines=8> */
[----:B------:R-:W5:Y:S01]  /*37f0*/  LDG.E.64.CONSTANT R20, desc[UR10][R28.64+-0x3000] ;  /* 0xffd0000a1c147981 */ /* 0x000f62000c1e9b00 */
[----:B--2---:R-:W-:-:S13]  /*3800*/  FSETP.GEU.AND P1, PT, R26, R25, PT ;  /* 0x000000191a00720b */ /* 0x004fda0003f2e000 */
[----:B---3--:R-:W-:-:S04]  /*3810*/  @P1 ISETP.GE.U32.AND P0, PT, R8, R22, PT ;  /* 0x000000160800120c */ /* 0x008fc80003f06070 */
[----:B------:R-:W-:-:S04]  /*3820*/  @P1 ISETP.GE.AND.EX P0, PT, R9, R23, PT, P0 ;  /* 0x000000170900120c */ /* 0x000fc80003f06300 */
[----:B------:R-:W-:-:S04]  /*3830*/  @P1 FSETP.LT.OR P0, PT, R25, R26, !P0 ;  /* 0x0000001a1900120b */ /* 0x000fc80004701400 */
[----:B------:R-:W-:Y:S02]  /*3840*/  @P1 FSEL R25, R26, R25, P0 ;  /* 0x000000191a191208 */ /* 0x000fe40000000000 */
[----:B------:R-:W-:Y:S01]  /*3850*/  @P1 SEL R22, R8, R22, P0 ;  /* 0x0000001608161207 */ /* 0x000fe20000000000 */
[----:B------:R-:W2:Y:S01]  /*3860*/  LDG.E.CONSTANT R26, desc[UR10][R28.64+-0x8] ;  /* 0xfffff80a1c1a7981 */ /* 0x000ea2000c1e9900 */
[----:B----4-:R-:W-:Y:S02]  /*3870*/  FSETP.GEU.AND P2, PT, R25, R27, PT ;  /* 0x0000001b1900720b */ /* 0x010fe40003f4e000 */
[----:B------:R-:W-:Y:S02]  /*3880*/  @P1 SEL R23, R9, R23, P0 ;  /* 0x0000001709171207 */ /* 0x000fe40000000000 */
[----:B------:R0:W3:Y:S09]  /*3890*/  LDG.E.64.CONSTANT R8, desc[UR10][R28.64] ;  /* 0x0000000a1c087981 */ /* 0x0000f2000c1e9b00 */
[----:B-----5:R-:W-:-:S04]  /*38a0*/  @P2 ISETP.GE.U32.AND P0, PT, R22, R10, PT ;  /* 0x0000000a1600220c */ /* 0x020fc80003f06070 */
[----:B------:R-:W-:-:S04]  /*38b0*/  @P2 ISETP.GE.AND.EX P0, PT, R23, R11, PT, P0 ;  /* 0x0000000b1700220c */ /* 0x000fc80003f06300 */
[----:B------:R-:W-:-:S04]  /*38c0*/  @P2 FSETP.LT.OR P0, PT, R27, R25, !P0 ;  /* 0x000000191b00220b */ /* 0x000fc80004701400 */
[----:B------:R-:W-:Y:S02]  /*38d0*/  @P2 FSEL R27, R25, R27, P0 ;  /* 0x0000001b191b2208 */ /* 0x000fe40000000000 */
[----:B------:R-:W4:Y:S02]  /*38e0*/  LDG.E.CONSTANT R25, desc[UR10][R28.64+-0x2008] ;  /* 0xffdff80a1c197981 */ /* 0x000f24000c1e9900 */
[----:B------:R-:W-:Y:S02]  /*38f0*/  FSETP.GEU.AND P1, PT, R27, R4, PT ;  /* 0x000000041b00720b */ /* 0x000fe40003f2e000 */
[----:B------:R-:W-:Y:S02]  /*3900*/  @P2 SEL R10, R22, R10, P0 ;  /* 0x0000000a160a2207 */ /* 0x000fe40000000000 */
[----:B------:R-:W-:Y:S02]  /*3910*/  @P2 SEL R11, R23, R11, P0 ;  /* 0x0000000b170b2207 */ /* 0x000fe40000000000 */
[----:B------:R-:W5:Y:S07]  /*3920*/  LDG.E.64.CONSTANT R22, desc[UR10][R28.64+-0x2000] ;  /* 0xffe0000a1c167981 */ /* 0x000f6e000c1e9b00 */
[----:B------:R-:W-:-:S04]  /*3930*/  @P1 ISETP.GE.U32.AND P0, PT, R10, R12, PT ;  /* 0x0000000c0a00120c */ /* 0x000fc80003f06070 */
[----:B------:R-:W-:-:S04]  /*3940*/  @P1 ISETP.GE.AND.EX P0, PT, R11, R13, PT, P0 ;  /* 0x0000000d0b00120c */ /* 0x000fc80003f06300 */
[----:B------:R-:W-:-:S04]  /*3950*/  @P1 FSETP.LT.OR P0, PT, R4, R27, !P0 ;  /* 0x0000001b0400120b */ /* 0x000fc80004701400 */
[----:B------:R-:W-:Y:S02]  /*3960*/  @P1 FSEL R4, R27, R4, P0 ;  /* 0x000000041b041208 */ /* 0x000fe40000000000 */
[----:B------:R-:W2:Y:S01]  /*3970*/  LDG.E.CONSTANT R27, desc[UR10][R28.64+-0x1008] ;  /* 0xffeff80a1c1b7981 */ /* 0x000ea2000c1e9900 */
[----:B------:R-:W-:Y:S02]  /*3980*/  @P1 SEL R12, R10, R12, P0 ;  /* 0x0000000c0a0c1207 */ /* 0x000fe40000000000 */
[----:B------:R-:W-:Y:S02]  /*3990*/  @P1 SEL R13, R11, R13, P0 ;  /* 0x0000000d0b0d1207 */ /* 0x000fe40000000000 */
[----:B------:R-:W3:Y:S01]  /*39a0*/  LDG.E.64.CONSTANT R10, desc[UR10][R28.64+-0x1000] ;  /* 0xfff0000a1c0a7981 */ /* 0x000ee2000c1e9b00 */
[----:B------:R-:W-:-:S13]  /*39b0*/  FSETP.GEU.AND P2, PT, R4, R5, PT ;  /* 0x000000050400720b */ /* 0x000fda0003f4e000 */
[----:B------:R-:W-:-:S04]  /*39c0*/  @P2 ISETP.GE.U32.AND P0, PT, R12, R14, PT ;  /* 0x0000000e0c00220c */ /* 0x000fc80003f06070 */
[----:B------:R-:W-:-:S04]  /*39d0*/  @P2 ISETP.GE.AND.EX P0, PT, R13, R15, PT, P0 ;  /* 0x0000000f0d00220c */ /* 0x000fc80003f06300 */
[----:B------:R-:W-:-:S04]  /*39e0*/  @P2 FSETP.LT.OR P0, PT, R5, R4, !P0 ;  /* 0x000000040500220b */ /* 0x000fc80004701400 */
[----:B------:R-:W-:-:S04]  /*39f0*/  @P2 FSEL R5, R4, R5, P0 ;  /* 0x0000000504052208 */ /* 0x000fc80000000000 */
[----:B------:R-:W-:Y:S02]  /*3a00*/  FSETP.GEU.AND P1, PT, R5, R6, PT ;  /* 0x000000060500720b */ /* 0x000fe40003f2e000 */
[----:B------:R-:W-:Y:S02]  /*3a10*/  @P2 SEL R14, R12, R14, P0 ;  /* 0x0000000e0c0e2207 */ /* 0x000fe40000000000 */
[----:B------:R-:W-:-:S09]  /*3a20*/  @P2 SEL R15, R13, R15, P0 ;  /* 0x0000000f0d0f2207 */ /* 0x000fd20000000000 */
        /* <DEDUP_REMOVED lines=17> */
[----:B------:R-:W-:Y:S02]  /*3b40*/  @P1 FSEL R24, R7, R24, P0 ;  /* 0x0000001807181208 */ /* 0x000fe40000000000 */
[----:B------:R-:W-:Y:S02]  /*3b50*/  @P1 SEL R20, R18, R20, P0 ;  /* 0x0000001412141207 */ /* 0x000fe40000000000 */
[----:B------:R-:W-:Y:S01]  /*3b60*/  @P1 SEL R21, R19, R21, P0 ;  /* 0x0000001513151207 */ /* 0x000fe20000000000 */
[----:B------:R-:W-:-:S04]  /*3b70*/  UIADD3 UR4, UP1, UPT, UR4, -0x2, URZ ;  /* 0xfffffffe04047890 */ /* 0x000fc8000ff3e0ff */
[----:B------:R-:W-:Y:S02]  /*3b80*/  UIADD3.X UR5, UPT, UPT, UR5, -0x1, URZ, UP1, !UPT ;  /* 0xffffffff05057890 */ /* 0x000fe40008ffe4ff */
[----:B------:R-:W-:-:S04]  /*3b90*/  UISETP.NE.U32.AND UP1, UPT, UR4, URZ, UPT ;  /* 0x000000ff0400728c */ /* 0x000fc8000bf25070 */
[----:B------:R-:W-:Y:S01]  /*3ba0*/  UISETP.NE.AND.EX UP1, UPT, UR5, URZ, UPT, UP1 ;  /* 0x000000ff0500728c */ /* 0x000fe2000bf25310 */
[----:B----4-:R-:W-:-:S13]  /*3bb0*/  FSETP.GEU.AND P2, PT, R24, R25, PT ;  /* 0x000000191800720b */ /* 0x010fda0003f4e000 */
[----:B-----5:R-:W-:-:S04]  /*3bc0*/  @P2 ISETP.GE.U32.AND P0, PT, R20, R22, PT ;  /* 0x000000161400220c */ /* 0x020fc80003f06070 */
[----:B------:R-:W-:-:S04]  /*3bd0*/  @P2 ISETP.GE.AND.EX P0, PT, R21, R23, PT, P0 ;  /* 0x000000171500220c */ /* 0x000fc80003f06300 */
[----:B------:R-:W-:-:S04]  /*3be0*/  @P2 FSETP.LT.OR P0, PT, R25, R24, !P0 ;  /* 0x000000181900220b */ /* 0x000fc80004701400 */
[----:B------:R-:W-:-:S04]  /*3bf0*/  @P2 FSEL R25, R24, R25, P0 ;  /* 0x0000001918192208 */ /* 0x000fc80000000000 */
[----:B--2---:R-:W-:Y:S02]  /*3c00*/  FSETP.GEU.AND P3, PT, R25, R27, PT ;  /* 0x0000001b1900720b */ /* 0x004fe40003f6e000 */
[----:B------:R-:W-:Y:S02]  /*3c10*/  @P2 SEL R22, R20, R22, P0 ;  /* 0x0000001614162207 */ /* 0x000fe40000000000 */
[----:B------:R-:W-:-:S09]  /*3c20*/  @P2 SEL R23, R21, R23, P0 ;  /* 0x0000001715172207 */ /* 0x000fd20000000000 */
[----:B---3--:R-:W-:-:S04]  /*3c30*/  @P3 ISETP.GE.U32.AND P0, PT, R22, R10, PT ;  /* 0x0000000a1600320c */ /* 0x008fc80003f06070 */
[----:B------:R-:W-:-:S04]  /*3c40*/  @P3 ISETP.GE.AND.EX P0, PT, R23, R11, PT, P0 ;  /* 0x0000000b1700320c */ /* 0x000fc80003f06300 */
[----:B------:R-:W-:-:S04]  /*3c50*/  @P3 FSETP.LT.OR P0, PT, R27, R25, !P0 ;  /* 0x000000191b00320b */ /* 0x000fc80004701400 */
[----:B------:R-:W-:-:S04]  /*3c60*/  @P3 FSEL R27, R25, R27, P0 ;  /* 0x0000001b191b3208 */ /* 0x000fc80000000000 */
[----:B------:R-:W-:Y:S02]  /*3c70*/  FSETP.GEU.AND P1, PT, R27, R26, PT ;  /* 0x0000001a1b00720b */ /* 0x000fe40003f2e000 */
[----:B------:R-:W-:Y:S02]  /*3c80*/  @P3 SEL R10, R22, R10, P0 ;  /* 0x0000000a160a3207 */ /* 0x000fe40000000000 */
[----:B------:R-:W-:Y:S02]  /*3c90*/  @P3 SEL R11, R23, R11, P0 ;  /* 0x0000000b170b3207 */ /* 0x000fe40000000000 */
[----:B0-----:R-:W-:-:S07]  /*3ca0*/  IADD3 R28, P3, PT, R28, 0xa000, RZ ;  /* 0x0000a0001c1c7810 */ /* 0x001fce0007f7e0ff */
[----:B------:R-:W-:-:S04]  /*3cb0*/  @P1 ISETP.GE.U32.AND P0, PT, R10, R8, PT ;  /* 0x000000080a00120c */ /* 0x000fc80003f06070 */
[----:B------:R-:W-:Y:S02]  /*3cc0*/  @P1 ISETP.GE.AND.EX P0, PT, R11, R9, PT, P0 ;  /* 0x000000090b00120c */ /* 0x000fe40003f06300 */
[----:B------:R-:W-:Y:S02]  /*3cd0*/  IADD3 R3, P2, PT, R3, 0xa00, RZ ;  /* 0x00000a0003037810 */ /* 0x000fe40007f5e0ff */
[----:B------:R-:W-:Y:S01]  /*3ce0*/  @P1 FSETP.LT.OR P0, PT, R26, R27, !P0 ;  /* 0x0000001b1a00120b */ /* 0x000fe20004701400 */
[----:B------:R-:W-:Y:S02]  /*3cf0*/  IMAD.X R29, RZ, RZ, R29, P3 ;  /* 0x000000ffff1d7224 */ /* 0x000fe400018e061d */
[----:B------:R-:W-:Y:S01]  /*3d00*/  IMAD.X R2, RZ, RZ, R2, P2 ;  /* 0x000000ffff027224 */ /* 0x000fe200010e0602 */
[----:B------:R-:W-:Y:S02]  /*3d10*/  @P1 FSEL R26, R27, R26, P0 ;  /* 0x0000001a1b1a1208 */ /* 0x000fe40000000000 */
[----:B------:R-:W-:-:S02]  /*3d20*/  @P1 SEL R8, R10, R8, P0 ;  /* 0x000000080a081207 */ /* 0x000fc40000000000 */
[----:B------:R-:W-:Y:S01]  /*3d30*/  @P1 SEL R9, R11, R9, P0 ;  /* 0x000000090b091207 */ /* 0x000fe20000000000 */
[----:B------:R-:W-:Y:S06]  /*3d40*/  BRA.U UP1, `(.L_x_121) ;  /* 0xfffffff901747547 */ /* 0x000fec000b83ffff */
.L_x_120:
[----:B------:R-:W-:Y:S05]  /*3d50*/  BRA.U !UP0, `(.L_x_119) ;  /* 0x0000000108d87547 */ /* 0x000fea000b800000 */
[----:B------:R-:W0:Y:S02]  /*3d60*/  LDC.64 R4, c[0x0][0x380] ;  /* 0x0000e000ff047b82 */ /* 0x000e240000000a00 */
[----:B0-----:R-:W-:-:S03]  /*3d70*/  IMAD.WIDE.U32 R4, R0, 0x10, R4 ;  /* 0x0000001000047825 */ /* 0x001fc600078e0004 */
[----:B------:R-:W-:-:S04]  /*3d80*/  LEA R14, P0, R3, R4, 0x4 ;  /* 0x00000004030e7211 */ /* 0x000fc800078020ff */
[----:B------:R-:W-:-:S05]  /*3d90*/  LEA.HI.X R15, R3, R5, R2, 0x4, P0 ;  /* 0x00000005030f7211 */ /* 0x000fca00000f2402 */
        /* <DEDUP_REMOVED lines=38> */
[----:B------:R-:W-:Y:S02]  /*4000*/  @P2 SEL R13, R5, R13, P0 ;  /* 0x0000000d050d2207 */ /* 0x000fe40000000000 */
[----:B------:R-:W-:-:S05]  /*4010*/  IADD3 R3, P2, PT, R3, 0x500, RZ ;  /* 0x0000050003037810 */ /* 0x000fca0007f5e0ff */
[----:B------:R-:W-:-:S04]  /*4020*/  IMAD.X R2, RZ, RZ, R2, P2 ;  /* 0x000000ffff027224 */ /* 0x000fc800010e0602 */
[----:B------:R-:W-:-:S04]  /*4030*/  @P1 ISETP.GE.U32.AND P0, PT, R12, R16, PT ;  /* 0x000000100c00120c */ /* 0x000fc80003f06070 */
[----:B------:R-:W-:-:S04]  /*4040*/  @P1 ISETP.GE.AND.EX P0, PT, R13, R17, PT, P0 ;  /* 0x000000110d00120c */ /* 0x000fc80003f06300 */
[----:B------:R-:W-:-:S04]  /*4050*/  @P1 FSETP.LT.OR P0, PT, R23, R20, !P0 ;  /* 0x000000141700120b */ /* 0x000fc80004701400 */
[----:B------:R-:W-:Y:S02]  /*4060*/  @P1 SEL R16, R12, R16, P0 ;  /* 0x000000100c101207 */ /* 0x000fe40000000000 */
[----:B------:R-:W-:Y:S02]  /*4070*/  @P1 SEL R17, R13, R17, P0 ;  /* 0x000000110d111207 */ /* 0x000fe40000000000 */
[----:B------:R-:W-:Y:S01]  /*4080*/  @P1 FSEL R23, R20, R23, P0 ;  /* 0x0000001714171208 */ /* 0x000fe20000000000 */
[----:B------:R-:W-:Y:S02]  /*4090*/  IMAD.MOV.U32 R8, RZ, RZ, R16 ;  /* 0x000000ffff087224 */ /* 0x000fe400078e0010 */
[----:B------:R-:W-:Y:S02]  /*40a0*/  IMAD.MOV.U32 R9, RZ, RZ, R17 ;  /* 0x000000ffff097224 */ /* 0x000fe400078e0011 */
[----:B------:R-:W-:-:S07]  /*40b0*/  IMAD.MOV.U32 R26, RZ, RZ, R23 ;  /* 0x000000ffff1a7224 */ /* 0x000fce00078e0017 */
.L_x_119:
[----:B------:R-:W0:Y:S02]  /*40c0*/  LDCU UR4, c[0x0][0x390] ;  /* 0x00007200ff0477ac */ /* 0x000e240008000800 */
[----:B0-----:R-:W-:Y:S02]  /*40d0*/  USHF.R.S32.HI UR5, URZ, 0x1f, UR4 ;  /* 0x0000001fff057899 */ /* 0x001fe40008011404 */
[----:B------:R-:W-:-:S04]  /*40e0*/  ISETP.GE.U32.AND P0, PT, R3, UR4, PT ;  /* 0x0000000403007c0c */ /* 0x000fc8000bf06070 */
[----:B------:R-:W-:-:S13]  /*40f0*/  ISETP.GE.AND.EX P0, PT, R2, UR5, PT, P0 ;  /* 0x0000000502007c0c */ /* 0x000fda000bf06300 */
[----:B------:R-:W-:Y:S05]  /*4100*/  @P0 BRA `(.L_x_122) ;  /* 0x0000000800480947 */ /* 0x000fea0003800000 */
[----:B------:R-:W-:Y:S01]  /*4110*/  IADD3 R5, PT, PT, -R3, UR4, RZ ;  /* 0x0000000403057c10 */ /* 0x000fe2000fffe1ff */
[----:B------:R-:W-:Y:S03]  /*4120*/  BSSY.RECONVERGENT B1, `(.L_x_122) ;  /* 0x0000090000017945 */ /* 0x000fe60003800200 */
[----:B------:R-:W-:-:S13]  /*4130*/  ISETP.GE.AND P0, PT, R0, R5, PT ;  /* 0x000000050000720c */ /* 0x000fda0003f06270 */
[----:B------:R-:W-:Y:S05]  /*4140*/  @P0 BRA `(.L_x_123) ;  /* 0x0000000800340947 */ /* 0x000fea0003800000 */
[----:B------:R-:W-:Y:S01]  /*4150*/  LOP3.LUT R4, RZ, R0, RZ, 0x33, !PT ;  /* 0x00000000ff047212 */ /* 0x000fe200078e33ff */
[----:B------:R-:W-:Y:S03]  /*4160*/  BSSY.RECONVERGENT B2, `(.L_x_124) ;  /* 0x000002d000027945 */ /* 0x000fe60003800200 */
[----:B------:R-:W-:-:S04]  /*4170*/  IADD3 R14, PT, PT, -R3, UR4, R4 ;  /* 0x00000004030e7c10 */ /* 0x000fc8000fffe104 */
[----:B------:R-:W-:-:S04]  /*4180*/  LOP3.LUT R4, R14, 0x300, RZ, 0xc0, !PT ;  /* 0x000003000e047812 */ /* 0x000fc800078ec0ff */
[----:B------:R-:W-:Y:S01]  /*4190*/  ISETP.NE.AND P0, PT, R4, 0x300, PT ;  /* 0x000003000400780c */ /* 0x000fe20003f05270 */
[----:B------:R-:W-:-:S12]  /*41a0*/  IMAD.MOV.U32 R4, RZ, RZ, R0 ;  /* 0x000000ffff047224 */ /* 0x000fd800078e0000 */
[----:B------:R-:W-:Y:S05]  /*41b0*/  @!P0 BRA `(.L_x_125) ;  /* 0x00000000009c8947 */ /* 0x000fea0003800000 */
[----:B------:R-:W0:Y:S01]  /*41c0*/  LDCU.64 UR6, c[0x0][0x380] ;  /* 0x00007000ff0677ac */ /* 0x000e220008000a00 */
[----:B------:R-:W-:Y:S02]  /*41d0*/  IADD3 R11, P0, PT, R0, R3, RZ ;  /* 0x00000003000b7210 */ /* 0x000fe40007f1e0ff */
[----:B------:R-:W-:-:S03]  /*41e0*/  LEA.HI R4, R14, 0x1, RZ, 0x18 ;  /* 0x000000010e047811 */ /* 0x000fc600078fc0ff */
[----:B------:R-:W-:Y:S01]  /*41f0*/  IMAD.X R10, RZ, RZ, R2, P0 ;  /* 0x000000ffff0a7224 */ /* 0x000fe200000e0602 */
[----:B------:R-:W-:Y:S01]  /*4200*/  LOP3.LUT R6, R4, 0x3, RZ, 0xc0, !PT ;  /* 0x0000000304067812 */ /* 0x000fe200078ec0ff */
[----:B------:R-:W-:-:S04]  /*4210*/  IMAD.MOV.U32 R4, RZ, RZ, R0 ;  /* 0x000000ffff047224 */ /* 0x000fc800078e0000 */
[----:B------:R-:W-:Y:S01]  /*4220*/  IMAD.MOV R12, RZ, RZ, -R6 ;  /* 0x000000ffff0c7224 */ /* 0x000fe200078e0a06 */
[----:B0-----:R-:W-:-:S04]  /*4230*/  LEA R13, P1, R11, UR6, 0x4 ;  /* 0x000000060b0d7c11 */ /* 0x001fc8000f8220ff */
[----:B------:R-:W-:-:S09]  /*4240*/  LEA.HI.X R11, R11, UR7, R10, 0x4, P1 ;  /* 0x000000070b0b7c11 */ /* 0x000fd200088f240a */
.L_x_128:
[----:B------:R-:W-:-:S05]  /*4250*/  IMAD.MOV.U32 R10, RZ, RZ, R13 ;  /* 0x000000ffff0a7224 */ /* 0x000fca00078e000d */
[----:B------:R-:W2:Y:S04]  /*4260*/  LDG.E.CONSTANT R16, desc[UR10][R10.64] ;  /* 0x0000000a0a107981 */ /* 0x000ea8000c1e9900 */
[----:B------:R-:W3:Y:S01]  /*4270*/  LDG.E.64.CONSTANT R6, desc[UR10][R10.64+0x8] ;  /* 0x0000080a0a067981 */ /* 0x000ee2000c1e9b00 */
[----:B------:R-:W-:Y:S01]  /*4280*/  VIADD R12, R12, 0x1 ;  /* 0x000000010c0c7836 */ /* 0x000fe20000000000 */
[----:B------:R-:W-:Y:S01]  /*4290*/  BSSY.RECONVERGENT B3, `(.L_x_126) ;  /* 0x0000016000037945 */ /* 0x000fe20003800200 */
[----:B------:R-:W-:Y:S01]  /*42a0*/  IMAD.MOV.U32 R17, RZ, RZ, R8 ;  /* 0x000000ffff117224 */ /* 0x000fe200078e0008 */
        /* <DEDUP_REMOVED lines=20> */
.L_x_127:
[----:B------:R-:W-:Y:S05]  /*43f0*/  BSYNC.RECONVERGENT B3 ;  /* 0x0000000000037941 */ /* 0x000fea0003800200 */
.L_x_126:
[----:B------:R-:W-:Y:S02]  /*4400*/  IMAD.X R11, RZ, RZ, R11, P3 ;  /* 0x000000ffff0b7224 */ /* 0x000fe400018e060b */
[----:B------:R-:W-:Y:S01]  /*4410*/  VIADD R4, R4, 0x100 ;  /* 0x0000010004047836 */ /* 0x000fe20000000000 */
[----:B------:R-:W-:Y:S06]  /*4420*/  @P2 BRA `(.L_x_128) ;  /* 0xfffffffc00882947 */ /* 0x000fec000383ffff */
.L_x_125:
[----:B------:R-:W-:Y:S05]  /*4430*/  BSYNC.RECONVERGENT B2 ;  /* 0x0000000000027941 */ /* 0x000fea0003800200 */
.L_x_124:
[----:B------:R-:W-:-:S13]  /*4440*/  ISETP.GE.U32.AND P0, PT, R14, 0x300, PT ;  /* 0x000003000e00780c */ /* 0x000fda0003f06070 */
[----:B------:R-:W-:Y:S05]  /*4450*/  @!P0 BRA `(.L_x_123) ;  /* 0x0000000400708947 */ /* 0x000fea0003800000 */
[----:B------:R-:W0:Y:S01]  /*4460*/  LDCU.64 UR6, c[0x0][0x380] ;  /* 0x00007000ff0677ac */ /* 0x000e220008000a00 */
[----:B------:R-:W-:-:S05]  /*4470*/  IADD3 R3, P0, PT, R4, R3, RZ ;  /* 0x0000000304037210 */ /* 0x000fca0007f1e0ff */
[----:B------:R-:W-:Y:S01]  /*4480*/  IMAD.X R2, RZ, RZ, R2, P0 ;  /* 0x000000ffff027224 */ /* 0x000fe200000e0602 */
[----:B0-----:R-:W-:-:S04]  /*4490*/  LEA R10, P1, R3, UR6, 0x4 ;  /* 0x00000006030a7c11 */ /* 0x001fc8000f8220ff */
[----:B------:R-:W-:Y:S02]  /*44a0*/  IADD3 R10, P0, PT, R10, 0x3008, RZ ;  /* 0x000030080a0a7810 */ /* 0x000fe40007f1e0ff */
[----:B------:R-:W-:-:S05]  /*44b0*/  LEA.HI.X R11, R3, UR7, R2, 0x4, P1 ;  /* 0x00000007030b7c11 */ /* 0x000fca00088f2402 */
[----:B------:R-:W-:-:S07]  /*44c0*/  IMAD.X R11, RZ, RZ, R11, P0 ;  /* 0x000000ffff0b7224 */ /* 0x000fce00000e060b */
.L_x_137:
[----:B------:R-:W2:Y:S04]  /*44d0*/  LDG.E.CONSTANT R17, desc[UR10][R10.64+-0x3008] ;  /* 0xffcff80a0a117981 */ /* 0x000ea8000c1e9900 */
[----:B------:R-:W3:Y:S04]  /*44e0*/  LDG.E.64.CONSTANT R14, desc[UR10][R10.64+-0x3000] ;  /* 0xffd0000a0a0e7981 */ /* 0x000ee8000c1e9b00 */
[----:B------:R0:W5:Y:S04]  /*44f0*/  LDG.E.CONSTANT R23, desc[UR10][R10.64+-0x2008] ;  /* 0xffdff80a0a177981 */ /* 0x000168000c1e9900 */
        /* <DEDUP_REMOVED lines=22> */
.L_x_130:
[----:B------:R-:W-:Y:S05]  /*4660*/  BSYNC.RECONVERGENT B2 ;  /* 0x0000000000027941 */ /* 0x000fea0003800200 */
.L_x_129:
        /* <DEDUP_REMOVED lines=17> */
.L_x_132:
[----:B------:R-:W-:Y:S05]  /*4780*/  BSYNC.RECONVERGENT B2 ;  /* 0x0000000000027941 */ /* 0x000fea0003800200 */
.L_x_131:
        /* <DEDUP_REMOVED lines=17> */
.L_x_134:
[----:B------:R-:W-:Y:S05]  /*48a0*/  BSYNC.RECONVERGENT B2 ;  /* 0x0000000000027941 */ /* 0x000fea0003800200 */
.L_x_133:
        /* <DEDUP_REMOVED lines=17> */
.L_x_136:
[----:B------:R-:W-:Y:S05]  /*49c0*/  BSYNC.RECONVERGENT B2 ;  /* 0x0000000000027941 */ /* 0x000fea0003800200 */
.L_x_135:
[----:B------:R-:W-:Y:S01]  /*49d0*/  VIADD R4, R4, 0x400 ;  /* 0x0000040004047836 */ /* 0x000fe20000000000 */
[----:B------:R-:W-:-:S04]  /*49e0*/  IADD3 R10, P1, PT, R10, 0x4000, RZ ;  /* 0x000040000a0a7810 */ /* 0x000fc80007f3e0ff */
[----:B------:R-:W-:Y:S01]  /*49f0*/  ISETP.GE.AND P0, PT, R4, R5, PT ;  /* 0x000000050400720c */ /* 0x000fe20003f06270 */
[----:B------:R-:W-:-:S12]  /*4a00*/  IMAD.X R11, RZ, RZ, R11, P1 ;  /* 0x000000ffff0b7224 */ /* 0x000fd800008e060b */
[----:B------:R-:W-:Y:S05]  /*4a10*/  @!P0 BRA `(.L_x_137) ;  /* 0xfffffff800ac8947 */ /* 0x000fea000383ffff */
.L_x_123:
[----:B------:R-:W-:Y:S05]  /*4a20*/  BSYNC.RECONVERGENT B1 ;  /* 0x0000000000017941 */ /* 0x000fea0003800200 */
.L_x_122:
[----:B------:R-:W0:Y:S01]  /*4a30*/  S2R R2, SR_LANEID ;  /* 0x0000000000027919 */ /* 0x000e220000000000 */
[----:B------:R-:W-:Y:S01]  /*4a40*/  BSSY.RECONVERGENT B1, `(.L_x_138) ;  /* 0x000001e000017945 */ /* 0x000fe20003800200 */
[----:B------:R-:W-:Y:S01]  /*4a50*/  IMAD.MOV.U32 R6, RZ, RZ, R8 ;  /* 0x000000ffff067224 */ /* 0x000fe200078e0008 */
[----:B------:R1:W2:Y:S01]  /*4a60*/  SHFL.DOWN PT, R3, R26, 0x1, 0x1f ;  /* 0x08201f001a037f89 */ /* 0x0002a200000e0000 */
[----:B------:R-:W-:-:S03]  /*4a70*/  IMAD.MOV.U32 R7, RZ, RZ, R9 ;  /* 0x000000ffff077224 */ /* 0x000fc600078e0009 */
[----:B------:R1:W3:Y:S04]  /*4a80*/  SHFL.DOWN PT, R5, R8, 0x1, 0x1f ;  /* 0x08201f0008057f89 */ /* 0x0002e800000e0000 */
[----:B------:R1:W4:Y:S01]  /*4a90*/  SHFL.DOWN PT, R4, R9, 0x1, 0x1f ;  /* 0x08201f0009047f89 */ /* 0x00032200000e0000 */
[C---:B0-----:R-:W-:Y:S02]  /*4aa0*/  ISETP.GT.AND P0, PT, R2.reuse, 0x1e, PT ;  /* 0x0000001e0200780c */ /* 0x041fe40003f04270 */
[C---:B------:R-:W-:Y:S02]  /*4ab0*/  ISETP.GT.AND P1, PT, R2.reuse, 0x1d, PT ;  /* 0x0000001d0200780c */ /* 0x040fe40003f24270 */
[C---:B------:R-:W-:Y:S02]  /*4ac0*/  ISETP.GT.AND P5, PT, R2.reuse, 0x1b, PT ;  /* 0x0000001b0200780c */ /* 0x040fe40003fa4270 */
[----:B------:R-:W-:-:S02]  /*4ad0*/  ISETP.GT.AND P4, PT, R2, 0x17, PT ;  /* 0x000000170200780c */ /* 0x000fc40003f84270 */
[C---:B------:R-:W-:Y:S02]  /*4ae0*/  ISETP.GT.AND P3, PT, R2.reuse, 0xf, PT ;  /* 0x0000000f0200780c */ /* 0x040fe40003f64270 */
[----:B------:R-:W-:Y:S01]  /*4af0*/  ISETP.NE.AND P2, PT, R2, RZ, PT ;  /* 0x000000ff0200720c */ /* 0x000fe20003f45270 */
[----:B------:R-:W-:Y:S02]  /*4b00*/  IMAD.MOV.U32 R2, RZ, RZ, R26 ;  /* 0x000000ffff027224 */ /* 0x000fe400078e001a */
[----:B-1234-:R-:W-:Y:S10]  /*4b10*/  @P0 BRA `(.L_x_139) ;  /* 0x0000000000400947 */ /* 0x01eff40003800000 */
        /* <DEDUP_REMOVED lines=9> */
[----:B------:R-:W-:-:S04]  /*4bb0*/  @!P6 ISETP.GE.U32.AND P0, PT, R8, R5, PT ;  /* 0x000000050800e20c */ /* 0x000fc80003f06070 */
[----:B------:R-:W-:-:S04]  /*4bc0*/  @!P6 ISETP.GE.AND.EX P0, PT, R9, R4, PT, P0 ;  /* 0x000000040900e20c */ /* 0x000fc80003f06300 */
[----:B------:R-:W-:Y:S02]  /*4bd0*/  @!P6 FSEL R2, R26, R3, !P0 ;  /* 0x000000031a02e208 */ /* 0x000fe40004000000 */
[----:B------:R-:W-:-:S04]  /*4be0*/  @!P6 ISETP.LT.U32.AND P0, PT, R8, R5, PT ;  /* 0x000000050800e20c */ /* 0x000fc80003f01070 */
[----:B------:R-:W-:-:S04]  /*4bf0*/  @!P6 ISETP.LT.AND.EX P0, PT, R9, R4, PT, P0 ;  /* 0x000000040900e20c */ /* 0x000fc80003f01300 */
[----:B------:R-:W-:Y:S02]  /*4c00*/  @!P6 SEL R6, R8, R5, P0 ;  /* 0x000000050806e207 */ /* 0x000fe40000000000 */
[----:B------:R-:W-:-:S07]  /*4c10*/  @!P6 SEL R7, R9, R4, P0 ;  /* 0x000000040907e207 */ /* 0x000fce0000000000 */
.L_x_139:
[----:B------:R-:W-:Y:S05]  /*4c20*/  BSYNC.RECONVERGENT B1 ;  /* 0x0000000000017941 */ /* 0x000fea0003800200 */
.L_x_138:
[----:B------:R0:W1:Y:S01]  /*4c30*/  SHFL.DOWN PT, R9, R2, 0x2, 0x1f ;  /* 0x08401f0002097f89 */ /* 0x00006200000e0000 */
[----:B------:R-:W-:Y:S01]  /*4c40*/  BSSY.RECONVERGENT B1, `(.L_x_140) ;  /* 0x0000017000017945 */ /* 0x000fe20003800200 */
[----:B------:R-:W-:Y:S02]  /*4c50*/  IMAD.MOV.U32 R3, RZ, RZ, R2 ;  /* 0x000000ffff037224 */ /* 0x000fe400078e0002 */
[----:B------:R0:W2:Y:S01]  /*4c60*/  SHFL.DOWN PT, R11, R6, 0x2, 0x1f ;  /* 0x08401f00060b7f89 */ /* 0x0000a200000e0000 */
[----:B------:R-:W-:Y:S02]  /*4c70*/  IMAD.MOV.U32 R4, RZ, RZ, R6 ;  /* 0x000000ffff047224 */ /* 0x000fe400078e0006 */
[----:B------:R-:W-:Y:S01]  /*4c80*/  IMAD.MOV.U32 R5, RZ, RZ, R7 ;  /* 0x000000ffff057224 */ /* 0x000fe200078e0007 */
[----:B------:R0:W3:Y:S01]  /*4c90*/  SHFL.DOWN PT, R8, R7, 0x2, 0x1f ;  /* 0x08401f0007087f89 */ /* 0x0000e200000e0000 */
[----:B------:R-:W-:Y:S05]  /*4ca0*/  @P1 BRA `(.L_x_141) ;  /* 0x0000000000401947 */ /* 0x000fea0003800000 */
[----:B-1----:R-:W-:Y:S01]  /*4cb0*/  FSETP.GEU.AND P0, PT, R2, R9, PT ;  /* 0x000000090200720b */ /* 0x002fe20003f0e000 */
[----:B------:R-:W-:Y:S02]  /*4cc0*/  IMAD.MOV.U32 R3, RZ, RZ, R9 ;  /* 0x000000ffff037224 */ /* 0x000fe400078e0009 */
[----:B--2---:R-:W-:Y:S02]  /*4cd0*/  IMAD.MOV.U32 R4, RZ, RZ, R11 ;  /* 0x000000ffff047224 */ /* 0x004fe400078e000b */
        /* <DEDUP_REMOVED lines=13> */
.L_x_141:
[----:B------:R-:W-:Y:S05]  /*4db0*/  BSYNC.RECONVERGENT B1 ;  /* 0x0000000000017941 */ /* 0x000fea0003800200 */
.L_x_140:
[----:B---3--:R3:W4:Y:S01]  /*4dc0*/  SHFL.DOWN PT, R8, R3, 0x4, 0x1f ;  /* 0x08801f0003087f89 */ /* 0x00872200000e0000 */
[----:B------:R-:W-:Y:S01]  /*4dd0*/  BSSY.RECONVERGENT B1, `(.L_x_142) ;  /* 0x0000017000017945 */ /* 0x000fe20003800200 */
[----:B0-----:R-:W-:Y:S02]  /*4de0*/  IMAD.MOV.U32 R2, RZ, RZ, R3 ;  /* 0x000000ffff027224 */ /* 0x001fe400078e0003 */
[----:B-1----:R3:W0:Y:S01]  /*4df0*/  SHFL.DOWN PT, R9, R4, 0x4, 0x1f ;  /* 0x08801f0004097f89 */ /* 0x00262200000e0000 */
[----:B------:R-:W-:Y:S02]  /*4e00*/  IMAD.MOV.U32 R6, RZ, RZ, R4 ;  /* 0x000000ffff067224 */ /* 0x000fe400078e0004 */
[----:B------:R-:W-:Y:S01]  /*4e10*/  IMAD.MOV.U32 R7, RZ, RZ, R5 ;  /* 0x000000ffff077224 */ /* 0x000fe200078e0005 */
[----:B------:R3:W1:Y:S01]  /*4e20*/  SHFL.DOWN PT, R10, R5, 0x4, 0x1f ;  /* 0x08801f00050a7f89 */ /* 0x00066200000e0000 */
[----:B------:R-:W-:Y:S05]  /*4e30*/  @P5 BRA `(.L_x_143) ;  /* 0x0000000000405947 */ /* 0x000fea0003800000 */
[----:B----4-:R-:W-:Y:S01]  /*4e40*/  FSETP.GEU.AND P0, PT, R3, R8, PT ;  /* 0x000000080300720b */ /* 0x010fe20003f0e000 */
[----:B------:R-:W-:Y:S02]  /*4e50*/  IMAD.MOV.U32 R2, RZ, RZ, R8 ;  /* 0x000000ffff027224 */ /* 0x000fe400078e0008 */
[----:B0-----:R-:W-:Y:S02]  /*4e60*/  IMAD.MOV.U32 R6, RZ, RZ, R9 ;  /* 0x000000ffff067224 */ /* 0x001fe400078e0009 */
[----:B-1----:R-:W-:-:S08]  /*4e70*/  IMAD.MOV.U32 R7, RZ, RZ, R10 ;  /* 0x000000ffff077224 */ /* 0x002fd000078e000a */
        /* <DEDUP_REMOVED lines=12> */
.L_x_143:
[----:B------:R-:W-:Y:S05]  /*4f40*/  BSYNC.RECONVERGENT B1 ;  /* 0x0000000000017941 */ /* 0x000fea0003800200 */
.L_x_142:
[----:B0-----:R0:W0:Y:S01]  /*4f50*/  SHFL.DOWN PT, R9, R2, 0x8, 0x1f ;  /* 0x09001f0002097f89 */ /* 0x00102200000e0000 */
[----:B------:R-:W-:Y:S01]  /*4f60*/  BSSY.RECONVERGENT B1, `(.L_x_144) ;  /* 0x0000017000017945 */ /* 0x000fe20003800200 */
[----:B---3--:R-:W-:Y:S02]  /*4f70*/  IMAD.MOV.U32 R3, RZ, RZ, R2 ;  /* 0x000000ffff037224 */ /* 0x008fe400078e0002 */
[----:B--2---:R2:W3:Y:S01]  /*4f80*/  SHFL.DOWN PT, R11, R6, 0x8, 0x1f ;  /* 0x09001f00060b7f89 */ /* 0x0044e200000e0000 */
[----:B------:R-:W-:Y:S02]  /*4f90*/  IMAD.MOV.U32 R4, RZ, RZ, R6 ;  /* 0x000000ffff047224 */ /* 0x000fe400078e0006 */
[----:B------:R-:W-:Y:S01]  /*4fa0*/  IMAD.MOV.U32 R5, RZ, RZ, R7 ;  /* 0x000000ffff057224 */ /* 0x000fe200078e0007 */
[----:B----4-:R2:W4:Y:S01]  /*4fb0*/  SHFL.DOWN PT, R8, R7, 0x8, 0x1f ;  /* 0x09001f0007087f89 */ /* 0x01052200000e0000 */
[----:B------:R-:W-:Y:S05]  /*4fc0*/  @P4 BRA `(.L_x_145) ;  /* 0x0000000000404947 */ /* 0x000fea0003800000 */
[----:B0-----:R-:W-:Y:S01]  /*4fd0*/  FSETP.GEU.AND P0, PT, R2, R9, PT ;  /* 0x000000090200720b */ /* 0x001fe20003f0e000 */
[----:B------:R-:W-:Y:S02]  /*4fe0*/  IMAD.MOV.U32 R3, RZ, RZ, R9 ;  /* 0x000000ffff037224 */ /* 0x000fe400078e0009 */
[----:B---3--:R-:W-:Y:S02]  /*4ff0*/  IMAD.MOV.U32 R4, RZ, RZ, R11 ;  /* 0x000000ffff047224 */ /* 0x008fe400078e000b */
[----:B----4-:R-:W-:-:S08]  /*5000*/  IMAD.MOV.U32 R5, RZ, RZ, R8 ;  /* 0x000000ffff057224 */ /* 0x010fd000078e0008 */
        /* <DEDUP_REMOVED lines=12> */
.L_x_145:
[----:B------:R-:W-:Y:S05]  /*50d0*/  BSYNC.RECONVERGENT B1 ;  /* 0x0000000000017941 */ /* 0x000fea0003800200 */
.L_x_144:
[----:B0-----:R0:W0:Y:S01]  /*50e0*/  SHFL.DOWN PT, R2, R3, 0x10, 0x1f ;  /* 0x0a001f0003027f89 */ /* 0x00102200000e0000 */
[----:B------:R-:W-:Y:S01]  /*50f0*/  BSSY.RECONVERGENT B1, `(.L_x_146) ;  /* 0x0000017000017945 */ /* 0x000fe20003800200 */
[----:B----4-:R-:W-:Y:S02]  /*5100*/  IMAD.MOV.U32 R8, RZ, RZ, R3 ;  /* 0x000000ffff087224 */ /* 0x010fe400078e0003 */
[----:B------:R4:W0:Y:S01]  /*5110*/  SHFL.DOWN PT, R9, R4, 0x10, 0x1f ;  /* 0x0a001f0004097f89 */ /* 0x00082200000e0000 */
[----:B--2---:R-:W-:Y:S02]  /*5120*/  IMAD.MOV.U32 R7, RZ, RZ, R4 ;  /* 0x000000ffff077224 */ /* 0x004fe400078e0004 */
[----:B------:R-:W-:Y:S01]  /*5130*/  IMAD.MOV.U32 R6, RZ, RZ, R5 ;  /* 0x000000ffff067224 */ /* 0x000fe200078e0005 */
[----:B-1----:R4:W1:Y:S01]  /*5140*/  SHFL.DOWN PT, R10, R5, 0x10, 0x1f ;  /* 0x0a001f00050a7f89 */ /* 0x00286200000e0000 */
[----:B------:R-:W-:Y:S05]  /*5150*/  @P3 BRA `(.L_x_147) ;  /* 0x0000000000403947 */ /* 0x000fea0003800000 */
[----:B0-----:R-:W-:Y:S01]  /*5160*/  FSETP.GEU.AND P0, PT, R3, R2, PT ;  /* 0x000000020300720b */ /* 0x001fe20003f0e000 */
[----:B------:R-:W-:Y:S02]  /*5170*/  IMAD.MOV.U32 R8, RZ, RZ, R2 ;  /* 0x000000ffff087224 */ /* 0x000fe400078e0002 */
[----:B------:R-:W-:Y:S02]  /*5180*/  IMAD.MOV.U32 R7, RZ, RZ, R9 ;  /* 0x000000ffff077224 */ /* 0x000fe400078e0009 */
        /* <DEDUP_REMOVED lines=13> */
.L_x_147:
[----:B------:R-:W-:Y:S05]  /*5260*/  BSYNC.RECONVERGENT B1 ;  /* 0x0000000000017941 */ /* 0x000fea0003800200 */
.L_x_146:
[----:B------:R-:W-:Y:S04]  /*5270*/  BSSY.RECONVERGENT B1, `(.L_x_148) ;  /* 0x000000c000017945 */ /* 0x000fe80003800200 */
[----:B------:R-:W-:Y:S05]  /*5280*/  @P2 BRA `(.L_x_149) ;  /* 0x0000000000282947 */ /* 0x000fea0003800000 */
[----:B----4-:R-:W2:Y:S01]  /*5290*/  S2R R4, SR_CgaCtaId ;  /* 0x0000000000047919 */ /* 0x010ea20000008800 */
[----:B0-----:R-:W-:Y:S02]  /*52a0*/  MOV R3, 0x400 ;  /* 0x0000040000037802 */ /* 0x001fe40000000f00 */
[----:B------:R-:W-:-:S04]  /*52b0*/  SHF.R.U32.HI R2, RZ, 0x1, R0 ;  /* 0x00000001ff027819 */ /* 0x000fc80000011600 */
[----:B------:R-:W-:Y:S02]  /*52c0*/  LOP3.LUT R2, R2, 0x1f0, RZ, 0xc0, !PT ;  /* 0x000001f002027812 */ /* 0x000fe400078ec0ff */
[----:B--2---:R-:W-:-:S05]  /*52d0*/  LEA R3, R4, R3, 0x18 ;  /* 0x0000000304037211 */ /* 0x004fca00078ec0ff */
[----:B------:R-:W-:Y:S02]  /*52e0*/  IMAD.IADD R5, R2, 0x1, R3 ;  /* 0x0000000102057824 */ /* 0x000fe400078e0203 */
[----:B------:R-:W-:Y:S02]  /*52f0*/  IMAD.MOV.U32 R2, RZ, RZ, R7 ;  /* 0x000000ffff027224 */ /* 0x000fe400078e0007 */
[----:B------:R-:W-:Y:S01]  /*5300*/  IMAD.MOV.U32 R3, RZ, RZ, R6 ;  /* 0x000000ffff037224 */ /* 0x000fe200078e0006 */
[----:B------:R2:W-:Y:S04]  /*5310*/  STS [R5+0x8], R8 ;  /* 0x0000080805007388 */ /* 0x0005e80000000800 */
[----:B------:R2:W-:Y:S02]  /*5320*/  STS.64 [R5+0x10], R2 ;  /* 0x0000100205007388 */ /* 0x0005e40000000a00 */
.L_x_149:
[----:B------:R-:W-:Y:S05]  /*5330*/  BSYNC.RECONVERGENT B1 ;  /* 0x0000000000017941 */ /* 0x000fea0003800200 */
.L_x_148:
        /* <DEDUP_REMOVED lines=8> */
[----:B----4-:R-:W2:Y:S04]  /*53c0*/  LDS.64 R4, [R24+0x20] ;  /* 0x0000200018047984 */ /* 0x010ea80000000a00 */
[----:B------:R4:W1:Y:S04]  /*53d0*/  LDS R18, [R24+0x28] ;  /* 0x0000280018127984 */ /* 0x0008680000000800 */
[----:B------:R4:W1:Y:S01]  /*53e0*/  LDS R16, [R24+0x38] ;  /* 0x0000380018107984 */ /* 0x0008620000000800 */
[----:B0-----:R-:W-:Y:S01]  /*53f0*/  FSETP.GEU.AND P0, PT, R8, R3, PT ;  /* 0x000000030800720b */ /* 0x001fe20003f0e000 */
[----:B------:R-:W-:-:S02]  /*5400*/  IMAD.MOV.U32 R19, RZ, RZ, R3 ;  /* 0x000000ffff137224 */ /* 0x000fc400078e0003 */
[----:B--2---:R-:W-:Y:S02]  /*5410*/  IMAD.MOV.U32 R21, RZ, RZ, R4 ;  /* 0x000000ffff157224 */ /* 0x004fe400078e0004 */
[----:B------:R-:W-:-:S08]  /*5420*/  IMAD.MOV.U32 R20, RZ, RZ, R5 ;  /* 0x000000ffff147224 */ /* 0x000fd000078e0005 */
[----:B-1--4-:R-:W-:Y:S05]  /*5430*/  @!P0 BRA `(.L_x_151) ;  /* 0x00000000002c8947 */ /* 0x012fea0003800000 */
        /* <DEDUP_REMOVED lines=11> */
.L_x_151:
[----:B------:R-:W-:Y:S05]  /*54f0*/  BSYNC.RECONVERGENT B1 ;  /* 0x0000000000017941 */ /* 0x000fea0003800200 */
.L_x_150:
[----:B------:R-:W0:Y:S01]  /*5500*/  LDS.64 R4, [R24+0x30] ;  /* 0x0000300018047984 */ /* 0x000e220000000a00 */
[----:B------:R-:W-:Y:S01]  /*5510*/  FSETP.GEU.AND P0, PT, R19, R18, PT ;  /* 0x000000121300720b */ /* 0x000fe20003f0e000 */
[----:B------:R-:W-:Y:S01]  /*5520*/  BSSY.RECONVERGENT B1, `(.L_x_152) ;  /* 0x0000019000017945 */ /* 0x000fe20003800200 */
[----:B------:R-:W-:Y:S01]  /*5530*/  IMAD.MOV.U32 R23, RZ, RZ, R18 ;  /* 0x000000ffff177224 */ /* 0x000fe200078e0012 */
[----:B------:R1:W2:Y:S04]  /*5540*/  LDS R17, [R24+0x48] ;  /* 0x0000480018117984 */ /* 0x0002a80000000800 */
[----:B------:R1:W4:Y:S04]  /*5550*/  LDS R15, [R24+0x58] ;  /* 0x00005800180f7984 */ /* 0x0003280000000800 */
[----:B------:R1:W1:Y:S04]  /*5560*/  LDS R14, [R24+0x68] ;  /* 0x00006800180e7984 */ /* 0x0002680000000800 */
[----:B------:R0:W1:Y:S04]  /*5570*/  LDS R0, [R24+0x78] ;  /* 0x0000780018007984 */ /* 0x0000680000000800 */
[----:B------:R0:W1:Y:S04]  /*5580*/  LDS.64 R6, [R24+0x40] ;  /* 0x0000400018067984 */ /* 0x0000680000000a00 */
[----:B------:R0:W1:Y:S04]  /*5590*/  LDS.64 R8, [R24+0x50] ;  /* 0x0000500018087984 */ /* 0x0000680000000a00 */
[----:B---3--:R3:W1:Y:S04]  /*55a0*/  LDS.64 R10, [R24+0x60] ;  /* 0x00006000180a7984 */ /* 0x0086680000000a00 */
        /* <DEDUP_REMOVED lines=16> */
.L_x_153:
[----:B------:R-:W-:Y:S05]  /*56b0*/  BSYNC.RECONVERGENT B1 ;  /* 0x0000000000017941 */ /* 0x000fea0003800200 */
.L_x_152:
        /* <DEDUP_REMOVED lines=17> */
.L_x_155:
[----:B------:R-:W-:Y:S05]  /*57d0*/  BSYNC.RECONVERGENT B1 ;  /* 0x0000000000017941 */ /* 0x000fea0003800200 */
.L_x_154:
[----:B--2---:R-:W-:Y:S01]  /*57e0*/  FSETP.GEU.AND P0, PT, R4, R17, PT ;  /* 0x000000110400720b */ /* 0x004fe20003f0e000 */
        /* <DEDUP_REMOVED lines=16> */
.L_x_157:
[----:B------:R-:W-:Y:S05]  /*58f0*/  BSYNC.RECONVERGENT B1 ;  /* 0x0000000000017941 */ /* 0x000fea0003800200 */
.L_x_156:
[----:B----4-:R-:W-:Y:S01]  /*5900*/  FSETP.GEU.AND P0, PT, R6, R15, PT ;  /* 0x0000000f0600720b */ /* 0x010fe20003f0e000 */
        /* <DEDUP_REMOVED lines=16> */
.L_x_159:
[----:B------:R-:W-:Y:S05]  /*5a10*/  BSYNC.RECONVERGENT B1 ;  /* 0x0000000000017941 */ /* 0x000fea0003800200 */
.L_x_158:
        /* <DEDUP_REMOVED lines=17> */
.L_x_161:
[----:B------:R-:W-:Y:S05]  /*5b30*/  BSYNC.RECONVERGENT B1 ;  /* 0x0000000000017941 */ /* 0x000fea0003800200 */
.L_x_160:
        /* <DEDUP_REMOVED lines=16> */
.L_x_82:
[----:B------:R-:W-:Y:S05]  /*5c40*/  BSYNC.RECONVERGENT B0 ;  /* 0x0000000000007941 */ /* 0x000fea0003800200 */
.L_x_49:
[----:B------:R-:W-:Y:S05]  /*5c50*/  @P1 EXIT ;  /* 0x000000000000194d */ /* 0x000fea0003800000 */
[----:B0-2-4-:R-:W0:Y:S01]  /*5c60*/  LDC.64 R2, c[0x0][0x388] ;  /* 0x0000e200ff027b82 */ /* 0x015e220000000a00 */
[----:B------:R-:W-:-:S04]  /*5c70*/  LOP3.LUT R7, R7, R6, RZ, 0x3c, !PT ;  /* 0x0000000607077212 */ /* 0x000fc800078e3cff */
[----:B------:R-:W-:-:S04]  /*5c80*/  LOP3.LUT R6, R7, R6, RZ, 0x3c, !PT ;  /* 0x0000000607067212 */ /* 0x000fc800078e3cff */
[----:B------:R-:W-:-:S05]  /*5c90*/  LOP3.LUT R7, R7, R6, RZ, 0x3c, !PT ;  /* 0x0000000607077212 */ /* 0x000fca00078e3cff */
[----:B0-----:R-:W-:Y:S04]  /*5ca0*/  STG.E.64 desc[UR10][R2.64+0x8], R6 ;  /* 0x0000080602007986 */ /* 0x001fe8000c101b0a */
[----:B------:R-:W-:Y:S01]  /*5cb0*/  STG.E desc[UR10][R2.64], R8 ;  /* 0x0000000802007986 */ /* 0x000fe2000c10190a */
[----:B------:R-:W-:Y:S05]  /*5cc0*/  EXIT ;  /* 0x000000000000794d */ /* 0x000fea0003800000 */
.L_x_162:
        /* <DEDUP_REMOVED lines=11> */
.L_x_759:


//--------------------- .text._ZN6thrust24THRUST_300001_SM_1000_NS8cuda_cub4core6detail13_kernel_agentINS1_8__reduce10DrainAgentIlEEJN3cub18CUB_300001_SM_10009GridQueueIyEElEEEvDpT0_ --------------------------
	.section	.text._ZN6thrust24THRUST_300001_SM_1000_NS8cuda_cub4core6detail13_kernel_agentINS1_8__reduce10DrainAgentIlEEJN3cub18CUB_300001_SM_10009GridQueueIyEElEEEvDpT0_,"ax",@progbits
	.align	128
        .global         _ZN6thrust24THRUST_300001_SM_1000_NS8cuda_cub4core6detail13_kernel_agentINS1_8__reduce10DrainAgentIlEEJN3cub18CUB_300001_SM_10009GridQueueIyEElEEEvDpT0_
        .type           _ZN6thrust24THRUST_300001_SM_1000_NS8cuda_cub4core6detail13_kernel_agentINS1_8__reduce10DrainAgentIlEEJN3cub18CUB_300001_SM_10009GridQueueIyEElEEEvDpT0_,@function
        .size           _ZN6thrust24THRUST_300001_SM_1000_NS8cuda_cub4core6detail13_kernel_agentINS1_8__reduce10DrainAgentIlEEJN3cub18CUB_300001_SM_10009GridQueueIyEElEEEvDpT0_,(.L_x_760 - _ZN6thrust24THRUST_300001_SM_1000_NS8cuda_cub4core6detail13_kernel_agentINS1_8__reduce10DrainAgentIlEEJN3cub18CUB_300001_SM_10009GridQueueIyEElEEEvDpT0_)
        .other          _ZN6thrust24THRUST_300001_SM_1000_NS8cuda_cub4core6detail13_kernel_agentINS1_8__reduce10DrainAgentIlEEJN3cub18CUB_300001_SM_10009GridQueueIyEElEEEvDpT0_,@"STO_CUDA_ENTRY STV_DEFAULT"
_ZN6thrust24THRUST_300001_SM_1000_NS8cuda_cub4core6detail13_kernel_agentINS1_8__reduce10DrainAgentIlEEJN3cub18CUB_300001_SM_10009GridQueueIyEElEEEvDpT0_:
.text._ZN6thrust24THRUST_300001_SM_1000_NS8cuda_cub4core6detail13_kernel_agentINS1_8__reduce10DrainAgentIlEEJN3cub18CUB_300001_SM_10009GridQueueIyEElEEEvDpT0_:
[----:B------:R-:W-:Y:S08]  /*0000*/  LDC R1, c[0x0][0x37c] ;  /* 0x0000df00ff017b82 */ /* 0x000ff00000000800 */
[----:B------:R-:W0:Y:S01]  /*0010*/  LDC.64 R2, c[0x0][0x380] ;  /* 0x0000e000ff027b82 */ /* 0x000e220000000a00 */
[----:B------:R-:W0:Y:S07]  /*0020*/  LDCU.64 UR4, c[0x0][0x358] ;  /* 0x00006b00ff0477ac */ /* 0x000e2e0008000a00 */
[----:B------:R-:W1:Y:S01]  /*0030*/  LDC.64 R4, c[0x0][0x388] ;  /* 0x0000e200ff047b82 */ /* 0x000e620000000a00 */
[----:B0-----:R-:W-:Y:S04]  /*0040*/  STG.E.64 desc[UR4][R2.64+0x8], RZ ;  /* 0x000008ff02007986 */ /* 0x001fe8000c101b04 */
[----:B-1----:R-:W-:Y:S01]  /*0050*/  STG.E.64 desc[UR4][R2.64], R4 ;  /* 0x0000000402007986 */ /* 0x002fe2000c101b04 */
[----:B------:R-:W-:Y:S05]  /*0060*/  EXIT ;  /* 0x000000000000794d */ /* 0x000fea0003800000 */
.L_x_163:
        /* <DEDUP_REMOVED lines=9> */
.L_x_760:


//--------------------- .text._ZN6thrust24THRUST_300001_SM_1000_NS8cuda_cub4core6detail13_kernel_agentINS1_8__reduce11ReduceAgentINS0_12zip_iteratorIN4cuda3std3__45tupleIJNS0_6detail15normal_iteratorINS0_10device_ptrIfEEEENS0_17counting_iteratorIlNS0_11use_defaultESI_SI_EEEEEEEPNSB_IJflEEESM_lNS1_9__extrema9arg_max_fIflNSA_4lessIfEEEEEEJSL_SN_lN3cub18CUB_300001_SM_100013GridEvenShareIlEENSV_9GridQueueIyEESS_EEEvDpT0_ --------------------------
	.section	.text._ZN6thrust24THRUST_300001_SM_1000_NS8cuda_cub4core6detail13_kernel_agentINS1_8__reduce11ReduceAgentINS0_12zip_iteratorIN4cuda3std3__45tupleIJNS0_6detail15normal_iteratorINS0_10device_ptrIfEEEENS0_17counting_iteratorIlNS0_11use_defaultESI_SI_EEEEEEEPNSB_IJflEEESM_lNS1_9__extrema9arg_max_fIflNSA_4lessIfEEEEEEJSL_SN_lN3cub18CUB_300001_SM_100013GridEvenShareIlEENSV_9GridQueueIyEESS_EEEvDpT0_,"ax",@progbits
	.align	128
        .global         _ZN6thrust24THRUST_300001_SM_1000_NS8cuda_cub4core6detail13_kernel_agentINS1_8__reduce11ReduceAgentINS0_12zip_iteratorIN4cuda3std3__45tupleIJNS0_6detail15normal_iteratorINS0_10device_ptrIfEEEENS0_17counting_iteratorIlNS0_11use_defaultESI_SI_EEEEEEEPNSB_IJflEEESM_lNS1_9__extrema9arg_max_fIflNSA_4lessIfEEEEEEJSL_SN_lN3cub18CUB_300001_SM_100013GridEvenShareIlEENSV_9GridQueueIyEESS_EEEvDpT0_
        .type           _ZN6thrust24THRUST_300001_SM_1000_NS8cuda_cub4core6detail13_kernel_agentINS1_8__reduce11ReduceAgentINS0_12zip_iteratorIN4cuda3std3__45tupleIJNS0_6detail15normal_iteratorINS0_10device_ptrIfEEEENS0_17counting_iteratorIlNS0_11use_defaultESI_SI_EEEEEEEPNSB_IJflEEESM_lNS1_9__extrema9arg_max_fIflNSA_4lessIfEEEEEEJSL_SN_lN3cub18CUB_300001_SM_100013GridEvenShareIlEENSV_9GridQueueIyEESS_EEEvDpT0_,@function
        .size           _ZN6thrust24THRUST_300001_SM_1000_NS8cuda_cub4core6detail13_kernel_agentINS1_8__reduce11ReduceAgentINS0_12zip_iteratorIN4cuda3std3__45tupleIJNS0_6detail15normal_iteratorINS0_10device_ptrIfEEEENS0_17counting_iteratorIlNS0_11use_defaultESI_SI_EEEEEEEPNSB_IJflEEESM_lNS1_9__extrema9arg_max_fIflNSA_4lessIfEEEEEEJSL_SN_lN3cub18CUB_300001_SM_100013GridEvenShareIlEENSV_9GridQueueIyEESS_EEEvDpT0_,(.L_x_761 - _ZN6thrust24THRUST_300001_SM_1000_NS8cuda_cub4core6detail13_kernel_agentINS1_8__reduce11ReduceAgentINS0_12zip_iteratorIN4cuda3std3__45tupleIJNS0_6detail15normal_iteratorINS0_10device_ptrIfEEEENS0_17counting_iteratorIlNS0_11use_defaultESI_SI_EEEEEEEPNSB_IJflEEESM_lNS1_9__extrema9arg_max_fIflNSA_4lessIfEEEEEEJSL_SN_lN3cub18CUB_300001_SM_100013GridEvenShareIlEENSV_9GridQueueIyEESS_EEEvDpT0_)
        .other          _ZN6thrust24THRUST_300001_SM_1000_NS8cuda_cub4core6detail13_kernel_agentINS1_8__reduce11ReduceAgentINS0_12zip_iteratorIN4cuda3std3__45tupleIJNS0_6detail15normal_iteratorINS0_10device_ptrIfEEEENS0_17counting_iteratorIlNS0_11use_defaultESI_SI_EEEEEEEPNSB_IJflEEESM_lNS1_9__extrema9arg_max_fIflNSA_4lessIfEEEEEEJSL_SN_lN3cub18CUB_300001_SM_100013GridEvenShareIlEENSV_9GridQueueIyEESS_EEEvDpT0_,@"STO_CUDA_ENTRY STV_DEFAULT"
_ZN6thrust24THRUST_300001_SM_1000_NS8cuda_cub4core6detail13_kernel_agentINS1_8__reduce11ReduceAgentINS0_12zip_iteratorIN4cuda3std3__45tupleIJNS0_6detail15normal_iteratorINS0_10device_ptrIfEEEENS0_17counting_iteratorIlNS0_11use_defaultESI_SI_EEEEEEEPNSB_IJflEEESM_lNS1_9__extrema9arg_max_fIflNSA_4lessIfEEEEEEJSL_SN_lN3cub18CUB_300001_SM_100013GridEvenShareIlEENSV_9GridQueueIyEESS_EEEvDpT0_:
.text._ZN6thrust24THRUST_300001_SM_1000_NS8cuda_cub4core6detail13_kernel_agentINS1_8__reduce11ReduceAgentINS0_12zip_iteratorIN4cuda3std3__45tupleIJNS0_6detail15normal_iteratorINS0_10device_ptrIfEEEENS0_17counting_iteratorIlNS0_11use_defaultESI_SI_EEEEEEEPNSB_IJflEEESM_lNS1_9__extrema9arg_max_fIflNSA_4lessIfEEEEEEJSL_SN_lN3cub18CUB_300001_SM_100013GridEvenShareIlEENSV_9GridQueueIyEESS_EEEvDpT0_:
[----:B------:R-:W-:Y:S01]  /*0000*/  LDC R1, c[0x0][0x37c] ;  /* 0x0000df00ff017b82 */ /* 0x000fe20000000800 */
[----:B------:R-:W0:Y:S01]  /*0010*/  S2R R0, SR_CTAID.X ;  /* 0x0000000000007919 */ /* 0x000e220000002500 */
[----:B------:R-:W1:Y:S01]  /*0020*/  LDCU.64 UR4, c[0x0][0x398] ;  /* 0x00007300ff0477ac */ /* 0x000e620008000a00 */
[----:B------:R-:W-:Y:S01]  /*0030*/  BSSY.RECONVERGENT B0, `(.L_x_164) ;  /* 0x00005a5000007945 */ /* 0x000fe20003800200 */
[----:B------:R-:W2:Y:S01]  /*0040*/  LDCU UR6, c[0x0][0x370] ;  /* 0x00006e00ff0677ac */ /* 0x000ea20008000800 */
[----:B------:R-:W3:Y:S01]  /*0050*/  LDCU.64 UR10, c[0x0][0x358] ;  /* 0x00006b00ff0a77ac */ /* 0x000ee20008000a00 */
[----:B-1----:R-:W-:Y:S02]  /*0060*/  IMAD.U32 R7, RZ, RZ, UR4 ;  /* 0x00000004ff077e24 */ /* 0x002fe4000f8e00ff */
[----:B------:R-:W-:Y:S01]  /*0070*/  IMAD.U32 R18, RZ, RZ, UR5 ;  /* 0x00000005ff127e24 */ /* 0x000fe2000f8e00ff */
[----:B--2---:R-:W-:Y:S01]  /*0080*/  UIMAD UR6, UR6, 0x500, URZ ;  /* 0x00000500060678a4 */ /* 0x004fe2000f8e02ff */
[----:B0-----:R-:W-:-:S05]  /*0090*/  IMAD R6, R0, 0x500, RZ ;  /* 0x0000050000067824 */ /* 0x001fca00078e02ff */
[----:B------:R-:W-:-:S04]  /*00a0*/  IADD3 R2, P1, PT, R6, 0x500, RZ ;  /* 0x0000050006027810 */ /* 0x000fc80007f3e0ff */
[----:B------:R-:W-:Y:S01]  /*00b0*/  ISETP.GT.U32.AND P0, PT, R2, R7, PT ;  /* 0x000000070200720c */ /* 0x000fe20003f04070 */
[----:B------:R-:W-:-:S05]  /*00c0*/  IMAD.X R3, RZ, RZ, RZ, P1 ;  /* 0x000000ffff037224 */ /* 0x000fca00008e06ff */
[----:B------:R-:W-:-:S13]  /*00d0*/  ISETP.GT.AND.EX P0, PT, R3, R18, PT, P0 ;  /* 0x000000120300720c */ /* 0x000fda0003f04300 */
[----:B---3--:R-:W-:Y:S05]  /*00e0*/  @!P0 BRA `(.L_x_165) ;  /* 0x0000003000d48947 */ /* 0x008fea0003800000 */
[----:B------:R-:W0:Y:S01]  /*00f0*/  S2R R9, SR_TID.X ;  /* 0x0000000000097919 */ /* 0x000e220000002100 */
[----:B------:R-:W-:Y:S01]  /*0100*/  IMAD.IADD R10, R7, 0x1, -R6 ;  /* 0x00000001070a7824 */ /* 0x000fe200078e0a06 */
[----:B------:R-:W-:Y:S01]  /*0110*/  BSSY.RECONVERGENT B1, `(.L_x_166) ;  /* 0x0000010000017945 */ /* 0x000fe20003800200 */
[----:B------:R-:W-:Y:S02]  /*0120*/  IMAD.MOV.U32 R12, RZ, RZ, RZ ;  /* 0x000000ffff0c7224 */ /* 0x000fe400078e00ff */
[----:B------:R-:W-:Y:S02]  /*0130*/  IMAD.MOV.U32 R11, RZ, RZ, RZ ;  /* 0x000000ffff0b7224 */ /* 0x000fe400078e00ff */
[----:B------:R-:W-:Y:S01]  /*0140*/  IMAD.MOV.U32 R8, RZ, RZ, RZ ;  /* 0x000000ffff087224 */ /* 0x000fe200078e00ff */
[----:B0-----:R-:W-:Y:S01]  /*0150*/  ISETP.GE.AND P0, PT, R9, R10, PT ;  /* 0x0000000a0900720c */ /* 0x001fe20003f06270 */
[----:B------:R-:W-:-:S12]  /*0160*/  IMAD.MOV.U32 R13, RZ, RZ, R9 ;  /* 0x000000ffff0d7224 */ /* 0x000fd800078e0009 */
[----:B------:R-:W-:Y:S05]  /*0170*/  @P0 BRA `(.L_x_167) ;  /* 0x0000000000240947 */ /* 0x000fea0003800000 */
[----:B------:R-:W0:Y:S01]  /*0180*/  LDCU.128 UR4, c[0x0][0x380] ;  /* 0x00007000ff0477ac */ /* 0x000e220008000c00 */
[----:B------:R-:W-:-:S05]  /*0190*/  IADD3 R11, P0, PT, R6, R9, RZ ;  /* 0x00000009060b7210 */ /* 0x000fca0007f1e0ff */
[----:B------:R-:W-:Y:S01]  /*01a0*/  IMAD.X R8, RZ, RZ, RZ, P0 ;  /* 0x000000ffff087224 */ /* 0x000fe200000e06ff */
[----:B0-----:R-:W-:-:S04]  /*01b0*/  LEA R2, P1, R11, UR4, 0x2 ;  /* 0x000000040b027c11 */ /* 0x001fc8000f8210ff */
[----:B------:R-:W-:-:S05]  /*01c0*/  LEA.HI.X R3, R11, UR5, R8, 0x2, P1 ;  /* 0x000000050b037c11 */ /* 0x000fca00088f1408 */
[----:B------:R0:W5:Y:S01]  /*01d0*/  LDG.E R12, desc[UR10][R2.64] ;  /* 0x0000000a020c7981 */ /* 0x000162000c1e1900 */
[----:B------:R-:W-:Y:S01]  /*01e0*/  IADD3 R11, P0, PT, R11, UR6, RZ ;  /* 0x000000060b0b7c10 */ /* 0x000fe2000ff1e0ff */
[----:B------:R-:W-:-:S03]  /*01f0*/  VIADD R13, R9, 0x100 ;  /* 0x00000100090d7836 */ /* 0x000fc60000000000 */
[----:B------:R-:W-:-:S09]  /*0200*/  IADD3.X R8, PT, PT, R8, UR7, RZ, P0, !PT ;  /* 0x0000000708087c10 */ /* 0x000fd200087fe4ff */
.L_x_167:
[----:B------:R-:W-:Y:S05]  /*0210*/  BSYNC.RECONVERGENT B1 ;  /* 0x0000000000017941 */ /* 0x000fea0003800200 */
.L_x_166:
[----:B------:R-:W-:Y:S01]  /*0220*/  ISETP.GE.AND P0, PT, R13, R10, PT ;  /* 0x0000000a0d00720c */ /* 0x000fe20003f06270 */
[----:B------:R-:W-:-:S12]  /*0230*/  BSSY.RECONVERGENT B1, `(.L_x_168) ;  /* 0x0000099000017945 */ /* 0x000fd80003800200 */
[----:B------:R-:W-:Y:S05]  /*0240*/  @P0 BRA `(.L_x_169) ;  /* 0x00000008005c0947 */ /* 0x000fea0003800000 */
[----:B0-----:R-:W-:Y:S01]  /*0250*/  LOP3.LUT R2, RZ, R13, RZ, 0x33, !PT ;  /* 0x0000000dff027212 */ /* 0x001fe200078e33ff */
[----:B------:R-:W-:Y:S03]  /*0260*/  BSSY.RECONVERGENT B2, `(.L_x_170) ;  /* 0x000002e000027945 */ /* 0x000fe60003800200 */
[----:B------:R-:W-:-:S04]  /*0270*/  IADD3 R15, PT, PT, -R6, R7, R2 ;  /* 0x00000007060f7210 */ /* 0x000fc80007ffe102 */
[----:B------:R-:W-:-:S04]  /*0280*/  LOP3.LUT R2, R15, 0x300, RZ, 0xc0, !PT ;  /* 0x000003000f027812 */ /* 0x000fc800078ec0ff */
[----:B------:R-:W-:-:S13]  /*0290*/  ISETP.NE.AND P0, PT, R2, 0x300, PT ;  /* 0x000003000200780c */ /* 0x000fda0003f05270 */
[----:B------:R-:W-:Y:S05]  /*02a0*/  @!P0 BRA `(.L_x_171) ;  /* 0x0000000000a48947 */ /* 0x000fea0003800000 */
[----:B------:R-:W0:Y:S01]  /*02b0*/  LDCU.128 UR4, c[0x0][0x380] ;  /* 0x00007000ff0477ac */ /* 0x000e220008000c00 */
[----:B------:R-:W-:Y:S02]  /*02c0*/  IADD3 R3, P0, PT, R6, R13, RZ ;  /* 0x0000000d06037210 */ /* 0x000fe40007f1e0ff */
[----:B------:R-:W-:-:S03]  /*02d0*/  LEA.HI R2, R15, 0x1, RZ, 0x18 ;  /* 0x000000010f027811 */ /* 0x000fc600078fc0ff */
[----:B------:R-:W-:Y:S01]  /*02e0*/  IMAD.X R14, RZ, RZ, RZ, P0 ;  /* 0x000000ffff0e7224 */ /* 0x000fe200000e06ff */
[----:B------:R-:W-:-:S05]  /*02f0*/  LOP3.LUT R2, R2, 0x3, RZ, 0xc0, !PT ;  /* 0x0000000302027812 */ /* 0x000fca00078ec0ff */
[----:B------:R-:W-:Y:S01]  /*0300*/  IMAD.MOV R4, RZ, RZ, -R2 ;  /* 0x000000ffff047224 */ /* 0x000fe200078e0a02 */
[C---:B0-----:R-:W-:Y:S02]  /*0310*/  LEA R5, P2, R3.reuse, UR4, 0x2 ;  /* 0x0000000403057c11 */ /* 0x041fe4000f8410ff */
[C---:B------:R-:W-:Y:S02]  /*0320*/  IADD3 R7, P1, PT, R3.reuse, UR6, RZ ;  /* 0x0000000603077c10 */ /* 0x040fe4000ff3e0ff */
[----:B------:R-:W-:Y:S02]  /*0330*/  LEA.HI.X R3, R3, UR5, R14, 0x2, P2 ;  /* 0x0000000503037c11 */ /* 0x000fe400090f140e */
[----:B------:R-:W-:-:S09]  /*0340*/  IADD3.X R14, PT, PT, R14, UR7, RZ, P1, !PT ;  /* 0x000000070e0e7c10 */ /* 0x000fd20008ffe4ff */
.L_x_174:
[----:B------:R-:W-:-:S05]  /*0350*/  IMAD.MOV.U32 R2, RZ, RZ, R5 ;  /* 0x000000ffff027224 */ /* 0x000fca00078e0005 */
[----:B------:R-:W2:Y:S01]  /*0360*/  LDG.E R19, desc[UR10][R2.64] ;  /* 0x0000000a02137981 */ /* 0x000ea2000c1e1900 */
[----:B------:R-:W-:Y:S01]  /*0370*/  VIADD R4, R4, 0x1 ;  /* 0x0000000104047836 */ /* 0x000fe20000000000 */
[----:B------:R-:W-:Y:S01]  /*0380*/  BSSY.RECONVERGENT B3, `(.L_x_172) ;  /* 0x0000016000037945 */ /* 0x000fe20003800200 */
[----:B------:R-:W-:Y:S01]  /*0390*/  IMAD.MOV.U32 R18, RZ, RZ, R11 ;  /* 0x000000ffff127224 */ /* 0x000fe200078e000b */
[----:B------:R-:W-:Y:S01]  /*03a0*/  IADD3 R5, P3, PT, R5, 0x400, RZ ;  /* 0x0000040005057810 */ /* 0x000fe20007f7e0ff */
[----:B------:R-:W-:Y:S01]  /*03b0*/  IMAD.MOV.U32 R17, RZ, RZ, R8 ;  /* 0x000000ffff117224 */ /* 0x000fe200078e0008 */
[----:B------:R-:W-:Y:S01]  /*03c0*/  ISETP.NE.AND P2, PT, R4, RZ, PT ;  /* 0x000000ff0400720c */ /* 0x000fe20003f45270 */
[----:B-----5:R-:W-:Y:S02]  /*03d0*/  IMAD.MOV.U32 R16, RZ, RZ, R12 ;  /* 0x000000ffff107224 */ /* 0x020fe400078e000c */
[----:B------:R-:W-:Y:S02]  /*03e0*/  IMAD.MOV.U32 R11, RZ, RZ, R7 ;  /* 0x000000ffff0b7224 */ /* 0x000fe400078e0007 */
[----:B------:R-:W-:Y:S01]  /*03f0*/  IMAD.MOV.U32 R8, RZ, RZ, R14 ;  /* 0x000000ffff087224 */ /* 0x000fe200078e000e */
[----:B--2---:R-:W-:Y:S01]  /*0400*/  FSETP.GEU.AND P0, PT, R12, R19, PT ;  /* 0x000000130c00720b */ /* 0x004fe20003f0e000 */
[----:B------:R-:W-:-:S12]  /*0410*/  IMAD.MOV.U32 R12, RZ, RZ, R19 ;  /* 0x000000ffff0c7224 */ /* 0x000fd800078e0013 */
        /* <DEDUP_REMOVED lines=12> */
.L_x_173:
[----:B------:R-:W-:Y:S05]  /*04e0*/  BSYNC.RECONVERGENT B3 ;  /* 0x0000000000037941 */ /* 0x000fea0003800200 */
.L_x_172:
[----:B------:R-:W-:Y:S01]  /*04f0*/  IADD3 R7, P0, PT, R7, 0x100, RZ ;  /* 0x0000010007077810 */ /* 0x000fe20007f1e0ff */
[----:B------:R-:W-:Y:S02]  /*0500*/  VIADD R13, R13, 0x100 ;  /* 0x000001000d0d7836 */ /* 0x000fe40000000000 */
[----:B------:R-:W-:Y:S02]  /*0510*/  IMAD.X R3, RZ, RZ, R3, P3 ;  /* 0x000000ffff037224 */ /* 0x000fe400018e0603 */
[----:B------:R-:W-:Y:S01]  /*0520*/  IMAD.X R14, RZ, RZ, R14, P0 ;  /* 0x000000ffff0e7224 */ /* 0x000fe200000e060e */
[----:B------:R-:W-:Y:S07]  /*0530*/  @P2 BRA `(.L_x_174) ;  /* 0xfffffffc00842947 */ /* 0x000fee000383ffff */
.L_x_171:
[----:B------:R-:W-:Y:S05]  /*0540*/  BSYNC.RECONVERGENT B2 ;  /* 0x0000000000027941 */ /* 0x000fea0003800200 */
.L_x_170:
[----:B------:R-:W-:-:S13]  /*0550*/  ISETP.GE.U32.AND P0, PT, R15, 0x300, PT ;  /* 0x000003000f00780c */ /* 0x000fda0003f06070 */
[----:B------:R-:W-:Y:S05]  /*0560*/  @!P0 BRA `(.L_x_169) ;  /* 0x0000000400948947 */ /* 0x000fea0003800000 */
[----:B------:R-:W0:Y:S01]  /*0570*/  LDC.64 R4, c[0x0][0x380] ;  /* 0x0000e000ff047b82 */ /* 0x000e220000000a00 */
[----:B------:R-:W-:-:S07]  /*0580*/  VIADD R7, R13, 0x200 ;  /* 0x000002000d077836 */ /* 0x000fce0000000000 */
[----:B------:R-:W1:Y:S02]  /*0590*/  LDC.64 R2, c[0x0][0x388] ;  /* 0x0000e200ff027b82 */ /* 0x000e640000000a00 */
.L_x_183:
[----:B------:R-:W-:-:S05]  /*05a0*/  VIADD R13, R7, 0xfffffe00 ;  /* 0xfffffe00070d7836 */ /* 0x000fca0000000000 */
[----:B------:R-:W-:-:S04]  /*05b0*/  IADD3 R19, P0, PT, R6, R13, RZ ;  /* 0x0000000d06137210 */ /* 0x000fc80007f1e0ff */
[----:B------:R-:W-:Y:S02]  /*05c0*/  LEA.HI.X.SX32 R18, R13, RZ, 0x1, P0 ;  /* 0x000000ff0d127211 */ /* 0x000fe400000f0eff */
[----:B0-----:R-:W-:-:S04]  /*05d0*/  LEA R16, P0, R19, R4, 0x2 ;  /* 0x0000000413107211 */ /* 0x001fc800078010ff */
[----:B------:R-:W-:-:S05]  /*05e0*/  LEA.HI.X R17, R19, R5, R18, 0x2, P0 ;  /* 0x0000000513117211 */ /* 0x000fca00000f1412 */
[----:B------:R-:W2:Y:S04]  /*05f0*/  LDG.E R25, desc[UR10][R16.64] ;  /* 0x0000000a10197981 */ /* 0x000ea8000c1e1900 */
[----:B-----5:R0:W5:Y:S04]  /*0600*/  LDG.E R15, desc[UR10][R16.64+0x400] ;  /* 0x0004000a100f7981 */ /* 0x020168000c1e1900 */
[----:B------:R0:W5:Y:S04]  /*0610*/  LDG.E R13, desc[UR10][R16.64+0x800] ;  /* 0x0008000a100d7981 */ /* 0x000168000c1e1900 */
[----:B------:R0:W5:Y:S01]  /*0620*/  LDG.E R14, desc[UR10][R16.64+0xc00] ;  /* 0x000c000a100e7981 */ /* 0x000162000c1e1900 */
[----:B-1----:R-:W-:Y:S01]  /*0630*/  IADD3 R20, P1, PT, R19, R2, RZ ;  /* 0x0000000213147210 */ /* 0x002fe20007f3e0ff */
[----:B------:R-:W-:Y:S01]  /*0640*/  BSSY.RECONVERGENT B2, `(.L_x_175) ;  /* 0x0000013000027945 */ /* 0x000fe20003800200 */
[----:B------:R-:W-:-:S03]  /*0650*/  VIADD R19, R7, 0xffffff00 ;  /* 0xffffff0007137836 */ /* 0x000fc60000000000 */
[----:B------:R-:W-:Y:S02]  /*0660*/  IMAD.X R23, R18, 0x1, R3, P1 ;  /* 0x0000000112177824 */ /* 0x000fe400008e0603 */
[----:B------:R-:W-:Y:S02]  /*0670*/  IMAD.MOV.U32 R21, RZ, RZ, R20 ;  /* 0x000000ffff157224 */ /* 0x000fe400078e0014 */
[----:B------:R-:W-:Y:S01]  /*0680*/  IMAD.MOV.U32 R22, RZ, RZ, R23 ;  /* 0x000000ffff167224 */ /* 0x000fe200078e0017 */
[----:B--2---:R-:W-:Y:S01]  /*0690*/  FSETP.GEU.AND P0, PT, R12, R25, PT ;  /* 0x000000190c00720b */ /* 0x004fe20003f0e000 */
[----:B------:R-:W-:-:S12]  /*06a0*/  IMAD.MOV.U32 R18, RZ, RZ, R25 ;  /* 0x000000ffff127224 */ /* 0x000fd800078e0019 */
[----:B0-----:R-:W-:Y:S05]  /*06b0*/  @!P0 BRA `(.L_x_176) ;  /* 0x00000000002c8947 */ /* 0x001fea0003800000 */
        /* <DEDUP_REMOVED lines=11> */
.L_x_176:
[----:B------:R-:W-:Y:S05]  /*0770*/  BSYNC.RECONVERGENT B2 ;  /* 0x0000000000027941 */ /* 0x000fea0003800200 */
.L_x_175:
[----:B-----5:R-:W-:Y:S01]  /*0780*/  FSETP.GEU.AND P0, PT, R18, R15, PT ;  /* 0x0000000f1200720b */ /* 0x020fe20003f0e000 */
[----:B------:R-:W-:Y:S01]  /*0790*/  BSSY.RECONVERGENT B2, `(.L_x_177) ;  /* 0x0000013000027945 */ /* 0x000fe20003800200 */
[----:B------:R-:W-:Y:S02]  /*07a0*/  SHF.R.S32.HI R8, RZ, 0x1f, R19 ;  /* 0x0000001fff087819 */ /* 0x000fe40000011413 */
[----:B------:R-:W-:-:S04]  /*07b0*/  IADD3 R12, P1, P2, R19, R2, R6 ;  /* 0x00000002130c7210 */ /* 0x000fc80007a3e006 */
[----:B------:R-:W-:Y:S01]  /*07c0*/  IADD3.X R11, PT, PT, R8, R3, RZ, P1, P2 ;  /* 0x00000003080b7210 */ /* 0x000fe20000fe44ff */
[----:B------:R-:W-:Y:S02]  /*07d0*/  IMAD.MOV.U32 R19, RZ, RZ, R12 ;  /* 0x000000ffff137224 */ /* 0x000fe400078e000c */
[----:B------:R-:W-:Y:S02]  /*07e0*/  IMAD.MOV.U32 R8, RZ, RZ, R15 ;  /* 0x000000ffff087224 */ /* 0x000fe400078e000f */
[----:B------:R-:W-:Y:S01]  /*07f0*/  IMAD.MOV.U32 R20, RZ, RZ, R11 ;  /* 0x000000ffff147224 */ /* 0x000fe200078e000b */
[----:B------:R-:W-:Y:S06]  /*0800*/  @!P0 BRA `(.L_x_178) ;  /* 0x00000000002c8947 */ /* 0x000fec0003800000 */
        /* <DEDUP_REMOVED lines=11> */
.L_x_178:
[----:B------:R-:W-:Y:S05]  /*08c0*/  BSYNC.RECONVERGENT B2 ;  /* 0x0000000000027941 */ /* 0x000fea0003800200 */
.L_x_177:
[----:B------:R-:W-:Y:S01]  /*08d0*/  FSETP.GEU.AND P0, PT, R8, R13, PT ;  /* 0x0000000d0800720b */ /* 0x000fe20003f0e000 */
[C---:B------:R-:W-:Y:S01]  /*08e0*/  VIADD R11, R7.reuse, 0x100 ;  /* 0x00000100070b7836 */ /* 0x040fe20000000000 */
[----:B------:R-:W-:Y:S01]  /*08f0*/  SHF.R.S32.HI R12, RZ, 0x1f, R7 ;  /* 0x0000001fff0c7819 */ /* 0x000fe20000011407 */
[----:B------:R-:W-:Y:S01]  /*0900*/  BSSY.RECONVERGENT B2, `(.L_x_179) ;  /* 0x0000014000027945 */ /* 0x000fe20003800200 */
[-CC-:B------:R-:W-:Y:S01]  /*0910*/  IADD3 R18, P1, P4, R7, R2.reuse, R6.reuse ;  /* 0x0000000207127210 */ /* 0x180fe20007c3e006 */
[----:B------:R-:W-:Y:S01]  /*0920*/  IMAD.MOV.U32 R15, RZ, RZ, R13 ;  /* 0x000000ffff0f7224 */ /* 0x000fe200078e000d */
[----:B------:R-:W-:Y:S02]  /*0930*/  IADD3 R23, P2, P3, R11, R2, R6 ;  /* 0x000000020b177210 */ /* 0x000fe40007b5e006 */
[----:B------:R-:W-:Y:S01]  /*0940*/  IADD3.X R21, PT, PT, R12, R3, RZ, P1, P4 ;  /* 0x000000030c157210 */ /* 0x000fe20000fe84ff */
[----:B------:R-:W-:Y:S01]  /*0950*/  IMAD.MOV.U32 R16, RZ, RZ, R18 ;  /* 0x000000ffff107224 */ /* 0x000fe200078e0012 */
[----:B------:R-:W-:-:S03]  /*0960*/  SHF.R.S32.HI R12, RZ, 0x1f, R11 ;  /* 0x0000001fff0c7819 */ /* 0x000fc6000001140b */
        /* <DEDUP_REMOVED lines=13> */
.L_x_180:
[----:B------:R-:W-:Y:S05]  /*0a40*/  BSYNC.RECONVERGENT B2 ;  /* 0x0000000000027941 */ /* 0x000fea0003800200 */
.L_x_179:
[----:B------:R-:W-:Y:S01]  /*0a50*/  FSETP.GEU.AND P0, PT, R15, R14, PT ;  /* 0x0000000e0f00720b */ /* 0x000fe20003f0e000 */
[----:B------:R-:W-:Y:S01]  /*0a60*/  BSSY.RECONVERGENT B2, `(.L_x_181) ;  /* 0x0000011000027945 */ /* 0x000fe20003800200 */
[----:B------:R-:W-:Y:S01]  /*0a70*/  IADD3.X R18, PT, PT, R12, R3, RZ, P2, P3 ;  /* 0x000000030c127210 */ /* 0x000fe200017e64ff */
[----:B------:R-:W-:Y:S02]  /*0a80*/  IMAD.MOV.U32 R11, RZ, RZ, R23 ;  /* 0x000000ffff0b7224 */ /* 0x000fe400078e0017 */
[----:B------:R-:W-:Y:S02]  /*0a90*/  IMAD.MOV.U32 R12, RZ, RZ, R14 ;  /* 0x000000ffff0c7224 */ /* 0x000fe400078e000e */
[----:B------:R-:W-:-:S06]  /*0aa0*/  IMAD.MOV.U32 R8, RZ, RZ, R18 ;  /* 0x000000ffff087224 */ /* 0x000fcc00078e0012 */
        /* <DEDUP_REMOVED lines=12> */
.L_x_182:
[----:B------:R-:W-:Y:S05]  /*0b70*/  BSYNC.RECONVERGENT B2 ;  /* 0x0000000000027941 */ /* 0x000fea0003800200 */
.L_x_181:
[C---:B------:R-:W-:Y:S02]  /*0b80*/  VIADD R13, R7.reuse, 0x200 ;  /* 0x00000200070d7836 */ /* 0x040fe40000000000 */
[----:B------:R-:W-:-:S03]  /*0b90*/  VIADD R7, R7, 0x400 ;  /* 0x0000040007077836 */ /* 0x000fc60000000000 */
[----:B------:R-:W-:-:S13]  /*0ba0*/  ISETP.GE.AND P0, PT, R13, R10, PT ;  /* 0x0000000a0d00720c */ /* 0x000fda0003f06270 */
[----:B------:R-:W-:Y:S05]  /*0bb0*/  @!P0 BRA `(.L_x_183) ;  /* 0xfffffff800788947 */ /* 0x000fea000383ffff */
.L_x_169:
[----:B------:R-:W-:Y:S05]  /*0bc0*/  BSYNC.RECONVERGENT B1 ;  /* 0x0000000000017941 */ /* 0x000fea0003800200 */
.L_x_168:
[----:B------:R-:W-:-:S13]  /*0bd0*/  ISETP.GE.AND P0, PT, R10, 0x100, PT ;  /* 0x000001000a00780c */ /* 0x000fda0003f06270 */
[----:B------:R-:W-:Y:S05]  /*0be0*/  @!P0 BRA `(.L_x_184) ;  /* 0x00000010008c8947 */ /* 0x000fea0003800000 */
[----:B------:R-:W1:Y:S01]  /*0bf0*/  S2R R10, SR_LANEID ;  /* 0x00000000000a7919 */ /* 0x000e620000000000 */
[----:B------:R-:W-:Y:S01]  /*0c00*/  BSSY.RECONVERGENT B1, `(.L_x_185) ;  /* 0x000001b000017945 */ /* 0x000fe20003800200 */
[----:B------:R-:W-:Y:S01]  /*0c10*/  IMAD.MOV.U32 R6, RZ, RZ, R11 ;  /* 0x000000ffff067224 */ /* 0x000fe200078e000b */
[----:B0----5:R0:W2:Y:S01]  /*0c20*/  SHFL.DOWN PT, R3, R12, 0x1, 0x1f ;  /* 0x08201f000c037f89 */ /* 0x0210a200000e0000 */
[----:B------:R-:W-:Y:S02]  /*0c30*/  IMAD.MOV.U32 R7, RZ, RZ, R8 ;  /* 0x000000ffff077224 */ /* 0x000fe400078e0008 */
[----:B------:R-:W-:Y:S01]  /*0c40*/  IMAD.MOV.U32 R2, RZ, RZ, R12 ;  /* 0x000000ffff027224 */ /* 0x000fe200078e000c */
[----:B------:R0:W3:Y:S04]  /*0c50*/  SHFL.DOWN PT, R4, R11, 0x1, 0x1f ;  /* 0x08201f000b047f89 */ /* 0x0000e800000e0000 */
[----:B------:R0:W4:Y:S01]  /*0c60*/  SHFL.DOWN PT, R5, R8, 0x1, 0x1f ;  /* 0x08201f0008057f89 */ /* 0x00012200000e0000 */
[----:B-1----:R-:W-:-:S02]  /*0c70*/  ISETP.GT.AND P0, PT, R10, 0x1e, PT ;  /* 0x0000001e0a00780c */ /* 0x002fc40003f04270 */
[C---:B------:R-:W-:Y:S02]  /*0c80*/  ISETP.GT.AND P1, PT, R10.reuse, 0x1d, PT ;  /* 0x0000001d0a00780c */ /* 0x040fe40003f24270 */
[----:B------:R-:W-:-:S09]  /*0c90*/  ISETP.GT.AND P3, PT, R10, 0x1b, PT ;  /* 0x0000001b0a00780c */ /* 0x000fd20003f64270 */
[----:B0-234-:R-:W-:Y:S05]  /*0ca0*/  @P0 BRA `(.L_x_186) ;  /* 0x0000000000400947 */ /* 0x01dfea0003800000 */
        /* <DEDUP_REMOVED lines=16> */
.L_x_186:
[----:B------:R-:W-:Y:S05]  /*0db0*/  BSYNC.RECONVERGENT B1 ;  /* 0x0000000000017941 */ /* 0x000fea0003800200 */
.L_x_185:
        /* <DEDUP_REMOVED lines=27> */
.L_x_188:
[----:B------:R-:W-:Y:S05]  /*0f70*/  BSYNC.RECONVERGENT B1 ;  /* 0x0000000000017941 */ /* 0x000fea0003800200 */
.L_x_187:
        /* <DEDUP_REMOVED lines=9> */
[----:B0-----:R-:W-:Y:S02]  /*1010*/  IMAD.MOV.U32 R6, RZ, RZ, R11 ;  /* 0x000000ffff067224 */ /* 0x001fe400078e000b */
[----:B-1----:R-:W-:Y:S02]  /*1020*/  IMAD.MOV.U32 R7, RZ, RZ, R10 ;  /* 0x000000ffff077224 */ /* 0x002fe400078e000a */
        /* <DEDUP_REMOVED lines=13> */
.L_x_190:
[----:B------:R-:W-:Y:S05]  /*1100*/  BSYNC.RECONVERGENT B1 ;  /* 0x0000000000017941 */ /* 0x000fea0003800200 */
.L_x_189:
        /* <DEDUP_REMOVED lines=9> */
[----:B---3--:R-:W-:Y:S02]  /*11a0*/  IMAD.MOV.U32 R4, RZ, RZ, R13 ;  /* 0x000000ffff047224 */ /* 0x008fe400078e000d */
        /* <DEDUP_REMOVED lines=14> */
.L_x_192:
[----:B------:R-:W-:Y:S05]  /*1290*/  BSYNC.RECONVERGENT B1 ;  /* 0x0000000000017941 */ /* 0x000fea0003800200 */
.L_x_191:
[----:B0-----:R0:W0:Y:S01]  /*12a0*/  SHFL.DOWN PT, R2, R3, 0x10, 0x1f ;  /* 0x0a001f0003027f89 */ /* 0x00102200000e0000 */
[----:B------:R-:W-:Y:S01]  /*12b0*/  BSSY.RECONVERGENT B1, `(.L_x_193) ;  /* 0x0000017000017945 */ /* 0x000fe20003800200 */
[----:B--2---:R-:W-:Y:S02]  /*12c0*/  IMAD.MOV.U32 R7, RZ, RZ, R4 ;  /* 0x000000ffff077224 */ /* 0x004fe400078e0004 */
[----:B------:R2:W0:Y:S01]  /*12d0*/  SHFL.DOWN PT, R11, R4, 0x10, 0x1f ;  /* 0x0a001f00040b7f89 */ /* 0x00042200000e0000 */
[----:B----4-:R-:W-:Y:S02]  /*12e0*/  IMAD.MOV.U32 R8, RZ, RZ, R5 ;  /* 0x000000ffff087224 */ /* 0x010fe400078e0005 */
[----:B------:R-:W-:Y:S01]  /*12f0*/  IMAD.MOV.U32 R6, RZ, RZ, R3 ;  /* 0x000000ffff067224 */ /* 0x000fe200078e0003 */
[----:B-1----:R2:W1:Y:S01]  /*1300*/  SHFL.DOWN PT, R10, R5, 0x10, 0x1f ;  /* 0x0a001f00050a7f89 */ /* 0x00246200000e0000 */
[----:B------:R-:W-:Y:S05]  /*1310*/  @P4 BRA `(.L_x_194) ;  /* 0x0000000000404947 */ /* 0x000fea0003800000 */
[----:B0-----:R-:W-:Y:S01]  /*1320*/  FSETP.GEU.AND P0, PT, R3, R2, PT ;  /* 0x000000020300720b */ /* 0x001fe20003f0e000 */
[----:B------:R-:W-:Y:S02]  /*1330*/  IMAD.MOV.U32 R7, RZ, RZ, R11 ;  /* 0x000000ffff077224 */ /* 0x000fe400078e000b */
        /* <DEDUP_REMOVED lines=14> */
.L_x_194:
[----:B------:R-:W-:Y:S05]  /*1420*/  BSYNC.RECONVERGENT B1 ;  /* 0x0000000000017941 */ /* 0x000fea0003800200 */
.L_x_193:
[----:B------:R-:W-:Y:S04]  /*1430*/  BSSY.RECONVERGENT B1, `(.L_x_195) ;  /* 0x000000c000017945 */ /* 0x000fe80003800200 */
[----:B------:R-:W-:Y:S05]  /*1440*/  @P2 BRA `(.L_x_196) ;  /* 0x0000000000282947 */ /* 0x000fea0003800000 */
[----:B--2---:R-:W2:Y:S01]  /*1450*/  S2R R4, SR_CgaCtaId ;  /* 0x0000000000047919 */ /* 0x004ea20000008800 */
        /* <DEDUP_REMOVED lines=9> */
.L_x_196:
[----:B------:R-:W-:Y:S05]  /*14f0*/  BSYNC.RECONVERGENT B1 ;  /* 0x0000000000017941 */ /* 0x000fea0003800200 */
.L_x_195:
[----:B------:R-:W-:Y:S01]  /*1500*/  BAR.SYNC.DEFER_BLOCKING 0x0 ;  /* 0x0000000000007b1d */ /* 0x000fe20000010000 */
[----:B------:R-:W-:-:S13]  /*1510*/  ISETP.NE.AND P2, PT, R9, RZ, PT ;  /* 0x000000ff0900720c */ /* 0x000fda0003f45270 */
[----:B------:R-:W-:Y:S05]  /*1520*/  @P2 BRA `(.L_x_197) ;  /* 0x0000004400542947 */ /* 0x000fea0003800000 */
[----:B0---4-:R-:W0:Y:S01]  /*1530*/  S2R R3, SR_CgaCtaId ;  /* 0x0000000000037919 */ /* 0x011e220000008800 */
[----:B------:R-:W-:Y:S01]  /*1540*/  MOV R2, 0x400 ;  /* 0x0000040000027802 */ /* 0x000fe20000000f00 */
[----:B------:R-:W-:Y:S03]  /*1550*/  BSSY.RECONVERGENT B1, `(.L_x_198) ;  /* 0x0000016000017945 */ /* 0x000fe60003800200 */
[----:B0-----:R-:W-:-:S05]  /*1560*/  LEA R26, R3, R2, 0x18 ;  /* 0x00000002031a7211 */ /* 0x001fca00078ec0ff */
[----:B--2---:R-:W0:Y:S04]  /*1570*/  LDS R5, [R26+0x18] ;  /* 0x000018001a057984 */ /* 0x004e280000000800 */
[----:B------:R2:W4:Y:S04]  /*1580*/  LDS.64 R2, [R26+0x20] ;  /* 0x000020001a027984 */ /* 0x0005280000000a00 */
[----:B------:R2:W1:Y:S04]  /*1590*/  LDS R22, [R26+0x28] ;  /* 0x000028001a167984 */ /* 0x0004680000000800 */
[----:B------:R2:W1:Y:S01]  /*15a0*/  LDS R16, [R26+0x38] ;  /* 0x000038001a107984 */ /* 0x0004620000000800 */
[----:B0-----:R-:W-:Y:S01]  /*15b0*/  FSETP.GEU.AND P0, PT, R6, R5, PT ;  /* 0x000000050600720b */ /* 0x001fe20003f0e000 */
[----:B------:R-:W-:-:S12]  /*15c0*/  IMAD.MOV.U32 R21, RZ, RZ, R5 ;  /* 0x000000ffff157224 */ /* 0x000fd800078e0005 */
[----:B-12-4-:R-:W-:Y:S05]  /*15d0*/  @!P0 BRA `(.L_x_199) ;  /* 0x0000000000348947 */ /* 0x016fea0003800000 */
        /* <DEDUP_REMOVED lines=13> */
.L_x_199:
[----:B------:R-:W-:Y:S05]  /*16b0*/  BSYNC.RECONVERGENT B1 ;  /* 0x0000000000017941 */ /* 0x000fea0003800200 */
.L_x_198:
        /* <DEDUP_REMOVED lines=21> */
[C---:B------:R-:W-:Y:S02]  /*1810*/  @P3 ISETP.LT.U32.AND P1, PT, R2.reuse, R6, PT ;  /* 0x000000060200320c */ /* 0x040fe40003f21070 */
[CC--:B------:R-:W-:Y:S02]  /*1820*/  @P3 ISETP.GE.AND.EX P0, PT, R3.reuse, R7.reuse, PT, P0 ;  /* 0x000000070300320c */ /* 0x0c0fe40003f06300 */
[----:B------:R-:W-:Y:S02]  /*1830*/  @P3 ISETP.LT.AND.EX P1, PT, R3, R7, PT, P1 ;  /* 0x000000070300320c */ /* 0x000fe40003f21310 */
[----:B------:R-:W-:Y:S02]  /*1840*/  @P3 FSEL R23, R21, R22, !P0 ;  /* 0x0000001615173208 */ /* 0x000fe40004000000 */
[----:B------:R-:W-:-:S02]  /*1850*/  @P3 SEL R25, R2, R6, P1 ;  /* 0x0000000602193207 */ /* 0x000fc40000800000 */
[----:B------:R-:W-:-:S07]  /*1860*/  @P3 SEL R24, R3, R7, P1 ;  /* 0x0000000703183207 */ /* 0x000fce0000800000 */
.L_x_201:
[----:B------:R-:W-:Y:S05]  /*1870*/  BSYNC.RECONVERGENT B1 ;  /* 0x0000000000017941 */ /* 0x000fea0003800200 */
.L_x_200:
        /* <DEDUP_REMOVED lines=17> */
.L_x_203:
[----:B------:R-:W-:Y:S05]  /*1990*/  BSYNC.RECONVERGENT B1 ;  /* 0x0000000000017941 */ /* 0x000fea0003800200 */
.L_x_202:
        /* <DEDUP_REMOVED lines=17> */
.L_x_205:
[----:B------:R-:W-:Y:S05]  /*1ab0*/  BSYNC.RECONVERGENT B1 ;  /* 0x0000000000017941 */ /* 0x000fea0003800200 */
.L_x_204:
        /* <DEDUP_REMOVED lines=17> */
.L_x_207:
[----:B------:R-:W-:Y:S05]  /*1bd0*/  BSYNC.RECONVERGENT B1 ;  /* 0x0000000000017941 */ /* 0x000fea0003800200 */
.L_x_206:
        /* <DEDUP_REMOVED lines=17> */
.L_x_209:
[----:B------:R-:W-:Y:S05]  /*1cf0*/  BSYNC.RECONVERGENT B1 ;  /* 0x0000000000017941 */ /* 0x000fea0003800200 */
.L_x_208:
        /* <DEDUP_REMOVED lines=18> */
.L_x_184:
[----:B------:R-:W1:Y:S01]  /*1e20*/  S2R R14, SR_LANEID ;  /* 0x00000000000e7919 */ /* 0x000e620000000000 */
[----:B0-----:R-:W-:Y:S01]  /*1e30*/  LOP3.LUT R2, R9, 0x3e0, RZ, 0xc0, !PT ;  /* 0x000003e009027812 */ /* 0x001fe200078ec0ff */
[----:B------:R-:W-:Y:S01]  /*1e40*/  BSSY.RECONVERGENT B1, `(.L_x_210) ;  /* 0x0000027000017945 */ /* 0x000fe20003800200 */
[----:B------:R-:W-:Y:S02]  /*1e50*/  IMAD.MOV.U32 R16, RZ, RZ, R8 ;  /* 0x000000ffff107224 */ /* 0x000fe400078e0008 */
[----:B------:R-:W-:Y:S01]  /*1e60*/  LOP3.LUT R5, RZ, R2, RZ, 0x33, !PT ;  /* 0x00000002ff057212 */ /* 0x000fe200078e33ff */
[----:B------:R-:W-:-:S05]  /*1e70*/  VIADD R3, R2, 0x20 ;  /* 0x0000002002037836 */ /* 0x000fca0000000000 */
[----:B------:R-:W-:Y:S01]  /*1e80*/  ISETP.GT.AND P0, PT, R3, R10, PT ;  /* 0x0000000a0300720c */ /* 0x000fe20003f04270 */
[----:B------:R-:W-:-:S05]  /*1e90*/  IMAD.IADD R3, R10, 0x1, R5 ;  /* 0x000000010a037824 */ /* 0x000fca00078e0205 */
[----:B------:R-:W-:-:S05]  /*1ea0*/  SEL R3, R3, 0x1f, P0 ;  /* 0x0000001f03037807 */ /* 0x000fca0000000000 */
[----:B-----5:R0:W2:Y:S04]  /*1eb0*/  SHFL.DOWN PT, R5, R12, 0x1, R3 ;  /* 0x082000000c057989 */ /* 0x0200a800000e0003 */
[----:B------:R0:W3:Y:S01]  /*1ec0*/  SHFL.DOWN PT, R7, R8, 0x1, R3 ;  /* 0x0820000008077989 */ /* 0x0000e200000e0003 */
[CC--:B-1----:R-:W-:Y:S01]  /*1ed0*/  ISETP.GE.AND P0, PT, R14.reuse, R3.reuse, PT ;  /* 0x000000030e00720c */ /* 0x0c2fe20003f06270 */
[C---:B------:R-:W-:Y:S01]  /*1ee0*/  VIADD R4, R14.reuse, 0x4 ;  /* 0x000000040e047836 */ /* 0x040fe20000000000 */
[C---:B------:R-:W-:Y:S01]  /*1ef0*/  ISETP.NE.AND P2, PT, R14.reuse, RZ, PT ;  /* 0x000000ff0e00720c */ /* 0x040fe20003f45270 */
[C---:B------:R-:W-:Y:S02]  /*1f00*/  VIADD R2, R14.reuse, 0x2 ;  /* 0x000000020e027836 */ /* 0x040fe40000000000 */
[----:B------:R-:W-:Y:S01]  /*1f10*/  VIADD R6, R14, 0x8 ;  /* 0x000000080e067836 */ /* 0x000fe20000000000 */
[-C--:B------:R-:W-:Y:S01]  /*1f20*/  ISETP.GT.AND P5, PT, R4, R3.reuse, PT ;  /* 0x000000030400720c */ /* 0x080fe20003fa4270 */
[----:B------:R-:W-:Y:S01]  /*1f30*/  VIADD R14, R14, 0x10 ;  /* 0x000000100e0e7836 */ /* 0x000fe20000000000 */
[----:B------:R0:W1:Y:S01]  /*1f40*/  SHFL.DOWN PT, R4, R11, 0x1, R3 ;  /* 0x082000000b047989 */ /* 0x00006200000e0003 */
[-C--:B------:R-:W-:Y:S01]  /*1f50*/  ISETP.GT.AND P1, PT, R2, R3.reuse, PT ;  /* 0x000000030200720c */ /* 0x080fe20003f24270 */
[----:B------:R-:W-:Y:S01]  /*1f60*/  IMAD.MOV.U32 R2, RZ, RZ, R12 ;  /* 0x000000ffff027224 */ /* 0x000fe200078e000c */
[-C--:B------:R-:W-:Y:S01]  /*1f70*/  ISETP.GT.AND P4, PT, R6, R3.reuse, PT ;  /* 0x000000030600720c */ /* 0x080fe20003f84270 */
[----:B------:R-:W-:Y:S01]  /*1f80*/  IMAD.MOV.U32 R6, RZ, RZ, R11 ;  /* 0x000000ffff067224 */ /* 0x000fe200078e000b */
[----:B------:R-:W-:Y:S01]  /*1f90*/  ISETP.GT.AND P3, PT, R14, R3, PT ;  /* 0x000000030e00720c */ /* 0x000fe20003f64270 */
[----:B--2---:R-:W-:-:S12]  /*1fa0*/  @P0 BRA `(.L_x_211) ;  /* 0x0000000000400947 */ /* 0x004fd80003800000 */
[----:B------:R-:W-:Y:S01]  /*1fb0*/  FSETP.GEU.AND P0, PT, R12, R5, PT ;  /* 0x000000050c00720b */ /* 0x000fe20003f0e000 */
        /* <DEDUP_REMOVED lines=15> */
.L_x_211:
[----:B------:R-:W-:Y:S05]  /*20b0*/  BSYNC.RECONVERGENT B1 ;  /* 0x0000000000017941 */ /* 0x000fea0003800200 */
.L_x_210:
[----:B------:R2:W4:Y:S01]  /*20c0*/  SHFL.DOWN PT, R5, R2, 0x2, R3 ;  /* 0x0840000002057989 */ /* 0x00052200000e0003 */
[----:B------:R-:W-:Y:S01]  /*20d0*/  BSSY.RECONVERGENT B1, `(.L_x_212) ;  /* 0x0000017000017945 */ /* 0x000fe20003800200 */
[----:B-1----:R-:W-:Y:S02]  /*20e0*/  IMAD.MOV.U32 R4, RZ, RZ, R2 ;  /* 0x000000ffff047224 */ /* 0x002fe400078e0002 */
[----:B---3--:R2:W1:Y:S01]  /*20f0*/  SHFL.DOWN PT, R7, R6, 0x2, R3 ;  /* 0x0840000006077989 */ /* 0x00846200000e0003 */
[----:B0-----:R-:W-:Y:S02]  /*2100*/  IMAD.MOV.U32 R12, RZ, RZ, R6 ;  /* 0x000000ffff0c7224 */ /* 0x001fe400078e0006 */
[----:B------:R-:W-:Y:S01]  /*2110*/  IMAD.MOV.U32 R14, RZ, RZ, R16 ;  /* 0x000000ffff0e7224 */ /* 0x000fe200078e0010 */
[----:B------:R2:W0:Y:S01]  /*2120*/  SHFL.DOWN PT, R11, R16, 0x2, R3 ;  /* 0x08400000100b7989 */ /* 0x00042200000e0003 */
[----:B------:R-:W-:Y:S05]  /*2130*/  @P1 BRA `(.L_x_213) ;  /* 0x0000000000401947 */ /* 0x000fea0003800000 */
[----:B----4-:R-:W-:Y:S01]  /*2140*/  FSETP.GEU.AND P0, PT, R2, R5, PT ;  /* 0x000000050200720b */ /* 0x010fe20003f0e000 */
[----:B------:R-:W-:Y:S02]  /*2150*/  IMAD.MOV.U32 R4, RZ, RZ, R5 ;  /* 0x000000ffff047224 */ /* 0x000fe400078e0005 */
[----:B-1----:R-:W-:Y:S02]  /*2160*/  IMAD.MOV.U32 R12, RZ, RZ, R7 ;  /* 0x000000ffff0c7224 */ /* 0x002fe400078e0007 */
        /* <DEDUP_REMOVED lines=13> */
.L_x_213:
[----:B------:R-:W-:Y:S05]  /*2240*/  BSYNC.RECONVERGENT B1 ;  /* 0x0000000000017941 */ /* 0x000fea0003800200 */
.L_x_212:
[----:B----4-:R3:W4:Y:S01]  /*2250*/  SHFL.DOWN PT, R5, R4, 0x4, R3 ;  /* 0x0880000004057989 */ /* 0x01072200000e0003 */
[----:B------:R-:W-:Y:S01]  /*2260*/  BSSY.RECONVERGENT B1, `(.L_x_214) ;  /* 0x0000017000017945 */ /* 0x000fe20003800200 */
[----:B--2---:R-:W-:Y:S02]  /*2270*/  IMAD.MOV.U32 R2, RZ, RZ, R4 ;  /* 0x000000ffff027224 */ /* 0x004fe400078e0004 */
[----:B-1----:R3:W1:Y:S01]  /*2280*/  SHFL.DOWN PT, R7, R12, 0x4, R3 ;  /* 0x088000000c077989 */ /* 0x00266200000e0003 */
[----:B------:R-:W-:Y:S02]  /*2290*/  IMAD.MOV.U32 R6, RZ, RZ, R12 ;  /* 0x000000ffff067224 */ /* 0x000fe400078e000c */
[----:B------:R-:W-:Y:S01]  /*22a0*/  IMAD.MOV.U32 R8, RZ, RZ, R14 ;  /* 0x000000ffff087224 */ /* 0x000fe200078e000e */
[----:B0-----:R3:W0:Y:S01]  /*22b0*/  SHFL.DOWN PT, R11, R14, 0x4, R3 ;  /* 0x088000000e0b7989 */ /* 0x00162200000e0003 */
        /* <DEDUP_REMOVED lines=17> */
.L_x_215:
[----:B------:R-:W-:Y:S05]  /*23d0*/  BSYNC.RECONVERGENT B1 ;  /* 0x0000000000017941 */ /* 0x000fea0003800200 */
.L_x_214:
[----:B----4-:R2:W4:Y:S01]  /*23e0*/  SHFL.DOWN PT, R5, R2, 0x8, R3 ;  /* 0x0900000002057989 */ /* 0x01052200000e0003 */
[----:B------:R-:W-:Y:S01]  /*23f0*/  BSSY.RECONVERGENT B1, `(.L_x_216) ;  /* 0x0000017000017945 */ /* 0x000fe20003800200 */
[----:B---3--:R-:W-:Y:S02]  /*2400*/  IMAD.MOV.U32 R4, RZ, RZ, R2 ;  /* 0x000000ffff047224 */ /* 0x008fe400078e0002 */
        /* <DEDUP_REMOVED lines=21> */
.L_x_217:
[----:B------:R-:W-:Y:S05]  /*2560*/  BSYNC.RECONVERGENT B1 ;  /* 0x0000000000017941 */ /* 0x000fea0003800200 */
.L_x_216:
[----:B----4-:R3:W4:Y:S01]  /*2570*/  SHFL.DOWN PT, R5, R4, 0x10, R3 ;  /* 0x0a00000004057989 */ /* 0x01072200000e0003 */
[----:B------:R-:W-:Y:S01]  /*2580*/  BSSY.RECONVERGENT B1, `(.L_x_218) ;  /* 0x0000017000017945 */ /* 0x000fe20003800200 */
[----:B--2---:R-:W-:Y:S02]  /*2590*/  IMAD.MOV.U32 R6, RZ, RZ, R4 ;  /* 0x000000ffff067224 */ /* 0x004fe400078e0004 */
[----:B0-----:R3:W0:Y:S01]  /*25a0*/  SHFL.DOWN PT, R11, R12, 0x10, R3 ;  /* 0x0a0000000c0b7989 */ /* 0x00162200000e0003 */
[----:B-1----:R-:W-:Y:S02]  /*25b0*/  IMAD.MOV.U32 R7, RZ, RZ, R12 ;  /* 0x000000ffff077224 */ /* 0x002fe400078e000c */
[----:B------:R-:W-:Y:S01]  /*25c0*/  IMAD.MOV.U32 R8, RZ, RZ, R14 ;  /* 0x000000ffff087224 */ /* 0x000fe200078e000e */
[----:B------:R3:W1:Y:S01]  /*25d0*/  SHFL.DOWN PT, R13, R14, 0x10, R3 ;  /* 0x0a0000000e0d7989 */ /* 0x00066200000e0003 */
        /* <DEDUP_REMOVED lines=17> */
.L_x_219:
[----:B------:R-:W-:Y:S05]  /*26f0*/  BSYNC.RECONVERGENT B1 ;  /* 0x0000000000017941 */ /* 0x000fea0003800200 */
.L_x_218:
[----:B------:R-:W-:Y:S04]  /*2700*/  BSSY.RECONVERGENT B1, `(.L_x_220) ;  /* 0x000000c000017945 */ /* 0x000fe80003800200 */
[----:B------:R-:W-:Y:S05]  /*2710*/  @P2 BRA `(.L_x_221) ;  /* 0x0000000000282947 */ /* 0x000fea0003800000 */
[----:B---3--:R-:W2:Y:S01]  /*2720*/  S2R R4, SR_CgaCtaId ;  /* 0x0000000000047919 */ /* 0x008ea20000008800 */
[----:B------:R-:W-:Y:S02]  /*2730*/  MOV R3, 0x400 ;  /* 0x0000040000037802 */ /* 0x000fe40000000f00 */
[----:B------:R-:W-:-:S04]  /*2740*/  SHF.R.U32.HI R2, RZ, 0x1, R9 ;  /* 0x00000001ff027819 */ /* 0x000fc80000011609 */
[----:B------:R-:W-:Y:S02]  /*2750*/  LOP3.LUT R2, R2, 0x1f0, RZ, 0xc0, !PT ;  /* 0x000001f002027812 */ /* 0x000fe400078ec0ff */
[----:B--2---:R-:W-:-:S05]  /*2760*/  LEA R3, R4, R3, 0x18 ;  /* 0x0000000304037211 */ /* 0x004fca00078ec0ff */
[----:B----4-:R-:W-:Y:S02]  /*2770*/  IMAD.IADD R5, R2, 0x1, R3 ;  /* 0x0000000102057824 */ /* 0x010fe400078e0203 */
[----:B------:R-:W-:Y:S02]  /*2780*/  IMAD.MOV.U32 R2, RZ, RZ, R7 ;  /* 0x000000ffff027224 */ /* 0x000fe400078e0007 */
[----:B------:R-:W-:Y:S01]  /*2790*/  IMAD.MOV.U32 R3, RZ, RZ, R8 ;  /* 0x000000ffff037224 */ /* 0x000fe200078e0008 */
[----:B------:R2:W-:Y:S04]  /*27a0*/  STS [R5+0x8], R6 ;  /* 0x0000080605007388 */ /* 0x0005e80000000800 */
[----:B------:R2:W-:Y:S02]  /*27b0*/  STS.64 [R5+0x10], R2 ;  /* 0x0000100205007388 */ /* 0x0005e40000000a00 */
.L_x_221:
[----:B------:R-:W-:Y:S05]  /*27c0*/  BSYNC.RECONVERGENT B1 ;  /* 0x0000000000017941 */ /* 0x000fea0003800200 */
.L_x_220:
[----:B------:R-:W-:Y:S01]  /*27d0*/  BAR.SYNC.DEFER_BLOCKING 0x0 ;  /* 0x0000000000007b1d */ /* 0x000fe20000010000 */
[----:B------:R-:W-:-:S13]  /*27e0*/  ISETP.NE.AND P2, PT, R9, RZ, PT ;  /* 0x000000ff0900720c */ /* 0x000fda0003f45270 */
[----:B------:R-:W-:Y:S05]  /*27f0*/  @P2 BRA `(.L_x_197) ;  /* 0x0000003000a02947 */ /* 0x000fea0003800000 */
[C---:B------:R-:W-:Y:S01]  /*2800*/  ISETP.GE.AND P0, PT, R10.reuse, 0x21, PT ;  /* 0x000000210a00780c */ /* 0x040fe20003f06270 */
[----:B--2---:R-:W-:Y:S01]  /*2810*/  IMAD.MOV.U32 R2, RZ, RZ, R6 ;  /* 0x000000ffff027224 */ /* 0x004fe200078e0006 */
[C---:B------:R-:W-:Y:S01]  /*2820*/  ISETP.GE.AND P5, PT, R10.reuse, 0x41, PT ;  /* 0x000000410a00780c */ /* 0x040fe20003fa6270 */
[----:B0-----:R-:W-:Y:S01]  /*2830*/  IMAD.MOV.U32 R11, RZ, RZ, R7 ;  /* 0x000000ffff0b7224 */ /* 0x001fe200078e0007 */
[C---:B------:R-:W-:Y:S01]  /*2840*/  ISETP.GE.AND P4, PT, R10.reuse, 0x61, PT ;  /* 0x000000610a00780c */ /* 0x040fe20003f86270 */
[----:B---3--:R-:W-:Y:S01]  /*2850*/  IMAD.MOV.U32 R4, RZ, RZ, R8 ;  /* 0x000000ffff047224 */ /* 0x008fe200078e0008 */
[----:B------:R-:W-:-:S07]  /*2860*/  ISETP.GE.AND P3, PT, R10, 0x81, PT ;  /* 0x000000810a00780c */ /* 0x000fce0003f66270 */
[----:B------:R-:W-:Y:S06]  /*2870*/  @!P0 BRA `(.L_x_222) ;  /* 0x00000000005c8947 */ /* 0x000fec0003800000 */
[----:B------:R-:W0:Y:S01]  /*2880*/  S2UR UR5, SR_CgaCtaId ;  /* 0x00000000000579c3 */ /* 0x000e220000008800 */
[----:B------:R-:W-:Y:S01]  /*2890*/  UMOV UR4, 0x400 ;  /* 0x0000040000047882 */ /* 0x000fe20000000000 */
[----:B------:R-:W-:Y:S01]  /*28a0*/  BSSY.RECONVERGENT B1, `(.L_x_222) ;  /* 0x0000014000017945 */ /* 0x000fe20003800200 */
        /* <DEDUP_REMOVED lines=19> */
.L_x_223:
[----:B------:R-:W-:Y:S05]  /*29e0*/  BSYNC.RECONVERGENT B1 ;  /* 0x0000000000017941 */ /* 0x000fea0003800200 */
.L_x_222:
[----:B------:R-:W-:Y:S02]  /*29f0*/  IMAD.MOV.U32 R3, RZ, RZ, R2 ;  /* 0x000000ffff037224 */ /* 0x000fe400078e0002 */
[----:B------:R-:W-:Y:S02]  /*2a00*/  IMAD.MOV.U32 R9, RZ, RZ, R11 ;  /* 0x000000ffff097224 */ /* 0x000fe400078e000b */
[----:B------:R-:W-:Y:S01]  /*2a10*/  IMAD.MOV.U32 R8, RZ, RZ, R4 ;  /* 0x000000ffff087224 */ /* 0x000fe200078e0004 */
[----:B------:R-:W-:Y:S06]  /*2a20*/  @!P5 BRA `(.L_x_224) ;  /* 0x00000000005cd947 */ /* 0x000fec0003800000 */
[----:B------:R-:W0:Y:S01]  /*2a30*/  S2UR UR5, SR_CgaCtaId ;  /* 0x00000000000579c3 */ /* 0x000e220000008800 */
[----:B------:R-:W-:Y:S01]  /*2a40*/  UMOV UR4, 0x400 ;  /* 0x0000040000047882 */ /* 0x000fe20000000000 */
[----:B------:R-:W-:Y:S01]  /*2a50*/  BSSY.RECONVERGENT B1, `(.L_x_224) ;  /* 0x0000014000017945 */ /* 0x000fe20003800200 */
[----:B0-----:R-:W-:-:S09]  /*2a60*/  ULEA UR4, UR5, UR4, 0x18 ;  /* 0x0000000405047291 */ /* 0x001fd2000f8ec0ff */
[----:B----4-:R-:W0:Y:S04]  /*2a70*/  LDS R5, [UR4+0x28] ;  /* 0x00002804ff057984 */ /* 0x010e280008000800 */
        /* <DEDUP_REMOVED lines=17> */
.L_x_225:
[----:B------:R-:W-:Y:S05]  /*2b90*/  BSYNC.RECONVERGENT B1 ;  /* 0x0000000000017941 */ /* 0x000fea0003800200 */
.L_x_224:
[C---:B------:R-:W-:Y:S01]  /*2ba0*/  ISETP.GE.AND P1, PT, R10.reuse, 0xa1, PT ;  /* 0x000000a10a00780c */ /* 0x040fe20003f26270 */
[----:B------:R-:W-:Y:S01]  /*2bb0*/  IMAD.MOV.U32 R2, RZ, RZ, R3 ;  /* 0x000000ffff027224 */ /* 0x000fe200078e0003 */
[C---:B------:R-:W-:Y:S01]  /*2bc0*/  ISETP.GE.AND P5, PT, R10.reuse, 0xc1, PT ;  /* 0x000000c10a00780c */ /* 0x040fe20003fa6270 */
[----:B------:R-:W-:Y:S01]  /*2bd0*/  IMAD.MOV.U32 R7, RZ, RZ, R9 ;  /* 0x000000ffff077224 */ /* 0x000fe200078e0009 */
[----:B------:R-:W-:Y:S01]  /*2be0*/  ISETP.GE.AND P6, PT, R10, 0xe1, PT ;  /* 0x000000e10a00780c */ /* 0x000fe20003fc6270 */
[----:B------:R-:W-:Y:S01]  /*2bf0*/  IMAD.MOV.U32 R6, RZ, RZ, R8 ;  /* 0x000000ffff067224 */ /* 0x000fe200078e0008 */
[----:B------:R-:W-:Y:S11]  /*2c00*/  @!P4 BRA `(.L_x_226) ;  /* 0x00000000005cc947 */ /* 0x000ff60003800000 */
        /* <DEDUP_REMOVED lines=15> */
[----:B------:R-:W-:-:S04]  /*2d00*/  @P4 ISETP.GE.U32.AND P0, PT, R9, R10, PT ;  /* 0x0000000a0900420c */ /* 0x000fc80003f06070 */
[----:B------:R-:W-:-:S04]  /*2d10*/  @P4 ISETP.GE.AND.EX P0, PT, R8, R11, PT, P0 ;  /* 0x0000000b0800420c */ /* 0x000fc80003f06300 */
[----:B------:R-:W-:Y:S02]  /*2d20*/  @P4 FSEL R2, R3, R4, !P0 ;  /* 0x0000000403024208 */ /* 0x000fe40004000000 */
[----:B------:R-:W-:-:S04]  /*2d30*/  @P4 ISETP.LT.U32.AND P0, PT, R9, R10, PT ;  /* 0x0000000a0900420c */ /* 0x000fc80003f01070 */
[----:B------:R-:W-:-:S04]  /*2d40*/  @P4 ISETP.LT.AND.EX P0, PT, R8, R11, PT, P0 ;  /* 0x0000000b0800420c */ /* 0x000fc80003f01300 */
[----:B------:R-:W-:Y:S02]  /*2d50*/  @P4 SEL R7, R9, R10, P0 ;  /* 0x0000000a09074207 */ /* 0x000fe40000000000 */
[----:B------:R-:W-:-:S07]  /*2d60*/  @P4 SEL R6, R8, R11, P0 ;  /* 0x0000000b08064207 */ /* 0x000fce0000000000 */
.L_x_227:
[----:B------:R-:W-:Y:S05]  /*2d70*/  BSYNC.RECONVERGENT B1 ;  /* 0x0000000000017941 */ /* 0x000fea0003800200 */
.L_x_226:
        /* <DEDUP_REMOVED lines=26> */
.L_x_229:
[----:B------:R-:W-:Y:S05]  /*2f20*/  BSYNC.RECONVERGENT B1 ;  /* 0x0000000000017941 */ /* 0x000fea0003800200 */
.L_x_228:
        /* <DEDUP_REMOVED lines=26> */
.L_x_231:
[----:B------:R-:W-:Y:S05]  /*30d0*/  BSYNC.RECONVERGENT B1 ;  /* 0x0000000000017941 */ /* 0x000fea0003800200 */
.L_x_230:
        /* <DEDUP_REMOVED lines=26> */
.L_x_233:
[----:B------:R-:W-:Y:S05]  /*3280*/  BSYNC.RECONVERGENT B1 ;  /* 0x0000000000017941 */ /* 0x000fea0003800200 */
.L_x_232:
[----:B------:R-:W-:Y:S02]  /*3290*/  IMAD.MOV.U32 R6, RZ, RZ, R3 ;  /* 0x000000ffff067224 */ /* 0x000fe400078e0003 */
[----:B------:R-:W-:Y:S02]  /*32a0*/  IMAD.MOV.U32 R7, RZ, RZ, R9 ;  /* 0x000000ffff077224 */ /* 0x000fe400078e0009 */
[----:B------:R-:W-:Y:S01]  /*32b0*/  IMAD.MOV.U32 R8, RZ, RZ, R4 ;  /* 0x000000ffff087224 */ /* 0x000fe200078e0004 */
[----:B------:R-:W-:Y:S06]  /*32c0*/  @!P6 BRA `(.L_x_197) ;  /* 0x0000002400ece947 */ /* 0x000fec0003800000 */
[----:B------:R-:W0:Y:S01]  /*32d0*/  S2UR UR5, SR_CgaCtaId ;  /* 0x00000000000579c3 */ /* 0x000e220000008800 */
[----:B------:R-:W-:Y:S02]  /*32e0*/  UMOV UR4, 0x400 ;  /* 0x0000040000047882 */ /* 0x000fe40000000000 */
        /* <DEDUP_REMOVED lines=21> */
.L_x_165:
[----:B------:R-:W0:Y:S01]  /*3440*/  S2R R11, SR_TID.X ;  /* 0x00000000000b7919 */ /* 0x000e220000002100 */
[----:B------:R-:W1:Y:S02]  /*3450*/  LDCU.128 UR12, c[0x0][0x380] ;  /* 0x00007000ff0c77ac */ /* 0x000e640008000c00 */
[----:B-1----:R-:W-:Y:S02]  /*3460*/  IMAD.U32 R12, RZ, RZ, UR12 ;  /* 0x0000000cff0c7e24 */ /* 0x002fe4000f8e00ff */
[----:B------:R-:W-:Y:S01]  /*3470*/  IMAD.U32 R13, RZ, RZ, UR13 ;  /* 0x0000000dff0d7e24 */ /* 0x000fe2000f8e00ff */
[----:B0-----:R-:W-:-:S05]  /*3480*/  IADD3 R3, P0, PT, R6, R11, RZ ;  /* 0x0000000b06037210 */ /* 0x001fca0007f1e0ff */
[----:B------:R-:W-:Y:S01]  /*3490*/  IMAD.X R4, RZ, RZ, RZ, P0 ;  /* 0x000000ffff047224 */ /* 0x000fe200000e06ff */
[----:B------:R-:W-:-:S04]  /*34a0*/  LEA R2, P0, R3, R12, 0x2 ;  /* 0x0000000c03027211 */ /* 0x000fc800078010ff */
[----:B------:R-:W-:-:S05]  /*34b0*/  LEA.HI.X R3, R3, R13, R4, 0x2, P0 ;  /* 0x0000000d03037211 */ /* 0x000fca00000f1404 */
[----:B------:R-:W2:Y:S04]  /*34c0*/  LDG.E R4, desc[UR10][R2.64] ;  /* 0x0000000a02047981 */ /* 0x000ea8000c1e1900 */
[----:B------:R-:W2:Y:S04]  /*34d0*/  LDG.E R5, desc[UR10][R2.64+0x400] ;  /* 0x0004000a02057981 */ /* 0x000ea8000c1e1900 */
[----:B------:R-:W3:Y:S04]  /*34e0*/  LDG.E R8, desc[UR10][R2.64+0x800] ;  /* 0x0008000a02087981 */ /* 0x000ee8000c1e1900 */
[----:B------:R-:W4:Y:S04]  /*34f0*/  LDG.E R9, desc[UR10][R2.64+0xc00] ;  /* 0x000c000a02097981 */ /* 0x000f28000c1e1900 */
[----:B------:R0:W5:Y:S01]  /*3500*/  LDG.E R10, desc[UR10][R2.64+0x1000] ;  /* 0x0010000a020a7981 */ /* 0x000162000c1e1900 */
[----:B------:R-:W-:-:S02]  /*3510*/  IMAD.U32 R14, RZ, RZ, UR14 ;  /* 0x0000000eff0e7e24 */ /* 0x000fc4000f8e00ff */
[----:B------:R-:W-:-:S03]  /*3520*/  IMAD.U32 R15, RZ, RZ, UR15 ;  /* 0x0000000fff0f7e24 */ /* 0x000fc6000f8e00ff */
[----:B0-----:R-:W-:-:S05]  /*3530*/  IADD3 R2, P4, PT, R6, R14, RZ ;  /* 0x0000000e06027210 */ /* 0x001fca0007f9e0ff */
[----:B------:R-:W-:Y:S01]  /*3540*/  IMAD.X R3, RZ, RZ, R15, P4 ;  /* 0x000000ffff037224 */ /* 0x000fe200020e060f */
[----:B--2---:R-:W-:-:S04]  /*3550*/  FSETP.GEU.AND P0, PT, R4, R5, PT ;  /* 0x000000050400720b */ /* 0x004fc80003f0e000 */
[----:B------:R-:W-:Y:S01]  /*3560*/  FSEL R5, R4, R5, P0 ;  /* 0x0000000504057208 */ /* 0x000fe20000000000 */
[----:B------:R-:W-:-:S03]  /*3570*/  VIADD R4, R11, 0x200 ;  /* 0x000002000b047836 */ /* 0x000fc60000000000 */
[----:B---3--:R-:W-:-:S04]  /*3580*/  FSETP.GEU.AND P1, PT, R5, R8, PT ;  /* 0x000000080500720b */ /* 0x008fc80003f2e000 */
[----:B------:R-:W-:-:S04]  /*3590*/  FSEL R8, R5, R8, P1 ;  /* 0x0000000805087208 */ /* 0x000fc80000800000 */
[----:B----4-:R-:W-:-:S04]  /*35a0*/  FSETP.GEU.AND P3, PT, R8, R9, PT ;  /* 0x000000090800720b */ /* 0x010fc80003f6e000 */
[----:B------:R-:W-:Y:S01]  /*35b0*/  FSEL R5, R8, R9, P3 ;  /* 0x0000000908057208 */ /* 0x000fe20001800000 */
[C---:B------:R-:W-:Y:S01]  /*35c0*/  VIADD R8, R11.reuse, 0x100 ;  /* 0x000001000b087836 */ /* 0x040fe20000000000 */
[----:B------:R-:W-:Y:S02]  /*35d0*/  LOP3.LUT R9, R11, 0x400, RZ, 0xfc, !PT ;  /* 0x000004000b097812 */ /* 0x000fe400078efcff */
[----:B-----5:R-:W-:Y:S02]  /*35e0*/  FSETP.GEU.AND P2, PT, R5, R10, PT ;  /* 0x0000000a0500720b */ /* 0x020fe40003f4e000 */
[----:B------:R-:W-:Y:S02]  /*35f0*/  @P1 SEL R4, R11, R8, P0 ;  /* 0x000000080b041207 */ /* 0x000fe40000000000 */
[----:B------:R-:W-:Y:S01]  /*3600*/  ISETP.LE.U32.AND P1, PT, R7, UR6, PT ;  /* 0x0000000607007c0c */ /* 0x000fe2000bf23070 */
[----:B------:R-:W-:-:S03]  /*3610*/  @!P3 VIADD R4, R11, 0x300 ;  /* 0x000003000b04b836 */ /* 0x000fc60000000000 */
[----:B------:R-:W-:-:S05]  /*3620*/  ISETP.GE.U32.AND.EX P1, PT, RZ, R18, PT, P1 ;  /* 0x00000012ff00720c */ /* 0x000fca0003f26110 */
[C---:B------:R-:W-:Y:S02]  /*3630*/  @P2 ISETP.GE.U32.AND P0, PT, R4.reuse, R9, PT ;  /* 0x000000090400220c */ /* 0x040fe40003f06070 */
[-C--:B------:R-:W-:Y:S02]  /*3640*/  IADD3 R9, P3, PT, R9, R2.reuse, RZ ;  /* 0x0000000209097210 */ /* 0x080fe40007f7e0ff */
[----:B------:R-:W-:Y:S02]  /*3650*/  @P2 IADD3 R2, P4, PT, R4, R2, RZ ;  /* 0x0000000204022210 */ /* 0x000fe40007f9e0ff */
[----:B------:R-:W-:Y:S01]  /*3660*/  @P2 ISETP.GE.U32.AND.EX P0, PT, RZ, RZ, PT, P0 ;  /* 0x000000ffff00220c */ /* 0x000fe20003f06100 */
[--C-:B------:R-:W-:Y:S02]  /*3670*/  IMAD.X R8, RZ, RZ, R3.reuse, P3 ;  /* 0x000000ffff087224 */ /* 0x100fe400018e0603 */
[----:B------:R-:W-:Y:S01]  /*3680*/  @P2 IMAD.X R3, RZ, RZ, R3, P4 ;  /* 0x000000ffff032224 */ /* 0x000fe200020e0603 */
[----:B------:R-:W-:-:S04]  /*3690*/  @P2 FSETP.LT.OR P0, PT, R10, R5, !P0 ;  /* 0x000000050a00220b */ /* 0x000fc80004701400 */
[----:B------:R-:W-:Y:S02]  /*36a0*/  @P2 FSEL R10, R5, R10, P0 ;  /* 0x0000000a050a2208 */ /* 0x000fe40000000000 */
[----:B------:R-:W-:Y:S02]  /*36b0*/  @P2 SEL R9, R2, R9, P0 ;  /* 0x0000000902092207 */ /* 0x000fe40000000000 */
[----:B------:R-:W-:Y:S01]  /*36c0*/  @P2 SEL R8, R3, R8, P0 ;  /* 0x0000000803082207 */ /* 0x000fe20000000000 */
[----:B------:R-:W-:Y:S06]  /*36d0*/  @P1 BRA `(.L_x_234) ;  /* 0x0000001000641947 */ /* 0x000fec0003800000 */
[----:B------:R-:W0:Y:S01]  /*36e0*/  LDCU.64 UR8, c[0x0][0x3e8] ;  /* 0x00007d00ff0877ac */ /* 0x000e220008000a00 */
[----:B------:R-:W-:Y:S01]  /*36f0*/  ISETP.NE.AND P0, PT, R11, RZ, PT ;  /* 0x000000ff0b00720c */ /* 0x000fe20003f05270 */
[----:B------:R-:W-:Y:S01]  /*3700*/  BSSY.RECONVERGENT B1, `(.L_x_235) ;  /* 0x0000012000017945 */ /* 0x000fe20003800200 */
[----:B------:R-:W-:Y:S01]  /*3710*/  UMOV UR4, 0x8 ;  /* 0x0000000800047882 */ /* 0x000fe20000000000 */
[----:B------:R-:W-:Y:S02]  /*3720*/  UMOV UR5, 0x0 ;  /* 0x0000000000057882 */ /* 0x000fe40000000000 */
[----:B0-----:R-:W-:-:S04]  /*3730*/  UIMAD.WIDE.U32 UR4, UR8, 0x1, UR4 ;  /* 0x00000001080478a5 */ /* 0x001fc8000f8e0004 */
[----:B------:R-:W-:Y:S02]  /*3740*/  UIADD3 UR7, UPT, UPT, UR5, UR9, URZ ;  /* 0x0000000905077290 */ /* 0x000fe4000fffe0ff */
[----:B------:R-:W-:Y:S02]  /*3750*/  IMAD.U32 R3, RZ, RZ, UR5 ;  /* 0x00000005ff037e24 */ /* 0x000fe4000f8e00ff */
[----:B------:R-:W-:Y:S02]  /*3760*/  IMAD.U32 R2, RZ, RZ, UR4 ;  /* 0x00000004ff027e24 */ /* 0x000fe4000f8e00ff */
[----:B------:R-:W-:Y:S01]  /*3770*/  IMAD.U32 R3, RZ, RZ, UR7 ;  /* 0x00000007ff037e24 */ /* 0x000fe2000f8e00ff */
[----:B------:R-:W-:Y:S06]  /*3780*/  @P0 BRA `(.L_x_236) ;  /* 0x0000000000240947 */ /* 0x000fec0003800000 */
[----:B------:R-:W-:Y:S02]  /*3790*/  IMAD.MOV.U32 R16, RZ, RZ, 0x500 ;  /* 0x00000500ff107424 */ /* 0x000fe400078e00ff */
[----:B------:R-:W-:-:S05]  /*37a0*/  IMAD.MOV.U32 R17, RZ, RZ, 0x0 ;  /* 0x00000000ff117424 */ /* 0x000fca00078e00ff */
[----:B------:R-:W2:Y:S01]  /*37b0*/  ATOMG.E.ADD.64.STRONG.GPU PT, R4, desc[UR10][R2.64], R16 ;  /* 0x80000010020479a8 */ /* 0x000ea200081ef50a */
[----:B------:R-:W0:Y:S01]  /*37c0*/  S2UR UR5, SR_CgaCtaId ;  /* 0x00000000000579c3 */ /* 0x000e220000008800 */
[----:B------:R-:W-:Y:S02]  /*37d0*/  UMOV UR4, 0x400 ;  /* 0x0000040000047882 */ /* 0x000fe40000000000 */
[----:B0-----:R-:W-:Y:S01]  /*37e0*/  ULEA UR4, UR5, UR4, 0x18 ;  /* 0x0000000405047291 */ /* 0x001fe2000f8ec0ff */
[----:B--2---:R-:W-:-:S05]  /*37f0*/  IADD3 R4, P0, PT, R4, UR6, RZ ;  /* 0x0000000604047c10 */ /* 0x004fca000ff1e0ff */
[----:B------:R-:W-:-:S05]  /*3800*/  IMAD.X R5, RZ, RZ, R5, P0 ;  /* 0x000000ffff057224 */ /* 0x000fca00000e0605 */
[----:B------:R0:W-:Y:S03]  /*3810*/  STS.64 [UR4+0x98], R4 ;  /* 0x00009804ff007988 */ /* 0x0001e60008000a04 */
.L_x_236:
[----:B------:R-:W-:Y:S05]  /*3820*/  BSYNC.RECONVERGENT B1 ;  /* 0x0000000000017941 */ /* 0x000fea0003800200 */
.L_x_235:
[----:B------:R-:W1:Y:S08]  /*3830*/  S2UR UR5, SR_CgaCtaId ;  /* 0x00000000000579c3 */ /* 0x000e700000008800 */
[----:B------:R-:W-:Y:S06]  /*3840*/  BAR.SYNC.DEFER_BLOCKING 0x0 ;  /* 0x0000000000007b1d */ /* 0x000fec0000010000 */
[----:B------:R-:W-:-:S02]  /*3850*/  UMOV UR4, 0x400 ;  /* 0x0000040000047882 */ /* 0x000fc40000000000 */
[----:B-1----:R-:W-:-:S06]  /*3860*/  ULEA UR4, UR5, UR4, 0x18 ;  /* 0x0000000405047291 */ /* 0x002fcc000f8ec0ff */
[----:B------:R-:W-:-:S05]  /*3870*/  IMAD.U32 R23, RZ, RZ, UR4 ;  /* 0x00000004ff177e24 */ /* 0x000fca000f8e00ff */
[----:B0-----:R-:W0:Y:S02]  /*3880*/  LDS.64 R4, [R23+0x98] ;  /* 0x0000980017047984 */ /* 0x001e240000000a00 */
[----:B0-----:R-:W-:-:S04]  /*3890*/  IADD3 R6, P1, PT, R4, 0x500, RZ ;  /* 0x0000050004067810 */ /* 0x001fc80007f3e0ff */
[----:B------:R-:W-:Y:S01]  /*38a0*/  ISETP.GT.U32.AND P0, PT, R6, R7, PT ;  /* 0x000000070600720c */ /* 0x000fe20003f04070 */
[----:B------:R-:W-:-:S05]  /*38b0*/  IMAD.X R17, RZ, RZ, R5, P1 ;  /* 0x000000ffff117224 */ /* 0x000fca00008e0605 */
[----:B------:R-:W-:-:S13]  /*38c0*/  ISETP.GT.AND.EX P0, PT, R17, R18, PT, P0 ;  /* 0x000000121100720c */ /* 0x000fda0003f04300 */
[----:B------:R-:W-:Y:S05]  /*38d0*/  @P0 BRA `(.L_x_237) ;  /* 0x0000000400700947 */ /* 0x000fea0003800000 */
[----:B------:R-:W-:Y:S01]  /*38e0*/  BSSY.RECONVERGENT B1, `(.L_x_237) ;  /* 0x000005b000017945 */ /* 0x000fe20003800200 */
[----:B------:R-:W-:Y:S01]  /*38f0*/  IMAD.MOV.U32 R16, RZ, RZ, R10 ;  /* 0x000000ffff107224 */ /* 0x000fe200078e000a */
[----:B------:R-:W0:Y:S01]  /*3900*/  LDCU.64 UR8, c[0x0][0x398] ;  /* 0x00007300ff0877ac */ /* 0x000e220008000a00 */
[----:B------:R-:W-:Y:S02]  /*3910*/  IMAD.MOV.U32 R19, RZ, RZ, R9 ;  /* 0x000000ffff137224 */ /* 0x000fe400078e0009 */
[----:B------:R-:W-:Y:S01]  /*3920*/  IMAD.MOV.U32 R6, RZ, RZ, R8 ;  /* 0x000000ffff067224 */ /* 0x000fe200078e0008 */
[----:B------:R-:W1:Y:S06]  /*3930*/  LDCU.128 UR12, c[0x0][0x380] ;  /* 0x00007000ff0c77ac */ /* 0x000e6c0008000c00 */
.L_x_240:
[----:B------:R-:W-:Y:S01]  /*3940*/  IADD3 R9, P0, PT, R11, R4, RZ ;  /* 0x000000040b097210 */ /* 0x000fe20007f1e0ff */
[----:B-1----:R-:W-:Y:S02]  /*3950*/  IMAD.U32 R12, RZ, RZ, UR12 ;  /* 0x0000000cff0c7e24 */ /* 0x002fe4000f8e00ff */
[----:B------:R-:W-:Y:S02]  /*3960*/  IMAD.U32 R13, RZ, RZ, UR13 ;  /* 0x0000000dff0d7e24 */ /* 0x000fe4000f8e00ff */
[----:B------:R-:W-:Y:S01]  /*3970*/  IMAD.X R8, RZ, RZ, R5, P0 ;  /* 0x000000ffff087224 */ /* 0x000fe200000e0605 */
[----:B------:R-:W-:-:S04]  /*3980*/  LEA R4, P0, R9, R12, 0x2 ;  /* 0x0000000c09047211 */ /* 0x000fc800078010ff */
[----:B------:R-:W-:-:S05]  /*3990*/  LEA.HI.X R5, R9, R13, R8, 0x2, P0 ;  /* 0x0000000d09057211 */ /* 0x000fca00000f1408 */
[----:B------:R-:W2:Y:S04]  /*39a0*/  LDG.E R7, desc[UR10][R4.64] ;  /* 0x0000000a04077981 */ /* 0x000ea8000c1e1900 */
[----:B------:R-:W3:Y:S04]  /*39b0*/  LDG.E R24, desc[UR10][R4.64+0x400] ;  /* 0x0004000a04187981 */ /* 0x000ee8000c1e1900 */
[----:B------:R-:W4:Y:S04]  /*39c0*/  LDG.E R18, desc[UR10][R4.64+0x800] ;  /* 0x0008000a04127981 */ /* 0x000f28000c1e1900 */
[----:B------:R-:W4:Y:S01]  /*39d0*/  LDG.E R17, desc[UR10][R4.64+0xc00] ;  /* 0x000c000a04117981 */ /* 0x000f22000c1e1900 */
[----:B------:R-:W-:-:S02]  /*39e0*/  IMAD.U32 R14, RZ, RZ, UR14 ;  /* 0x0000000eff0e7e24 */ /* 0x000fc4000f8e00ff */
[----:B------:R-:W-:Y:S01]  /*39f0*/  IMAD.U32 R15, RZ, RZ, UR15 ;  /* 0x0000000fff0f7e24 */ /* 0x000fe2000f8e00ff */
[----:B------:R1:W5:Y:S01]  /*3a00*/  LDG.E R10, desc[UR10][R4.64+0x1000] ;  /* 0x0010000a040a7981 */ /* 0x000362000c1e1900 */
[----:B------:R-:W-:Y:S01]  /*3a10*/  BSSY.RECONVERGENT B2, `(.L_x_238) ;  /* 0x000002c000027945 */ /* 0x000fe20003800200 */
[----:B------:R-:W-:Y:S01]  /*3a20*/  BAR.SYNC.DEFER_BLOCKING 0x0 ;  /* 0x0000000000007b1d */ /* 0x000fe20000010000 */
[----:B------:R-:W-:-:S04]  /*3a30*/  IADD3 R26, P0, PT, R9, R14, RZ ;  /* 0x0000000e091a7210 */ /* 0x000fc80007f1e0ff */
[----:B------:R-:W-:Y:S01]  /*3a40*/  IADD3 R20, P3, PT, R26, 0x100, RZ ;  /* 0x000001001a147810 */ /* 0x000fe20007f7e0ff */
[----:B------:R-:W-:Y:S01]  /*3a50*/  IMAD.X R27, R8, 0x1, R15, P0 ;  /* 0x00000001081b7824 */ /* 0x000fe200000e060f */
[C---:B------:R-:W-:Y:S02]  /*3a60*/  IADD3 R21, P4, PT, R26.reuse, 0x200, RZ ;  /* 0x000002001a157810 */ /* 0x040fe40007f9e0ff */
[----:B------:R-:W-:Y:S01]  /*3a70*/  IADD3 R9, P6, PT, R26, 0x400, RZ ;  /* 0x000004001a097810 */ /* 0x000fe20007fde0ff */
[--C-:B------:R-:W-:Y:S01]  /*3a80*/  IMAD.X R25, RZ, RZ, R27.reuse, P3 ;  /* 0x000000ffff197224 */ /* 0x100fe200018e061b */
[----:B------:R-:W-:Y:S01]  /*3a90*/  ISETP.NE.AND P3, PT, R11, RZ, PT ;  /* 0x000000ff0b00720c */ /* 0x000fe20003f65270 */
[--C-:B------:R-:W-:Y:S02]  /*3aa0*/  IMAD.X R22, RZ, RZ, R27.reuse, P4 ;  /* 0x000000ffff167224 */ /* 0x100fe400020e061b */
[----:B------:R-:W-:Y:S01]  /*3ab0*/  IMAD.X R8, RZ, RZ, R27, P6 ;  /* 0x000000ffff087224 */ /* 0x000fe200030e061b */
[----:B--2---:R-:W-:-:S13]  /*3ac0*/  FSETP.GEU.AND P2, PT, R16, R7, PT ;  /* 0x000000071000720b */ /* 0x004fda0003f4e000 */
[----:B------:R-:W-:-:S04]  /*3ad0*/  @P2 ISETP.GE.U32.AND P0, PT, R19, R26, PT ;  /* 0x0000001a1300220c */ /* 0x000fc80003f06070 */
[----:B------:R-:W-:-:S04]  /*3ae0*/  @P2 ISETP.GE.AND.EX P0, PT, R6, R27, PT, P0 ;  /* 0x0000001b0600220c */ /* 0x000fc80003f06300 */
[----:B------:R-:W-:-:S04]  /*3af0*/  @P2 FSETP.LT.OR P0, PT, R7, R16, !P0 ;  /* 0x000000100700220b */ /* 0x000fc80004701400 */
[----:B------:R-:W-:Y:S02]  /*3b00*/  @P2 FSEL R7, R16, R7, P0 ;  /* 0x0000000710072208 */ /* 0x000fe40000000000 */
[----:B------:R-:W-:Y:S02]  /*3b10*/  IADD3 R16, P5, PT, R26, 0x300, RZ ;  /* 0x000003001a107810 */ /* 0x000fe40007fbe0ff */
[----:B---3--:R-:W-:Y:S02]  /*3b20*/  FSETP.GEU.AND P1, PT, R7, R24, PT ;  /* 0x000000180700720b */ /* 0x008fe40003f2e000 */
[----:B------:R-:W-:Y:S01]  /*3b30*/  @P2 SEL R26, R19, R26, P0 ;  /* 0x0000001a131a2207 */ /* 0x000fe20000000000 */
[----:B------:R-:W-:Y:S01]  /*3b40*/  IMAD.X R19, RZ, RZ, R27, P5 ;  /* 0x000000ffff137224 */ /* 0x000fe200028e061b */
[----:B------:R-:W-:-:S09]  /*3b50*/  @P2 SEL R27, R6, R27, P0 ;  /* 0x0000001b061b2207 */ /* 0x000fd20000000000 */
[----:B------:R-:W-:-:S04]  /*3b60*/  @P1 ISETP.GE.U32.AND P0, PT, R26, R20, PT ;  /* 0x000000141a00120c */ /* 0x000fc80003f06070 */
[----:B------:R-:W-:-:S04]  /*3b70*/  @P1 ISETP.GE.AND.EX P0, PT, R27, R25, PT, P0 ;  /* 0x000000191b00120c */ /* 0x000fc80003f06300 */
[----:B------:R-:W-:-:S04]  /*3b80*/  @P1 FSETP.LT.OR P0, PT, R24, R7, !P0 ;  /* 0x000000071800120b */ /* 0x000fc80004701400 */
[----:B------:R-:W-:Y:S02]  /*3b90*/  @P1 FSEL R24, R7, R24, P0 ;  /* 0x0000001807181208 */ /* 0x000fe40000000000 */
[----:B------:R-:W-:Y:S02]  /*3ba0*/  @P1 SEL R20, R26, R20, P0 ;  /* 0x000000141a141207 */ /* 0x000fe40000000000 */
[----:B----4-:R-:W-:Y:S02]  /*3bb0*/  FSETP.GEU.AND P2, PT, R24, R18, PT ;  /* 0x000000121800720b */ /* 0x010fe40003f4e000 */
[----:B------:R-:W-:-:S11]  /*3bc0*/  @P1 SEL R25, R27, R25, P0 ;  /* 0x000000191b191207 */ /* 0x000fd60000000000 */
[----:B------:R-:W-:-:S04]  /*3bd0*/  @P2 ISETP.GE.U32.AND P0, PT, R20, R21, PT ;  /* 0x000000151400220c */ /* 0x000fc80003f06070 */
[----:B------:R-:W-:-:S04]  /*3be0*/  @P2 ISETP.GE.AND.EX P0, PT, R25, R22, PT, P0 ;  /* 0x000000161900220c */ /* 0x000fc80003f06300 */
[----:B------:R-:W-:-:S04]  /*3bf0*/  @P2 FSETP.LT.OR P0, PT, R18, R24, !P0 ;  /* 0x000000181200220b */ /* 0x000fc80004701400 */
[----:B------:R-:W-:-:S04]  /*3c00*/  @P2 FSEL R18, R24, R18, P0 ;  /* 0x0000001218122208 */ /* 0x000fc80000000000 */
[----:B------:R-:W-:Y:S01]  /*3c10*/  FSETP.GEU.AND P1, PT, R18, R17, PT ;  /* 0x000000111200720b */ /* 0x000fe20003f2e000 */
[----:B-1----:R-:W-:-:S12]  /*3c20*/  @P3 BRA `(.L_x_239) ;  /* 0x0000000000283947 */ /* 0x002fd80003800000 */
[----:B------:R-:W-:Y:S02]  /*3c30*/  IMAD.MOV.U32 R4, RZ, RZ, 0x500 ;  /* 0x00000500ff047424 */ /* 0x000fe400078e00ff */
[----:B------:R-:W-:-:S06]  /*3c40*/  IMAD.MOV.U32 R5, RZ, RZ, 0x0 ;  /* 0x00000000ff057424 */ /* 0x000fcc00078e00ff */
[----:B------:R-:W2:Y:S01]  /*3c50*/  ATOMG.E.ADD.64.STRONG.GPU PT, R4, desc[UR10][R2.64], R4 ;  /* 0x80000004020479a8 */ /* 0x000ea200081ef50a */
[----:B------:R-:W1:Y:S01]  /*3c60*/  S2UR UR5, SR_CgaCtaId ;  /* 0x00000000000579c3 */ /* 0x000e620000008800 */
[----:B------:R-:W-:Y:S02]  /*3c70*/  UMOV UR4, 0x400 ;  /* 0x0000040000047882 */ /* 0x000fe40000000000 */
[----:B-1----:R-:W-:-:S06]  /*3c80*/  ULEA UR4, UR5, UR4, 0x18 ;  /* 0x0000000405047291 */ /* 0x002fcc000f8ec0ff */
[----:B------:R-:W-:Y:S01]  /*3c90*/  IMAD.U32 R23, RZ, RZ, UR4 ;  /* 0x00000004ff177e24 */ /* 0x000fe2000f8e00ff */
[----:B--2---:R-:W-:-:S05]  /*3ca0*/  IADD3 R6, P3, PT, R4, UR6, RZ ;  /* 0x0000000604067c10 */ /* 0x004fca000ff7e0ff */
[----:B------:R-:W-:-:S05]  /*3cb0*/  IMAD.X R7, RZ, RZ, R5, P3 ;  /* 0x000000ffff077224 */ /* 0x000fca00018e0605 */
[----:B------:R1:W-:Y:S03]  /*3cc0*/  STS.64 [R23+0x98], R6 ;  /* 0x0000980617007388 */ /* 0x0003e60000000a00 */
.L_x_239:
[----:B0-----:R-:W-:Y:S05]  /*3cd0*/  BSYNC.RECONVERGENT B2 ;  /* 0x0000000000027941 */ /* 0x001fea0003800200 */
.L_x_238:
[----:B------:R-:W-:Y:S01]  /*3ce0*/  BAR.SYNC.DEFER_BLOCKING 0x0 ;  /* 0x0000000000007b1d */ /* 0x000fe20000010000 */
[----:B------:R-:W-:Y:S01]  /*3cf0*/  @P2 SEL R21, R20, R21, P0 ;  /* 0x0000001514152207 */ /* 0x000fe20000000000 */
[----:B-1----:R-:W-:Y:S01]  /*3d00*/  IMAD.U32 R7, RZ, RZ, UR8 ;  /* 0x00000008ff077e24 */ /* 0x002fe2000f8e00ff */
[----:B------:R-:W-:Y:S02]  /*3d10*/  @P2 SEL R22, R25, R22, P0 ;  /* 0x0000001619162207 */ /* 0x000fe40000000000 */
[----:B------:R-:W-:-:S04]  /*3d20*/  @P1 ISETP.GE.U32.AND P0, PT, R21, R16, PT ;  /* 0x000000101500120c */ /* 0x000fc80003f06070 */
[----:B------:R-:W-:-:S04]  /*3d30*/  @P1 ISETP.GE.AND.EX P0, PT, R22, R19, PT, P0 ;  /* 0x000000131600120c */ /* 0x000fc80003f06300 */
[----:B------:R-:W-:-:S04]  /*3d40*/  @P1 FSETP.LT.OR P0, PT, R17, R18, !P0 ;  /* 0x000000121100120b */ /* 0x000fc80004701400 */
[----:B------:R-:W-:Y:S01]  /*3d50*/  @P1 FSEL R17, R18, R17, P0 ;  /* 0x0000001112111208 */ /* 0x000fe20000000000 */
[----:B------:R-:W-:Y:S01]  /*3d60*/  IMAD.U32 R18, RZ, RZ, UR9 ;  /* 0x00000009ff127e24 */ /* 0x000fe2000f8e00ff */
[----:B------:R-:W-:Y:S02]  /*3d70*/  @P1 SEL R16, R21, R16, P0 ;  /* 0x0000001015101207 */ /* 0x000fe40000000000 */
[----:B-----5:R-:W-:Y:S02]  /*3d80*/  FSETP.GEU.AND P2, PT, R17, R10, PT ;  /* 0x0000000a1100720b */ /* 0x020fe40003f4e000 */
[----:B------:R-:W-:Y:S01]  /*3d90*/  @P1 SEL R19, R22, R19, P0 ;  /* 0x0000001316131207 */ /* 0x000fe20000000000 */
[----:B------:R-:W0:Y:S10]  /*3da0*/  LDS.64 R4, [R23+0x98] ;  /* 0x0000980017047984 */ /* 0x000e340000000a00 */
[----:B------:R-:W-:-:S04]  /*3db0*/  @P2 ISETP.GE.U32.AND P0, PT, R16, R9, PT ;  /* 0x000000091000220c */ /* 0x000fc80003f06070 */
[----:B------:R-:W-:-:S04]  /*3dc0*/  @P2 ISETP.GE.AND.EX P0, PT, R19, R8, PT, P0 ;  /* 0x000000081300220c */ /* 0x000fc80003f06300 */
[----:B------:R-:W-:-:S04]  /*3dd0*/  @P2 FSETP.LT.OR P0, PT, R10, R17, !P0 ;  /* 0x000000110a00220b */ /* 0x000fc80004701400 */
[----:B------:R-:W-:Y:S02]  /*3de0*/  @P2 FSEL R10, R17, R10, P0 ;  /* 0x0000000a110a2208 */ /* 0x000fe40000000000 */
[----:B------:R-:W-:Y:S02]  /*3df0*/  @P2 SEL R9, R16, R9, P0 ;  /* 0x0000000910092207 */ /* 0x000fe40000000000 */
[----:B------:R-:W-:Y:S01]  /*3e00*/  @P2 SEL R8, R19, R8, P0 ;  /* 0x0000000813082207 */ /* 0x000fe20000000000 */
[----:B------:R-:W-:Y:S02]  /*3e10*/  IMAD.MOV.U32 R16, RZ, RZ, R10 ;  /* 0x000000ffff107224 */ /* 0x000fe400078e000a */
[----:B------:R-:W-:Y:S01]  /*3e20*/  IMAD.MOV.U32 R19, RZ, RZ, R9 ;  /* 0x000000ffff137224 */ /* 0x000fe200078e0009 */
[----:B0-----:R-:W-:-:S04]  /*3e30*/  IADD3 R6, P3, PT, R4, 0x500, RZ ;  /* 0x0000050004067810 */ /* 0x001fc80007f7e0ff */
[----:B------:R-:W-:Y:S01]  /*3e40*/  ISETP.GT.U32.AND P1, PT, R6, R7, PT ;  /* 0x000000070600720c */ /* 0x000fe20003f24070 */
[----:B------:R-:W-:Y:S02]  /*3e50*/  IMAD.X R21, RZ, RZ, R5, P3 ;  /* 0x000000ffff157224 */ /* 0x000fe400018e0605 */
[----:B------:R-:W-:-:S03]  /*3e60*/  IMAD.MOV.U32 R6, RZ, RZ, R8 ;  /* 0x000000ffff067224 */ /* 0x000fc600078e0008 */
[----:B------:R-:W-:-:S13]  /*3e70*/  ISETP.GT.AND.EX P0, PT, R21, R18, PT, P1 ;  /* 0x000000121500720c */ /* 0x000fda0003f04310 */
[----:B------:R-:W-:Y:S05]  /*3e80*/  @!P0 BRA `(.L_x_240) ;  /* 0xfffffff800ac8947 */ /* 0x000fea000383ffff */
[----:B------:R-:W-:Y:S05]  /*3e90*/  BSYNC.RECONVERGENT B1 ;  /* 0x0000000000017941 */ /* 0x000fea0003800200 */
.L_x_237:
[----:B------:R-:W-:Y:S01]  /*3ea0*/  ISETP.GE.U32.AND P0, PT, R4, R7, PT ;  /* 0x000000070400720c */ /* 0x000fe20003f06070 */
[----:B------:R-:W-:Y:S03]  /*3eb0*/  BSSY.RECONVERGENT B1, `(.L_x_234) ;  /* 0x000009b000017945 */ /* 0x000fe60003800200 */
[----:B------:R-:W-:-:S13]  /*3ec0*/  ISETP.GE.AND.EX P0, PT, R5, R18, PT, P0 ;  /* 0x000000120500720c */ /* 0x000fda0003f06300 */
[----:B------:R-:W-:Y:S05]  /*3ed0*/  @P0 BRA `(.L_x_241) ;  /* 0x0000000800600947 */ /* 0x000fea0003800000 */
[----:B------:R-:W-:-:S05]  /*3ee0*/  IMAD.IADD R16, R7, 0x1, -R4 ;  /* 0x0000000107107824 */ /* 0x000fca00078e0a04 */
[----:B------:R-:W-:-:S13]  /*3ef0*/  ISETP.GE.AND P0, PT, R11, R16, PT ;  /* 0x000000100b00720c */ /* 0x000fda0003f06270 */
[----:B------:R-:W-:Y:S05]  /*3f00*/  @P0 BRA `(.L_x_241) ;  /* 0x0000000800540947 */ /* 0x000fea0003800000 */
[----:B------:R-:W-:Y:S01]  /*3f10*/  LOP3.LUT R2, RZ, R11, RZ, 0x33, !PT ;  /* 0x0000000bff027212 */ /* 0x000fe200078e33ff */
[----:B------:R-:W-:Y:S01]  /*3f20*/  BSSY.RECONVERGENT B2, `(.L_x_242) ;  /* 0x000002f000027945 */ /* 0x000fe20003800200 */
[----:B------:R-:W-:Y:S02]  /*3f30*/  IMAD.MOV.U32 R17, RZ, RZ, R11 ;  /* 0x000000ffff117224 */ /* 0x000fe400078e000b */
[----:B------:R-:W-:-:S04]  /*3f40*/  IADD3 R7, PT, PT, -R4, R7, R2 ;  /* 0x0000000704077210 */ /* 0x000fc80007ffe102 */
[----:B------:R-:W-:-:S04]  /*3f50*/  LOP3.LUT R2, R7, 0x300, RZ, 0xc0, !PT ;  /* 0x0000030007027812 */ /* 0x000fc800078ec0ff */
[----:B------:R-:W-:-:S13]  /*3f60*/  ISETP.NE.AND P0, PT, R2, 0x300, PT ;  /* 0x000003000200780c */ /* 0x000fda0003f05270 */
[----:B------:R-:W-:Y:S05]  /*3f70*/  @!P0 BRA `(.L_x_243) ;  /* 0x0000000000a48947 */ /* 0x000fea0003800000 */
[----:B------:R-:W-:Y:S01]  /*3f80*/  IADD3 R3, P0, PT, R11, R4, RZ ;  /* 0x000000040b037210 */ /* 0x000fe20007f1e0ff */
[----:B------:R-:W-:Y:S01]  /*3f90*/  IMAD.MOV.U32 R17, RZ, RZ, R11 ;  /* 0x000000ffff117224 */ /* 0x000fe200078e000b */
[----:B------:R-:W-:Y:S02]  /*3fa0*/  LEA.HI R2, R7, 0x1, RZ, 0x18 ;  /* 0x0000000107027811 */ /* 0x000fe400078fc0ff */
[C---:B------:R-:W-:Y:S01]  /*3fb0*/  LEA R12, P1, R3.reuse, R12, 0x2 ;  /* 0x0000000c030c7211 */ /* 0x040fe200078210ff */
[----:B------:R-:W-:Y:S01]  /*3fc0*/  IMAD.X R6, RZ, RZ, R5, P0 ;  /* 0x000000ffff067224 */ /* 0x000fe200000e0605 */
[C---:B------:R-:W-:Y:S02]  /*3fd0*/  IADD3 R14, P0, PT, R3.reuse, R14, RZ ;  /* 0x0000000e030e7210 */ /* 0x040fe40007f1e0ff */
[----:B------:R-:W-:Y:S02]  /*3fe0*/  LOP3.LUT R2, R2, 0x3, RZ, 0xc0, !PT ;  /* 0x0000000302027812 */ /* 0x000fe400078ec0ff */
[----:B------:R-:W-:Y:S01]  /*3ff0*/  LEA.HI.X R3, R3, R13, R6, 0x2, P1 ;  /* 0x0000000d03037211 */ /* 0x000fe200008f1406 */
[----:B------:R-:W-:-:S02]  /*4000*/  IMAD.X R15, R6, 0x1, R15, P0 ;  /* 0x00000001060f7824 */ /* 0x000fc400000e060f */
[----:B------:R-:W-:-:S07]  /*4010*/  IMAD.MOV R6, RZ, RZ, -R2 ;  /* 0x000000ffff067224 */ /* 0x000fce00078e0a02 */
.L_x_246:
[----:B------:R-:W-:-:S06]  /*4020*/  IMAD.MOV.U32 R2, RZ, RZ, R12 ;  /* 0x000000ffff027224 */ /* 0x000fcc00078e000c */
[----:B------:R-:W2:Y:S01]  /*4030*/  LDG.E R2, desc[UR10][R2.64] ;  /* 0x0000000a02027981 */ /* 0x000ea2000c1e1900 */
[----:B------:R-:W-:Y:S01]  /*4040*/  VIADD R6, R6, 0x1 ;  /* 0x0000000106067836 */ /* 0x000fe20000000000 */
[----:B------:R-:W-:Y:S01]  /*4050*/  BSSY.RECONVERGENT B3, `(.L_x_244) ;  /* 0x0000016000037945 */ /* 0x000fe20003800200 */
[----:B------:R-:W-:Y:S01]  /*4060*/  IMAD.MOV.U32 R13, RZ, RZ, R9 ;  /* 0x000000ffff0d7224 */ /* 0x000fe200078e0009 */
[----:B------:R-:W-:Y:S01]  /*4070*/  IADD3 R12, P3, PT, R12, 0x400, RZ ;  /* 0x000004000c0c7810 */ /* 0x000fe20007f7e0ff */
[----:B------:R-:W-:Y:S01]  /*4080*/  IMAD.MOV.U32 R18, RZ, RZ, R8 ;  /* 0x000000ffff127224 */ /* 0x000fe200078e0008 */
[----:B------:R-:W-:Y:S01]  /*4090*/  ISETP.NE.AND P2, PT, R6, RZ, PT ;  /* 0x000000ff0600720c */ /* 0x000fe20003f45270 */
[----:B------:R-:W-:Y:S02]  /*40a0*/  IMAD.MOV.U32 R19, RZ, RZ, R10 ;  /* 0x000000ffff137224 */ /* 0x000fe400078e000a */
        /* <DEDUP_REMOVED lines=16> */
.L_x_245:
[----:B------:R-:W-:Y:S05]  /*41b0*/  BSYNC.RECONVERGENT B3 ;  /* 0x0000000000037941 */ /* 0x000fea0003800200 */
.L_x_244:
[----:B------:R-:W-:Y:S01]  /*41c0*/  IADD3 R14, P0, PT, R14, 0x100, RZ ;  /* 0x000001000e0e7810 */ /* 0x000fe20007f1e0ff */
[----:B------:R-:W-:Y:S02]  /*41d0*/  VIADD R17, R17, 0x100 ;  /* 0x0000010011117836 */ /* 0x000fe40000000000 */
[----:B------:R-:W-:Y:S02]  /*41e0*/  IMAD.X R3, RZ, RZ, R3, P3 ;  /* 0x000000ffff037224 */ /* 0x000fe400018e0603 */
[----:B------:R-:W-:Y:S01]  /*41f0*/  IMAD.X R15, RZ, RZ, R15, P0 ;  /* 0x000000ffff0f7224 */ /* 0x000fe200000e060f */
[----:B------:R-:W-:Y:S07]  /*4200*/  @P2 BRA `(.L_x_246) ;  /* 0xfffffffc00842947 */ /* 0x000fee000383ffff */
.L_x_243:
[----:B------:R-:W-:Y:S05]  /*4210*/  BSYNC.RECONVERGENT B2 ;  /* 0x0000000000027941 */ /* 0x000fea0003800200 */
.L_x_242:
[----:B------:R-:W-:-:S13]  /*4220*/  ISETP.GE.U32.AND P0, PT, R7, 0x300, PT ;  /* 0x000003000700780c */ /* 0x000fda0003f06070 */
[----:B------:R-:W-:Y:S05]  /*4230*/  @!P0 BRA `(.L_x_241) ;  /* 0x0000000400888947 */ /* 0x000fea0003800000 */
[----:B------:R-:W0:Y:S01]  /*4240*/  LDC.64 R6, c[0x0][0x380] ;  /* 0x0000e000ff067b82 */ /* 0x000e220000000a00 */
[----:B------:R-:W-:-:S07]  /*4250*/  VIADD R13, R17, 0x200 ;  /* 0x00000200110d7836 */ /* 0x000fce0000000000 */
[----:B------:R-:W1:Y:S02]  /*4260*/  LDC.64 R2, c[0x0][0x388] ;  /* 0x0000e200ff027b82 */ /* 0x000e640000000a00 */
.L_x_255:
[----:B------:R-:W-:-:S05]  /*4270*/  VIADD R15, R13, 0xfffffe00 ;  /* 0xfffffe000d0f7836 */ /* 0x000fca0000000000 */
[----:B------:R-:W-:-:S05]  /*4280*/  IADD3 R19, P0, PT, R15, R4, RZ ;  /* 0x000000040f137210 */ /* 0x000fca0007f1e0ff */
[----:B------:R-:W-:Y:S01]  /*4290*/  IMAD.X R20, RZ, RZ, R5, P0 ;  /* 0x000000ffff147224 */ /* 0x000fe200000e0605 */
[----:B0-----:R-:W-:-:S04]  /*42a0*/  LEA R14, P0, R19, R6, 0x2 ;  /* 0x00000006130e7211 */ /* 0x001fc800078010ff */
[----:B------:R-:W-:-:S05]  /*42b0*/  LEA.HI.X R15, R19, R7, R20, 0x2, P0 ;  /* 0x00000007130f7211 */ /* 0x000fca00000f1414 */
[----:B------:R-:W2:Y:S04]  /*42c0*/  LDG.E R25, desc[UR10][R14.64] ;  /* 0x0000000a0e197981 */ /* 0x000ea8000c1e1900 */
[----:B------:R0:W5:Y:S04]  /*42d0*/  LDG.E R18, desc[UR10][R14.64+0x400] ;  /* 0x0004000a0e127981 */ /* 0x000168000c1e1900 */
        /* <DEDUP_REMOVED lines=22> */
.L_x_248:
[----:B------:R-:W-:Y:S05]  /*4440*/  BSYNC.RECONVERGENT B2 ;  /* 0x0000000000027941 */ /* 0x000fea0003800200 */
.L_x_247:
[----:B-----5:R-:W-:Y:S01]  /*4450*/  FSETP.GEU.AND P0, PT, R19, R18, PT ;  /* 0x000000121300720b */ /* 0x020fe20003f0e000 */
[----:B------:R-:W-:Y:S01]  /*4460*/  BSSY.RECONVERGENT B2, `(.L_x_249) ;  /* 0x0000013000027945 */ /* 0x000fe20003800200 */
[----:B------:R-:W-:Y:S01]  /*4470*/  IADD3 R21, P1, P2, R4, R2, R21 ;  /* 0x0000000204157210 */ /* 0x000fe20007a3e015 */
[----:B------:R-:W-:Y:S02]  /*4480*/  VIADD R15, R13, 0x100 ;  /* 0x000001000d0f7836 */ /* 0x000fe40000000000 */
[----:B------:R-:W-:Y:S01]  /*4490*/  IMAD.MOV.U32 R9, RZ, RZ, R18 ;  /* 0x000000ffff097224 */ /* 0x000fe200078e0012 */
[----:B------:R-:W-:Y:S01]  /*44a0*/  IADD3.X R23, PT, PT, R5, R3, RZ, P1, P2 ;  /* 0x0000000305177210 */ /* 0x000fe20000fe44ff */
[----:B------:R-:W-:-:S04]  /*44b0*/  IMAD.MOV.U32 R8, RZ, RZ, R21 ;  /* 0x000000ffff087224 */ /* 0x000fc800078e0015 */
[----:B------:R-:W-:Y:S02]  /*44c0*/  IMAD.MOV.U32 R10, RZ, RZ, R23 ;  /* 0x000000ffff0a7224 */ /* 0x000fe400078e0017 */
        /* <DEDUP_REMOVED lines=12> */
.L_x_250:
[----:B------:R-:W-:Y:S05]  /*4590*/  BSYNC.RECONVERGENT B2 ;  /* 0x0000000000027941 */ /* 0x000fea0003800200 */
.L_x_249:
[----:B------:R-:W-:Y:S01]  /*45a0*/  FSETP.GEU.AND P0, PT, R9, R12, PT ;  /* 0x0000000c0900720b */ /* 0x000fe20003f0e000 */
[----:B------:R-:W-:Y:S01]  /*45b0*/  BSSY.RECONVERGENT B2, `(.L_x_251) ;  /* 0x0000013000027945 */ /* 0x000fe20003800200 */
[CC--:B------:R-:W-:Y:S01]  /*45c0*/  IADD3 R19, P1, P4, R4.reuse, R2.reuse, R13 ;  /* 0x0000000204137210 */ /* 0x0c0fe20007c3e00d */
[----:B------:R-:W-:Y:S01]  /*45d0*/  IMAD.MOV.U32 R14, RZ, RZ, R12 ;  /* 0x000000ffff0e7224 */ /* 0x000fe200078e000c */
[----:B------:R-:W-:Y:S02]  /*45e0*/  IADD3 R20, P2, P3, R4, R2, R15 ;  /* 0x0000000204147210 */ /* 0x000fe40007b5e00f */
        /* <DEDUP_REMOVED lines=15> */
.L_x_252:
[----:B------:R-:W-:Y:S05]  /*46e0*/  BSYNC.RECONVERGENT B2 ;  /* 0x0000000000027941 */ /* 0x000fea0003800200 */
.L_x_251:
        /* <DEDUP_REMOVED lines=18> */
.L_x_254:
[----:B------:R-:W-:Y:S05]  /*4810*/  BSYNC.RECONVERGENT B2 ;  /* 0x0000000000027941 */ /* 0x000fea0003800200 */
.L_x_253:
[C---:B------:R-:W-:Y:S02]  /*4820*/  VIADD R15, R13.reuse, 0x200 ;  /* 0x000002000d0f7836 */ /* 0x040fe40000000000 */
[----:B------:R-:W-:-:S03]  /*4830*/  VIADD R13, R13, 0x400 ;  /* 0x000004000d0d7836 */ /* 0x000fc60000000000 */
[----:B------:R-:W-:-:S13]  /*4840*/  ISETP.GE.AND P0, PT, R15, R16, PT ;  /* 0x000000100f00720c */ /* 0x000fda0003f06270 */
[----:B------:R-:W-:Y:S05]  /*4850*/  @!P0 BRA `(.L_x_255) ;  /* 0xfffffff800848947 */ /* 0x000fea000383ffff */
.L_x_241:
[----:B------:R-:W-:Y:S05]  /*4860*/  BSYNC.RECONVERGENT B1 ;  /* 0x0000000000017941 */ /* 0x000fea0003800200 */
.L_x_234:
        /* <DEDUP_REMOVED lines=31> */
.L_x_257:
[----:B------:R-:W-:Y:S05]  /*4a60*/  BSYNC.RECONVERGENT B1 ;  /* 0x0000000000017941 */ /* 0x000fea0003800200 */
.L_x_256:
        /* <DEDUP_REMOVED lines=24> */
.L_x_259:
[----:B------:R-:W-:Y:S05]  /*4bf0*/  BSYNC.RECONVERGENT B1 ;  /* 0x0000000000017941 */ /* 0x000fea0003800200 */
.L_x_258:
        /* <DEDUP_REMOVED lines=24> */
.L_x_261:
[----:B------:R-:W-:Y:S05]  /*4d80*/  BSYNC.RECONVERGENT B1 ;  /* 0x0000000000017941 */ /* 0x000fea0003800200 */
.L_x_260:
        /* <DEDUP_REMOVED lines=24> */
.L_x_263:
[----:B------:R-:W-:Y:S05]  /*4f10*/  BSYNC.RECONVERGENT B1 ;  /* 0x0000000000017941 */ /* 0x000fea0003800200 */
.L_x_262:
[----:B0-----:R0:W0:Y:S01]  /*4f20*/  SHFL.DOWN PT, R2, R3, 0x10, 0x1f ;  /* 0x0a001f0003027f89 */ /* 0x00102200000e0000 */
[----:B------:R-:W-:Y:S01]  /*4f30*/  BSSY.RECONVERGENT B1, `(.L_x_264) ;  /* 0x0000017000017945 */ /* 0x000fe20003800200 */
[----:B--2---:R-:W-:Y:S02]  /*4f40*/  IMAD.MOV.U32 R6, RZ, RZ, R3 ;  /* 0x000000ffff067224 */ /* 0x004fe400078e0003 */
[----:B------:R2:W0:Y:S01]  /*4f50*/  SHFL.DOWN PT, R9, R4, 0x10, 0x1f ;  /* 0x0a001f0004097f89 */ /* 0x00042200000e0000 */
[----:B------:R-:W-:Y:S02]  /*4f60*/  IMAD.MOV.U32 R7, RZ, RZ, R4 ;  /* 0x000000ffff077224 */ /* 0x000fe400078e0004 */
[----:B----4-:R-:W-:Y:S01]  /*4f70*/  IMAD.MOV.U32 R8, RZ, RZ, R5 ;  /* 0x000000ffff087224 */ /* 0x010fe200078e0005 */
        /* <DEDUP_REMOVED lines=18> */
.L_x_265:
[----:B------:R-:W-:Y:S05]  /*50a0*/  BSYNC.RECONVERGENT B1 ;  /* 0x0000000000017941 */ /* 0x000fea0003800200 */
.L_x_264:
        /* <DEDUP_REMOVED lines=12> */
.L_x_267:
[----:B------:R-:W-:Y:S05]  /*5170*/  BSYNC.RECONVERGENT B1 ;  /* 0x0000000000017941 */ /* 0x000fea0003800200 */
.L_x_266:
[----:B------:R-:W-:Y:S01]  /*5180*/  BAR.SYNC.DEFER_BLOCKING 0x0 ;  /* 0x0000000000007b1d */ /* 0x000fe20000010000 */
[----:B------:R-:W-:-:S13]  /*5190*/  ISETP.NE.AND P2, PT, R11, RZ, PT ;  /* 0x000000ff0b00720c */ /* 0x000fda0003f45270 */
[----:B------:R-:W-:Y:S05]  /*51a0*/  @P2 BRA `(.L_x_197) ;  /* 0x0000000800342947 */ /* 0x000fea0003800000 */
[----:B0---4-:R-:W0:Y:S01]  /*51b0*/  S2R R3, SR_CgaCtaId ;  /* 0x0000000000037919 */ /* 0x011e220000008800 */
[----:B------:R-:W-:Y:S01]  /*51c0*/  MOV R2, 0x400 ;  /* 0x0000040000027802 */ /* 0x000fe20000000f00 */
[----:B------:R-:W-:Y:S03]  /*51d0*/  BSSY.RECONVERGENT B1, `(.L_x_268) ;  /* 0x0000016000017945 */ /* 0x000fe60003800200 */
[----:B0-----:R-:W-:-:S05]  /*51e0*/  LEA R25, R3, R2, 0x18 ;  /* 0x0000000203197211 */ /* 0x001fca00078ec0ff */
[----:B------:R-:W0:Y:S04]  /*51f0*/  LDS R3, [R25+0x18] ;  /* 0x0000180019037984 */ /* 0x000e280000000800 */
[----:B--2---:R-:W2:Y:S04]  /*5200*/  LDS.64 R4, [R25+0x20] ;  /* 0x0000200019047984 */ /* 0x004ea80000000a00 */
        /* <DEDUP_REMOVED lines=18> */
.L_x_269:
[----:B------:R-:W-:Y:S05]  /*5330*/  BSYNC.RECONVERGENT B1 ;  /* 0x0000000000017941 */ /* 0x000fea0003800200 */
.L_x_268:
        /* <DEDUP_REMOVED lines=10> */
[----:B------:R0:W1:Y:S04]  /*53e0*/  LDS.64 R10, [R25+0x60] ;  /* 0x00006000190a7984 */ /* 0x0000680000000a00 */
[----:B---3--:R3:W1:Y:S04]  /*53f0*/  LDS.64 R12, [R25+0x70] ;  /* 0x00007000190c7984 */ /* 0x0086680000000a00 */
        /* <DEDUP_REMOVED lines=15> */
.L_x_271:
[----:B------:R-:W-:Y:S05]  /*54f0*/  BSYNC.RECONVERGENT B1 ;  /* 0x0000000000017941 */ /* 0x000fea0003800200 */
.L_x_270:
        /* <DEDUP_REMOVED lines=17> */
.L_x_273:
[----:B------:R-:W-:Y:S05]  /*5610*/  BSYNC.RECONVERGENT B1 ;  /* 0x0000000000017941 */ /* 0x000fea0003800200 */
.L_x_272:
        /* <DEDUP_REMOVED lines=17> */
.L_x_275:
[----:B------:R-:W-:Y:S05]  /*5730*/  BSYNC.RECONVERGENT B1 ;  /* 0x0000000000017941 */ /* 0x000fea0003800200 */
.L_x_274:
        /* <DEDUP_REMOVED lines=17> */
.L_x_277:
[----:B------:R-:W-:Y:S05]  /*5850*/  BSYNC.RECONVERGENT B1 ;  /* 0x0000000000017941 */ /* 0x000fea0003800200 */
.L_x_276:
        /* <DEDUP_REMOVED lines=17> */
.L_x_279:
[----:B------:R-:W-:Y:S05]  /*5970*/  BSYNC.RECONVERGENT B1 ;  /* 0x0000000000017941 */ /* 0x000fea0003800200 */
.L_x_278:
        /* <DEDUP_REMOVED lines=16> */
.L_x_197:
[----:B------:R-:W-:Y:S05]  /*5a80*/  BSYNC.RECONVERGENT B0 ;  /* 0x0000000000007941 */ /* 0x000fea0003800200 */
.L_x_164:
[----:B------:R-:W-:Y:S05]  /*5a90*/  @P2 EXIT ;  /* 0x000000000000294d */ /* 0x000fea0003800000 */
[----:B0-234-:R-:W0:Y:S01]  /*5aa0*/  LDC.64 R2, c[0x0][0x390] ;  /* 0x0000e400ff027b82 */ /* 0x01de220000000a00 */
[----:B------:R-:W-:Y:S02]  /*5ab0*/  IMAD.MOV.U32 R9, RZ, RZ, R8 ;  /* 0x000000ffff097224 */ /* 0x000fe400078e0008 */
[----:B------:R-:W-:Y:S02]  /*5ac0*/  IMAD.MOV.U32 R8, RZ, RZ, R7 ;  /* 0x000000ffff087224 */ /* 0x000fe400078e0007 */
[----:B0-----:R-:W-:-:S05]  /*5ad0*/  IMAD.WIDE.U32 R2, R0, 0x10, R2 ;  /* 0x0000001000027825 */ /* 0x001fca00078e0002 */
[----:B------:R-:W-:Y:S04]  /*5ae0*/  STG.E.64 desc[UR10][R2.64+0x8], R8 ;  /* 0x0000080802007986 */ /* 0x000fe8000c101b0a */
[----:B------:R-:W-:Y:S01]  /*5af0*/  STG.E desc[UR10][R2.64], R6 ;  /* 0x0000000602007986 */ /* 0x000fe2000c10190a */
[----:B------:R-:W-:Y:S05]  /*5b00*/  EXIT ;  /* 0x000000000000794d */ /* 0x000fea0003800000 */
.L_x_280:
        /* <DEDUP_REMOVED lines=15> */
.L_x_761:


//--------------------- .text._ZN6thrust24THRUST_300001_SM_1000_NS8cuda_cub4core6detail13_kernel_agentINS1_8__reduce11ReduceAgentINS0_12zip_iteratorIN4cuda3std3__45tupleIJNS0_6detail15normal_iteratorINS0_10device_ptrIfEEEENS0_17counting_iteratorIlNS0_11use_defaultESI_SI_EEEEEEEPNSB_IJflEEESM_lNS1_9__extrema9arg_max_fIflNSA_4lessIfEEEEEEJSL_SN_lSS_EEEvDpT0_ --------------------------
	.section	.text._ZN6thrust24THRUST_300001_SM_1000_NS8cuda_cub4core6detail13_kernel_agentINS1_8__reduce11ReduceAgentINS0_12zip_iteratorIN4cuda3std3__45tupleIJNS0_6detail15normal_iteratorINS0_10device_ptrIfEEEENS0_17counting_iteratorIlNS0_11use_defaultESI_SI_EEEEEEEPNSB_IJflEEESM_lNS1_9__extrema9arg_max_fIflNSA_4lessIfEEEEEEJSL_SN_lSS_EEEvDpT0_,"ax",@progbits
	.align	128
        .global         _ZN6thrust24THRUST_300001_SM_1000_NS8cuda_cub4core6detail13_kernel_agentINS1_8__reduce11ReduceAgentINS0_12zip_iteratorIN4cuda3std3__45tupleIJNS0_6detail15normal_iteratorINS0_10device_ptrIfEEEENS0_17counting_iteratorIlNS0_11use_defaultESI_SI_EEEEEEEPNSB_IJflEEESM_lNS1_9__extrema9arg_max_fIflNSA_4lessIfEEEEEEJSL_SN_lSS_EEEvDpT0_
        .type           _ZN6thrust24THRUST_300001_SM_1000_NS8cuda_cub4core6detail13_kernel_agentINS1_8__reduce11ReduceAgentINS0_12zip_iteratorIN4cuda3std3__45tupleIJNS0_6detail15normal_iteratorINS0_10device_ptrIfEEEENS0_17counting_iteratorIlNS0_11use_defaultESI_SI_EEEEEEEPNSB_IJflEEESM_lNS1_9__extrema9arg_max_fIflNSA_4lessIfEEEEEEJSL_SN_lSS_EEEvDpT0_,@function
        .size           _ZN6thrust24THRUST_300001_SM_1000_NS8cuda_cub4core6detail13_kernel_agentINS1_8__reduce11ReduceAgentINS0_12zip_iteratorIN4cuda3std3__45tupleIJNS0_6detail15normal_iteratorINS0_10device_ptrIfEEEENS0_17counting_iteratorIlNS0_11use_defaultESI_SI_EEEEEEEPNSB_IJflEEESM_lNS1_9__extrema9arg_max_fIflNSA_4lessIfEEEEEEJSL_SN_lSS_EEEvDpT0_,(.L_x_762 - _ZN6thrust24THRUST_300001_SM_1000_NS8cuda_cub4core6detail13_kernel_agentINS1_8__reduce11ReduceAgentINS0_12zip_iteratorIN4cuda3std3__45tupleIJNS0_6detail15normal_iteratorINS0_10device_ptrIfEEEENS0_17counting_iteratorIlNS0_11use_defaultESI_SI_EEEEEEEPNSB_IJflEEESM_lNS1_9__extrema9arg_max_fIflNSA_4lessIfEEEEEEJSL_SN_lSS_EEEvDpT0_)
        .other          _ZN6thrust24THRUST_300001_SM_1000_NS8cuda_cub4core6detail13_kernel_agentINS1_8__reduce11ReduceAgentINS0_12zip_iteratorIN4cuda3std3__45tupleIJNS0_6detail15normal_iteratorINS0_10device_ptrIfEEEENS0_17counting_iteratorIlNS0_11use_defaultESI_SI_EEEEEEEPNSB_IJflEEESM_lNS1_9__extrema9arg_max_fIflNSA_4lessIfEEEEEEJSL_SN_lSS_EEEvDpT0_,@"STO_CUDA_ENTRY STV_DEFAULT"
_ZN6thrust24THRUST_300001_SM_1000_NS8cuda_cub4core6detail13_kernel_agentINS1_8__reduce11ReduceAgentINS0_12zip_iteratorIN4cuda3std3__45tupleIJNS0_6detail15normal_iteratorINS0_10device_ptrIfEEEENS0_17counting_iteratorIlNS0_11use_defaultESI_SI_EEEEEEEPNSB_IJflEEESM_lNS1_9__extrema9arg_max_fIflNSA_4lessIfEEEEEEJSL_SN_lSS_EEEvDpT0_:
.text._ZN6thrust24THRUST_300001_SM_1000_NS8cuda_cub4core6detail13_kernel_agentINS1_8__reduce11ReduceAgentINS0_12zip_iteratorIN4cuda3std3__45tupleIJNS0_6detail15normal_iteratorINS0_10device_ptrIfEEEENS0_17counting_iteratorIlNS0_11use_defaultESI_SI_EEEEEEEPNSB_IJflEEESM_lNS1_9__extrema9arg_max_fIflNSA_4lessIfEEEEEEJSL_SN_lSS_EEEvDpT0_:
[----:B------:R-:W-:Y:S01]  /*0000*/  LDC R1, c[0x0][0x37c] ;  /* 0x0000df00ff017b82 */ /* 0x000fe20000000800 */
[----:B------:R-:W0:Y:S02]  /*0010*/  LDCU.64 UR4, c[0x0][0x398] ;  /* 0x00007300ff0477ac */ /* 0x000e240008000a00 */
[----:B0-----:R-:W-:-:S04]  /*0020*/  ISETP.NE.U32.AND P0, PT, RZ, UR4, PT ;  /* 0x00000004ff007c0c */ /* 0x001fc8000bf05070 */
[----:B------:R-:W-:-:S13]  /*0030*/  ISETP.NE.AND.EX P0, PT, RZ, UR5, PT, P0 ;  /* 0x00000005ff007c0c */ /* 0x000fda000bf05300 */
[----:B------:R-:W-:Y:S05]  /*0040*/  @!P0 EXIT ;  /* 0x000000000000894d */ /* 0x000fea0003800000 */
[----:B------:R-:W-:Y:S01]  /*0050*/  UISETP.GT.U32.AND UP0, UPT, UR4, 0x4ff, UPT ;  /* 0x000004ff0400788c */ /* 0x000fe2000bf04070 */
[----:B------:R-:W-:Y:S01]  /*0060*/  BSSY.RECONVERGENT B0, `(.L_x_281) ;  /* 0x0000558000007945 */ /* 0x000fe20003800200 */
[----:B------:R-:W0:Y:S02]  /*0070*/  LDCU.64 UR8, c[0x0][0x358] ;  /* 0x00006b00ff0877ac */ /* 0x000e240008000a00 */
[----:B------:R-:W-:-:S09]  /*0080*/  UISETP.GT.AND.EX UP0, UPT, UR5, URZ, UPT, UP0 ;  /* 0x000000ff0500728c */ /* 0x000fd2000bf04300 */
[----:B------:R-:W-:Y:S05]  /*0090*/  BRA.U UP0, `(.L_x_282) ;  /* 0x0000003100a87547 */ /* 0x000fea000b800000 */
[----:B------:R-:W1:Y:S01]  /*00a0*/  S2R R0, SR_TID.X ;  /* 0x0000000000007919 */ /* 0x000e620000002100 */
[----:B------:R-:W2:Y:S01]  /*00b0*/  LDCU UR5, c[0x0][0x398] ;  /* 0x00007300ff0577ac */ /* 0x000ea20008000800 */
[----:B------:R-:W-:Y:S01]  /*00c0*/  BSSY.RECONVERGENT B1, `(.L_x_283) ;  /* 0x000000d000017945 */ /* 0x000fe20003800200 */
[----:B------:R-:W-:Y:S01]  /*00d0*/  CS2R R6, SRZ ;  /* 0x0000000000067805 */ /* 0x000fe2000001ff00 */
[----:B------:R-:W-:Y:S01]  /*00e0*/  IMAD.MOV.U32 R8, RZ, RZ, RZ ;  /* 0x000000ffff087224 */ /* 0x000fe200078e00ff */
[----:B-1----:R-:W-:Y:S01]  /*00f0*/  ISETP.GE.AND P0, PT, R0, UR4, PT ;  /* 0x0000000400007c0c */ /* 0x002fe2000bf06270 */
[----:B------:R-:W-:-:S12]  /*0100*/  IMAD.MOV.U32 R9, RZ, RZ, R0 ;  /* 0x000000ffff097224 */ /* 0x000fd800078e0000 */
[----:B--2---:R-:W-:Y:S05]  /*0110*/  @P0 BRA `(.L_x_284) ;  /* 0x00000000001c0947 */ /* 0x004fea0003800000 */
[----:B------:R-:W1:Y:S01]  /*0120*/  LDC.64 R2, c[0x0][0x380] ;  /* 0x0000e000ff027b82 */ /* 0x000e620000000a00 */
[----:B------:R-:W2:Y:S01]  /*0130*/  LDCU.64 UR6, c[0x0][0x388] ;  /* 0x00007100ff0677ac */ /* 0x000ea20008000a00 */
[----:B-1----:R-:W-:-:S05]  /*0140*/  IMAD.WIDE.U32 R2, R0, 0x4, R2 ;  /* 0x0000000400027825 */ /* 0x002fca00078e0002 */
[----:B0-----:R1:W5:Y:S01]  /*0150*/  LDG.E R6, desc[UR8][R2.64] ;  /* 0x0000000802067981 */ /* 0x001362000c1e1900 */
[C---:B--2---:R-:W-:Y:S01]  /*0160*/  IADD3 R7, P0, PT, R0.reuse, UR6, RZ ;  /* 0x0000000600077c10 */ /* 0x044fe2000ff1e0ff */
[----:B------:R-:W-:-:S04]  /*0170*/  VIADD R9, R0, 0x100 ;  /* 0x0000010000097836 */ /* 0x000fc80000000000 */
[----:B------:R-:W-:-:S08]  /*0180*/  IMAD.X R8, RZ, RZ, UR7, P0 ;  /* 0x00000007ff087e24 */ /* 0x000fd000080e06ff */
.L_x_284:
[----:B0-----:R-:W-:Y:S05]  /*0190*/  BSYNC.RECONVERGENT B1 ;  /* 0x0000000000017941 */ /* 0x001fea0003800200 */
.L_x_283:
        /* <DEDUP_REMOVED lines=10> */
[----:B------:R-:W1:Y:S01]  /*0240*/  LDCU.64 UR6, c[0x0][0x388] ;  /* 0x00007100ff0677ac */ /* 0x000e620008000a00 */
[----:B------:R-:W-:-:S04]  /*0250*/  LEA.HI R4, R11, 0x1, RZ, 0x18 ;  /* 0x000000010b047811 */ /* 0x000fc800078fc0ff */
[----:B------:R-:W-:-:S05]  /*0260*/  LOP3.LUT R4, R4, 0x3, RZ, 0xc0, !PT ;  /* 0x0000000304047812 */ /* 0x000fca00078ec0ff */
[----:B------:R-:W-:Y:S01]  /*0270*/  IMAD.MOV R4, RZ, RZ, -R4 ;  /* 0x000000ffff047224 */ /* 0x000fe200078e0a04 */
[C---:B-1----:R-:W-:Y:S01]  /*0280*/  IADD3 R5, P0, PT, R9.reuse, UR6, RZ ;  /* 0x0000000609057c10 */ /* 0x042fe2000ff1e0ff */
[----:B0-----:R-:W-:-:S04]  /*0290*/  IMAD.WIDE.U32 R2, R9, 0x4, R2 ;  /* 0x0000000409027825 */ /* 0x001fc800078e0002 */
[----:B------:R-:W-:-:S08]  /*02a0*/  IMAD.X R10, RZ, RZ, UR7, P0 ;  /* 0x00000007ff0a7e24 */ /* 0x000fd000080e06ff */
.L_x_291:
[----:B------:R0:W2:Y:S01]  /*02b0*/  LDG.E R15, desc[UR8][R2.64] ;  /* 0x00000008020f7981 */ /* 0x0000a2000c1e1900 */
[----:B------:R-:W-:Y:S01]  /*02c0*/  VIADD R4, R4, 0x1 ;  /* 0x0000000104047836 */ /* 0x000fe20000000000 */
[----:B------:R-:W-:Y:S01]  /*02d0*/  BSSY.RECONVERGENT B3, `(.L_x_289) ;  /* 0x0000016000037945 */ /* 0x000fe20003800200 */
[----:B------:R-:W-:Y:S02]  /*02e0*/  IMAD.MOV.U32 R14, RZ, RZ, R7 ;  /* 0x000000ffff0e7224 */ /* 0x000fe400078e0007 */
[----:B------:R-:W-:Y:S01]  /*02f0*/  IMAD.MOV.U32 R13, RZ, RZ, R8 ;  /* 0x000000ffff0d7224 */ /* 0x000fe200078e0008 */
[----:B------:R-:W-:Y:S01]  /*0300*/  ISETP.NE.AND P2, PT, R4, RZ, PT ;  /* 0x000000ff0400720c */ /* 0x000fe20003f45270 */
[----:B-----5:R-:W-:Y:S02]  /*0310*/  IMAD.MOV.U32 R12, RZ, RZ, R6 ;  /* 0x000000ffff0c7224 */ /* 0x020fe400078e0006 */
[----:B------:R-:W-:Y:S01]  /*0320*/  IMAD.MOV.U32 R7, RZ, RZ, R5 ;  /* 0x000000ffff077224 */ /* 0x000fe200078e0005 */
[----:B0-----:R-:W-:Y:S01]  /*0330*/  IADD3 R2, P3, PT, R2, 0x400, RZ ;  /* 0x0000040002027810 */ /* 0x001fe20007f7e0ff */
        /* <DEDUP_REMOVED lines=15> */
.L_x_290:
[----:B------:R-:W-:Y:S05]  /*0430*/  BSYNC.RECONVERGENT B3 ;  /* 0x0000000000037941 */ /* 0x000fea0003800200 */
.L_x_289:
[----:B------:R-:W-:Y:S01]  /*0440*/  IADD3 R5, P0, PT, R5, 0x100, RZ ;  /* 0x0000010005057810 */ /* 0x000fe20007f1e0ff */
[----:B------:R-:W-:Y:S02]  /*0450*/  VIADD R9, R9, 0x100 ;  /* 0x0000010009097836 */ /* 0x000fe40000000000 */
[----:B------:R-:W-:Y:S02]  /*0460*/  IMAD.X R3, RZ, RZ, R3, P3 ;  /* 0x000000ffff037224 */ /* 0x000fe400018e0603 */
[----:B------:R-:W-:Y:S01]  /*0470*/  IMAD.X R10, RZ, RZ, R10, P0 ;  /* 0x000000ffff0a7224 */ /* 0x000fe200000e060a */
[----:B------:R-:W-:Y:S07]  /*0480*/  @P2 BRA `(.L_x_291) ;  /* 0xfffffffc00882947 */ /* 0x000fee000383ffff */
.L_x_288:
[----:B------:R-:W-:Y:S05]  /*0490*/  BSYNC.RECONVERGENT B2 ;  /* 0x0000000000027941 */ /* 0x000fea0003800200 */
.L_x_287:
[----:B------:R-:W-:-:S13]  /*04a0*/  ISETP.GE.U32.AND P0, PT, R11, 0x300, PT ;  /* 0x000003000b00780c */ /* 0x000fda0003f06070 */
[----:B------:R-:W-:Y:S05]  /*04b0*/  @!P0 BRA `(.L_x_286) ;  /* 0x00000004007c8947 */ /* 0x000fea0003800000 */
[----:B------:R-:W0:Y:S01]  /*04c0*/  LDC.64 R4, c[0x0][0x380] ;  /* 0x0000e000ff047b82 */ /* 0x000e220000000a00 */
[----:B------:R-:W-:-:S07]  /*04d0*/  VIADD R10, R9, 0x200 ;  /* 0x00000200090a7836 */ /* 0x000fce0000000000 */
[----:B------:R-:W1:Y:S02]  /*04e0*/  LDC.64 R2, c[0x0][0x388] ;  /* 0x0000e200ff027b82 */ /* 0x000e640000000a00 */
.L_x_300:
[----:B------:R-:W-:-:S04]  /*04f0*/  VIADD R15, R10, 0xfffffe00 ;  /* 0xfffffe000a0f7836 */ /* 0x000fc80000000000 */
[----:B0-----:R-:W-:-:S05]  /*0500*/  IMAD.WIDE R12, R15, 0x4, R4 ;  /* 0x000000040f0c7825 */ /* 0x001fca00078e0204 */
[----:B------:R-:W2:Y:S04]  /*0510*/  LDG.E R21, desc[UR8][R12.64] ;  /* 0x000000080c157981 */ /* 0x000ea8000c1e1900 */
[----:B-----5:R0:W5:Y:S04]  /*0520*/  LDG.E R23, desc[UR8][R12.64+0x400] ;  /* 0x000400080c177981 */ /* 0x020168000c1e1900 */
[----:B------:R0:W5:Y:S04]  /*0530*/  LDG.E R9, desc[UR8][R12.64+0x800] ;  /* 0x000800080c097981 */ /* 0x000168000c1e1900 */
[----:B------:R0:W5:Y:S01]  /*0540*/  LDG.E R11, desc[UR8][R12.64+0xc00] ;  /* 0x000c00080c0b7981 */ /* 0x000162000c1e1900 */
[C---:B-1----:R-:W-:Y:S01]  /*0550*/  IADD3 R18, P1, PT, R15.reuse, R2, RZ ;  /* 0x000000020f127210 */ /* 0x042fe20007f3e0ff */
[----:B------:R-:W-:Y:S03]  /*0560*/  BSSY.RECONVERGENT B2, `(.L_x_292) ;  /* 0x0000013000027945 */ /* 0x000fe60003800200 */
[----:B------:R-:W-:Y:S01]  /*0570*/  LEA.HI.X.SX32 R19, R15, R3, 0x1, P1 ;  /* 0x000000030f137211 */ /* 0x000fe200008f0eff */
[----:B------:R-:W-:-:S02]  /*0580*/  VIADD R15, R10, 0xffffff00 ;  /* 0xffffff000a0f7836 */ /* 0x000fc40000000000 */
        /* <DEDUP_REMOVED lines=16> */
.L_x_293:
[----:B------:R-:W-:Y:S05]  /*0690*/  BSYNC.RECONVERGENT B2 ;  /* 0x0000000000027941 */ /* 0x000fea0003800200 */
.L_x_292:
[----:B-----5:R-:W-:Y:S01]  /*06a0*/  FSETP.GEU.AND P0, PT, R14, R23, PT ;  /* 0x000000170e00720b */ /* 0x020fe20003f0e000 */
[----:B------:R-:W-:Y:S01]  /*06b0*/  BSSY.RECONVERGENT B2, `(.L_x_294) ;  /* 0x0000013000027945 */ /* 0x000fe20003800200 */
[C---:B------:R-:W-:Y:S01]  /*06c0*/  IADD3 R13, P1, PT, R15.reuse, R2, RZ ;  /* 0x000000020f0d7210 */ /* 0x040fe20007f3e0ff */
[----:B------:R-:W-:Y:S02]  /*06d0*/  VIADD R7, R10, 0x100 ;  /* 0x000001000a077836 */ /* 0x000fe40000000000 */
[----:B------:R-:W-:Y:S01]  /*06e0*/  IMAD.MOV.U32 R6, RZ, RZ, R23 ;  /* 0x000000ffff067224 */ /* 0x000fe200078e0017 */
[----:B------:R-:W-:Y:S01]  /*06f0*/  LEA.HI.X.SX32 R12, R15, R3, 0x1, P1 ;  /* 0x000000030f0c7211 */ /* 0x000fe200008f0eff */
        /* <DEDUP_REMOVED lines=14> */
.L_x_295:
[----:B------:R-:W-:Y:S05]  /*07e0*/  BSYNC.RECONVERGENT B2 ;  /* 0x0000000000027941 */ /* 0x000fea0003800200 */
.L_x_294:
[----:B------:R-:W-:Y:S01]  /*07f0*/  FSETP.GEU.AND P0, PT, R6, R9, PT ;  /* 0x000000090600720b */ /* 0x000fe20003f0e000 */
[----:B------:R-:W-:Y:S01]  /*0800*/  BSSY.RECONVERGENT B2, `(.L_x_296) ;  /* 0x0000013000027945 */ /* 0x000fe20003800200 */
[CC--:B------:R-:W-:Y:S01]  /*0810*/  IADD3 R17, P1, PT, R10.reuse, R2.reuse, RZ ;  /* 0x000000020a117210 */ /* 0x0c0fe20007f3e0ff */
[----:B------:R-:W-:Y:S01]  /*0820*/  IMAD.MOV.U32 R12, RZ, RZ, R9 ;  /* 0x000000ffff0c7224 */ /* 0x000fe200078e0009 */
[----:B------:R-:W-:Y:S02]  /*0830*/  IADD3 R18, P2, PT, R7, R2, RZ ;  /* 0x0000000207127210 */ /* 0x000fe40007f5e0ff */
        /* <DEDUP_REMOVED lines=15> */
.L_x_297:
[----:B------:R-:W-:Y:S05]  /*0930*/  BSYNC.RECONVERGENT B2 ;  /* 0x0000000000027941 */ /* 0x000fea0003800200 */
.L_x_296:
[----:B------:R-:W-:Y:S01]  /*0940*/  FSETP.GEU.AND P0, PT, R12, R11, PT ;  /* 0x0000000b0c00720b */ /* 0x000fe20003f0e000 */
[----:B------:R-:W-:Y:S01]  /*0950*/  BSSY.RECONVERGENT B2, `(.L_x_298) ;  /* 0x0000011000027945 */ /* 0x000fe20003800200 */
[----:B------:R-:W-:Y:S01]  /*0960*/  LEA.HI.X.SX32 R9, R7, R3, 0x1, P2 ;  /* 0x0000000307097211 */ /* 0x000fe200010f0eff */
        /* <DEDUP_REMOVED lines=15> */
.L_x_299:
[----:B------:R-:W-:Y:S05]  /*0a60*/  BSYNC.RECONVERGENT B2 ;  /* 0x0000000000027941 */ /* 0x000fea0003800200 */
.L_x_298:
[C---:B------:R-:W-:Y:S02]  /*0a70*/  VIADD R9, R10.reuse, 0x200 ;  /* 0x000002000a097836 */ /* 0x040fe40000000000 */
[----:B------:R-:W-:-:S03]  /*0a80*/  VIADD R10, R10, 0x400 ;  /* 0x000004000a0a7836 */ /* 0x000fc60000000000 */
[----:B------:R-:W-:-:S13]  /*0a90*/  ISETP.GE.AND P0, PT, R9, UR5, PT ;  /* 0x0000000509007c0c */ /* 0x000fda000bf06270 */
[----:B------:R-:W-:Y:S05]  /*0aa0*/  @!P0 BRA `(.L_x_300) ;  /* 0xfffffff800908947 */ /* 0x000fea000383ffff */
.L_x_286:
[----:B------:R-:W-:Y:S05]  /*0ab0*/  BSYNC.RECONVERGENT B1 ;  /* 0x0000000000017941 */ /* 0x000fea0003800200 */
.L_x_285:
[----:B------:R-:W0:Y:S02]  /*0ac0*/  LDCU UR6, c[0x0][0x398] ;  /* 0x00007300ff0677ac */ /* 0x000e240008000800 */
[----:B0-----:R-:W-:-:S09]  /*0ad0*/  UISETP.GE.AND UP0, UPT, UR6, 0x100, UPT ;  /* 0x000001000600788c */ /* 0x001fd2000bf06270 */
[----:B------:R-:W-:Y:S05]  /*0ae0*/  BRA.U !UP0, `(.L_x_301) ;  /* 0x00000011088c7547 */ /* 0x000fea000b800000 */
[----:B------:R-:W0:Y:S01]  /*0af0*/  S2R R11, SR_LANEID ;  /* 0x00000000000b7919 */ /* 0x000e220000000000 */
[----:B------:R-:W-:Y:S01]  /*0b00*/  BSSY.RECONVERGENT B1, `(.L_x_302) ;  /* 0x000001b000017945 */ /* 0x000fe20003800200 */
[----:B------:R-:W-:Y:S01]  /*0b10*/  IMAD.MOV.U32 R9, RZ, RZ, R7 ;  /* 0x000000ffff097224 */ /* 0x000fe200078e0007 */
[----:B-1---5:R1:W2:Y:S01]  /*0b20*/  SHFL.DOWN PT, R3, R6, 0x1, 0x1f ;  /* 0x08201f0006037f89 */ /* 0x0222a200000e0000 */
        /* <DEDUP_REMOVED lines=24> */
.L_x_303:
[----:B------:R-:W-:Y:S05]  /*0cb0*/  BSYNC.RECONVERGENT B1 ;  /* 0x0000000000017941 */ /* 0x000fea0003800200 */
.L_x_302:
[C---:B------:R-:W-:Y:S01]  /*0cc0*/  ISETP.GT.AND P5, PT, R11.reuse, 0x17, PT ;  /* 0x000000170b00780c */ /* 0x040fe20003fa4270 */
[----:B------:R0:W1:Y:S01]  /*0cd0*/  SHFL.DOWN PT, R7, R2, 0x2, 0x1f ;  /* 0x08401f0002077f89 */ /* 0x00006200000e0000 */
[C---:B------:R-:W-:Y:S01]  /*0ce0*/  ISETP.GT.AND P4, PT, R11.reuse, 0xf, PT ;  /* 0x0000000f0b00780c */ /* 0x040fe20003f84270 */
[----:B------:R-:W-:Y:S01]  /*0cf0*/  BSSY.RECONVERGENT B1, `(.L_x_304) ;  /* 0x0000018000017945 */ /* 0x000fe20003800200 */
[----:B------:R-:W-:Y:S01]  /*0d00*/  ISETP.NE.AND P2, PT, R11, RZ, PT ;  /* 0x000000ff0b00720c */ /* 0x000fe20003f45270 */
[----:B------:R0:W2:Y:S01]  /*0d10*/  SHFL.DOWN PT, R6, R9, 0x2, 0x1f ;  /* 0x08401f0009067f89 */ /* 0x0000a200000e0000 */
[----:B------:R-:W-:Y:S02]  /*0d20*/  IMAD.MOV.U32 R4, RZ, RZ, R9 ;  /* 0x000000ffff047224 */ /* 0x000fe400078e0009 */
[----:B------:R-:W-:Y:S01]  /*0d30*/  IMAD.MOV.U32 R5, RZ, RZ, R10 ;  /* 0x000000ffff057224 */ /* 0x000fe200078e000a */
[----:B------:R0:W3:Y:S01]  /*0d40*/  SHFL.DOWN PT, R11, R10, 0x2, 0x1f ;  /* 0x08401f000a0b7f89 */ /* 0x0000e200000e0000 */
[----:B------:R-:W-:Y:S01]  /*0d50*/  IMAD.MOV.U32 R3, RZ, RZ, R2 ;  /* 0x000000ffff037224 */ /* 0x000fe200078e0002 */
[----:B------:R-:W-:Y:S06]  /*0d60*/  @P1 BRA `(.L_x_305) ;  /* 0x0000000000401947 */ /* 0x000fec0003800000 */
        /* <DEDUP_REMOVED lines=16> */
.L_x_305:
[----:B------:R-:W-:Y:S05]  /*0e70*/  BSYNC.RECONVERGENT B1 ;  /* 0x0000000000017941 */ /* 0x000fea0003800200 */
.L_x_304:
[----:B------:R4:W3:Y:S01]  /*0e80*/  SHFL.DOWN PT, R8, R3, 0x4, 0x1f ;  /* 0x08801f0003087f89 */ /* 0x0008e200000e0000 */
[----:B------:R-:W-:Y:S01]  /*0e90*/  BSSY.RECONVERGENT B1, `(.L_x_306) ;  /* 0x0000017000017945 */ /* 0x000fe20003800200 */
[----:B--2---:R-:W-:Y:S02]  /*0ea0*/  IMAD.MOV.U32 R6, RZ, RZ, R4 ;  /* 0x000000ffff067224 */ /* 0x004fe400078e0004 */
[----:B0-----:R4:W0:Y:S01]  /*0eb0*/  SHFL.DOWN PT, R9, R4, 0x4, 0x1f ;  /* 0x08801f0004097f89 */ /* 0x00182200000e0000 */
[----:B-1----:R-:W-:Y:S02]  /*0ec0*/  IMAD.MOV.U32 R7, RZ, RZ, R5 ;  /* 0x000000ffff077224 */ /* 0x002fe400078e0005 */
[----:B------:R-:W-:Y:S01]  /*0ed0*/  IMAD.MOV.U32 R2, RZ, RZ, R3 ;  /* 0x000000ffff027224 */ /* 0x000fe200078e0003 */
[----:B------:R4:W1:Y:S01]  /*0ee0*/  SHFL.DOWN PT, R10, R5, 0x4, 0x1f ;  /* 0x08801f00050a7f89 */ /* 0x00086200000e0000 */
[----:B------:R-:W-:Y:S05]  /*0ef0*/  @P3 BRA `(.L_x_307) ;  /* 0x0000000000403947 */ /* 0x000fea0003800000 */
[----:B---3--:R-:W-:Y:S01]  /*0f00*/  FSETP.GEU.AND P0, PT, R3, R8, PT ;  /* 0x000000080300720b */ /* 0x008fe20003f0e000 */
        /* <DEDUP_REMOVED lines=15> */
.L_x_307:
[----:B------:R-:W-:Y:S05]  /*1000*/  BSYNC.RECONVERGENT B1 ;  /* 0x0000000000017941 */ /* 0x000fea0003800200 */
.L_x_306:
[----:B0-----:R0:W2:Y:S01]  /*1010*/  SHFL.DOWN PT, R9, R2, 0x8, 0x1f ;  /* 0x09001f0002097f89 */ /* 0x0010a200000e0000 */
[----:B------:R-:W-:Y:S01]  /*1020*/  BSSY.RECONVERGENT B1, `(.L_x_308) ;  /* 0x0000017000017945 */ /* 0x000fe20003800200 */
[----:B----4-:R-:W-:Y:S02]  /*1030*/  IMAD.MOV.U32 R4, RZ, RZ, R6 ;  /* 0x000000ffff047224 */ /* 0x010fe400078e0006 */
[----:B---3--:R0:W3:Y:S01]  /*1040*/  SHFL.DOWN PT, R11, R6, 0x8, 0x1f ;  /* 0x09001f00060b7f89 */ /* 0x0080e200000e0000 */
[----:B------:R-:W-:Y:S02]  /*1050*/  IMAD.MOV.U32 R5, RZ, RZ, R7 ;  /* 0x000000ffff057224 */ /* 0x000fe400078e0007 */
[----:B------:R-:W-:Y:S01]  /*1060*/  IMAD.MOV.U32 R3, RZ, RZ, R2 ;  /* 0x000000ffff037224 */ /* 0x000fe200078e0002 */
[----:B------:R0:W4:Y:S01]  /*1070*/  SHFL.DOWN PT, R8, R7, 0x8, 0x1f ;  /* 0x09001f0007087f89 */ /* 0x00012200000e0000 */
[----:B------:R-:W-:Y:S05]  /*1080*/  @P5 BRA `(.L_x_309) ;  /* 0x0000000000405947 */ /* 0x000fea0003800000 */
[----:B--2---:R-:W-:Y:S01]  /*1090*/  FSETP.GEU.AND P0, PT, R2, R9, PT ;  /* 0x000000090200720b */ /* 0x004fe20003f0e000 */
        /* <DEDUP_REMOVED lines=15> */
.L_x_309:
[----:B------:R-:W-:Y:S05]  /*1190*/  BSYNC.RECONVERGENT B1 ;  /* 0x0000000000017941 */ /* 0x000fea0003800200 */
.L_x_308:
[----:B0-----:R0:W0:Y:S01]  /*11a0*/  SHFL.DOWN PT, R2, R3, 0x10, 0x1f ;  /* 0x0a001f0003027f89 */ /* 0x00102200000e0000 */
[----:B------:R-:W-:Y:S01]  /*11b0*/  BSSY.RECONVERGENT B1, `(.L_x_310) ;  /* 0x0000017000017945 */ /* 0x000fe20003800200 */
[----:B------:R-:W-:Y:S02]  /*11c0*/  IMAD.MOV.U32 R7, RZ, RZ, R4 ;  /* 0x000000ffff077224 */ /* 0x000fe400078e0004 */
[----:B--2---:R2:W0:Y:S01]  /*11d0*/  SHFL.DOWN PT, R9, R4, 0x10, 0x1f ;  /* 0x0a001f0004097f89 */ /* 0x00442200000e0000 */
[----:B------:R-:W-:Y:S02]  /*11e0*/  IMAD.MOV.U32 R6, RZ, RZ, R5 ;  /* 0x000000ffff067224 */ /* 0x000fe400078e0005 */
[----:B----4-:R-:W-:Y:S01]  /*11f0*/  IMAD.MOV.U32 R8, RZ, RZ, R3 ;  /* 0x000000ffff087224 */ /* 0x010fe200078e0003 */
        /* <DEDUP_REMOVED lines=18> */
.L_x_311:
[----:B------:R-:W-:Y:S05]  /*1320*/  BSYNC.RECONVERGENT B1 ;  /* 0x0000000000017941 */ /* 0x000fea0003800200 */
.L_x_310:
        /* <DEDUP_REMOVED lines=12> */
.L_x_313:
[----:B------:R-:W-:Y:S05]  /*13f0*/  BSYNC.RECONVERGENT B1 ;  /* 0x0000000000017941 */ /* 0x000fea0003800200 */
.L_x_312:
        /* <DEDUP_REMOVED lines=27> */
.L_x_316:
[----:B------:R-:W-:Y:S05]  /*15b0*/  BSYNC.RECONVERGENT B1 ;  /* 0x0000000000017941 */ /* 0x000fea0003800200 */
.L_x_315:
        /* <DEDUP_REMOVED lines=9> */
[----:B---3--:R3:W1:Y:S04]  /*1650*/  LDS.64 R10, [R24+0x50] ;  /* 0x00005000180a7984 */ /* 0x0086680000000a00 */
        /* <DEDUP_REMOVED lines=17> */
.L_x_318:
[----:B------:R-:W-:Y:S05]  /*1770*/  BSYNC.RECONVERGENT B1 ;  /* 0x0000000000017941 */ /* 0x000fea0003800200 */
.L_x_317:
        /* <DEDUP_REMOVED lines=17> */
.L_x_320:
[----:B------:R-:W-:Y:S05]  /*1890*/  BSYNC.RECONVERGENT B1 ;  /* 0x0000000000017941 */ /* 0x000fea0003800200 */
.L_x_319:
        /* <DEDUP_REMOVED lines=17> */
.L_x_322:
[----:B------:R-:W-:Y:S05]  /*19b0*/  BSYNC.RECONVERGENT B1 ;  /* 0x0000000000017941 */ /* 0x000fea0003800200 */
.L_x_321:
        /* <DEDUP_REMOVED lines=17> */
.L_x_324:
[----:B------:R-:W-:Y:S05]  /*1ad0*/  BSYNC.RECONVERGENT B1 ;  /* 0x0000000000017941 */ /* 0x000fea0003800200 */
.L_x_323:
        /* <DEDUP_REMOVED lines=17> */
.L_x_326:
[----:B------:R-:W-:Y:S05]  /*1bf0*/  BSYNC.RECONVERGENT B1 ;  /* 0x0000000000017941 */ /* 0x000fea0003800200 */
.L_x_325:
        /* <DEDUP_REMOVED lines=18> */
.L_x_301:
[----:B------:R-:W0:Y:S01]  /*1d20*/  S2R R12, SR_LANEID ;  /* 0x00000000000c7919 */ /* 0x000e220000000000 */
[----:B-1----:R-:W-:Y:S01]  /*1d30*/  LOP3.LUT R2, R0, 0x3e0, RZ, 0xc0, !PT ;  /* 0x000003e000027812 */ /* 0x002fe200078ec0ff */
[----:B------:R-:W-:Y:S01]  /*1d40*/  BSSY.RECONVERGENT B1, `(.L_x_327) ;  /* 0x0000027000017945 */ /* 0x000fe20003800200 */
[----:B------:R-:W-:Y:S02]  /*1d50*/  IMAD.MOV.U32 R14, RZ, RZ, R7 ;  /* 0x000000ffff0e7224 */ /* 0x000fe400078e0007 */
[----:B------:R-:W-:Y:S02]  /*1d60*/  IMAD.MOV.U32 R16, RZ, RZ, R8 ;  /* 0x000000ffff107224 */ /* 0x000fe400078e0008 */
[----:B------:R-:W-:Y:S01]  /*1d70*/  VIADD R3, R2, 0x20 ;  /* 0x0000002002037836 */ /* 0x000fe20000000000 */
[----:B------:R-:W-:-:S04]  /*1d80*/  LOP3.LUT R2, RZ, R2, RZ, 0x33, !PT ;  /* 0x00000002ff027212 */ /* 0x000fc800078e33ff */
[----:B------:R-:W-:Y:S01]  /*1d90*/  ISETP.GT.AND P0, PT, R3, UR6, PT ;  /* 0x0000000603007c0c */ /* 0x000fe2000bf04270 */
[----:B------:R-:W-:-:S05]  /*1da0*/  VIADD R2, R2, UR6 ;  /* 0x0000000602027c36 */ /* 0x000fca0008000000 */
[----:B------:R-:W-:-:S05]  /*1db0*/  SEL R3, R2, 0x1f, P0 ;  /* 0x0000001f02037807 */ /* 0x000fca0000000000 */
[----:B-----5:R1:W2:Y:S04]  /*1dc0*/  SHFL.DOWN PT, R5, R6, 0x1, R3 ;  /* 0x0820000006057989 */ /* 0x0202a800000e0003 */
[----:B------:R1:W3:Y:S01]  /*1dd0*/  SHFL.DOWN PT, R9, R8, 0x1, R3 ;  /* 0x0820000008097989 */ /* 0x0002e200000e0003 */
[CC--:B0-----:R-:W-:Y:S01]  /*1de0*/  ISETP.GE.AND P0, PT, R12.reuse, R3.reuse, PT ;  /* 0x000000030c00720c */ /* 0x0c1fe20003f06270 */
[C---:B------:R-:W-:Y:S01]  /*1df0*/  VIADD R4, R12.reuse, 0x4 ;  /* 0x000000040c047836 */ /* 0x040fe20000000000 */
[C---:B------:R-:W-:Y:S01]  /*1e00*/  ISETP.NE.AND P2, PT, R12.reuse, RZ, PT ;  /* 0x000000ff0c00720c */ /* 0x040fe20003f45270 */
[C---:B------:R-:W-:Y:S02]  /*1e10*/  VIADD R2, R12.reuse, 0x2 ;  /* 0x000000020c027836 */ /* 0x040fe40000000000 */
[----:B------:R-:W-:Y:S01]  /*1e20*/  VIADD R10, R12, 0x8 ;  /* 0x000000080c0a7836 */ /* 0x000fe20000000000 */
[-C--:B------:R-:W-:Y:S01]  /*1e30*/  ISETP.GT.AND P5, PT, R4, R3.reuse, PT ;  /* 0x000000030400720c */ /* 0x080fe20003fa4270 */
[----:B------:R-:W-:Y:S01]  /*1e40*/  VIADD R12, R12, 0x10 ;  /* 0x000000100c0c7836 */ /* 0x000fe20000000000 */
[----:B------:R1:W0:Y:S01]  /*1e50*/  SHFL.DOWN PT, R4, R7, 0x1, R3 ;  /* 0x0820000007047989 */ /* 0x00022200000e0003 */
[-C--:B------:R-:W-:Y:S01]  /*1e60*/  ISETP.GT.AND P1, PT, R2, R3.reuse, PT ;  /* 0x000000030200720c */ /* 0x080fe20003f24270 */
[----:B------:R-:W-:Y:S01]  /*1e70*/  IMAD.MOV.U32 R2, RZ, RZ, R6 ;  /* 0x000000ffff027224 */ /* 0x000fe200078e0006 */
[----:B------:R-:W-:-:S02]  /*1e80*/  ISETP.GT.AND P4, PT, R10, R3, PT ;  /* 0x000000030a00720c */ /* 0x000fc40003f84270 */
[----:B------:R-:W-:Y:S01]  /*1e90*/  ISETP.GT.AND P3, PT, R12, R3, PT ;  /* 0x000000030c00720c */ /* 0x000fe20003f64270 */
[----:B------:R-:W-:-:S12]  /*1ea0*/  @P0 BRA `(.L_x_328) ;  /* 0x0000000000400947 */ /* 0x000fd80003800000 */
[----:B--2---:R-:W-:Y:S01]  /*1eb0*/  FSETP.GEU.AND P0, PT, R6, R5, PT ;  /* 0x000000050600720b */ /* 0x004fe20003f0e000 */
[----:B------:R-:W-:Y:S02]  /*1ec0*/  IMAD.MOV.U32 R2, RZ, RZ, R5 ;  /* 0x000000ffff027224 */ /* 0x000fe400078e0005 */
[----:B0-----:R-:W-:Y:S02]  /*1ed0*/  IMAD.MOV.U32 R14, RZ, RZ, R4 ;  /* 0x000000ffff0e7224 */ /* 0x001fe400078e0004 */
        /* <DEDUP_REMOVED lines=13> */
.L_x_328:
[----:B------:R-:W-:Y:S05]  /*1fb0*/  BSYNC.RECONVERGENT B1 ;  /* 0x0000000000017941 */ /* 0x000fea0003800200 */
.L_x_327:
[----:B--2---:R2:W4:Y:S01]  /*1fc0*/  SHFL.DOWN PT, R5, R2, 0x2, R3 ;  /* 0x0840000002057989 */ /* 0x00452200000e0003 */
[----:B------:R-:W-:Y:S01]  /*1fd0*/  BSSY.RECONVERGENT B1, `(.L_x_329) ;  /* 0x0000017000017945 */ /* 0x000fe20003800200 */
[----:B0-----:R-:W-:Y:S02]  /*1fe0*/  IMAD.MOV.U32 R4, RZ, RZ, R2 ;  /* 0x000000ffff047224 */ /* 0x001fe400078e0002 */
[----:B-1----:R2:W0:Y:S01]  /*1ff0*/  SHFL.DOWN PT, R7, R14, 0x2, R3 ;  /* 0x084000000e077989 */ /* 0x00242200000e0003 */
[----:B------:R-:W-:Y:S02]  /*2000*/  IMAD.MOV.U32 R10, RZ, RZ, R14 ;  /* 0x000000ffff0a7224 */ /* 0x000fe400078e000e */
[----:B------:R-:W-:Y:S01]  /*2010*/  IMAD.MOV.U32 R12, RZ, RZ, R16 ;  /* 0x000000ffff0c7224 */ /* 0x000fe200078e0010 */
[----:B---3--:R2:W1:Y:S01]  /*2020*/  SHFL.DOWN PT, R9, R16, 0x2, R3 ;  /* 0x0840000010097989 */ /* 0x00846200000e0003 */
        /* <DEDUP_REMOVED lines=17> */
.L_x_330:
[----:B------:R-:W-:Y:S05]  /*2140*/  BSYNC.RECONVERGENT B1 ;  /* 0x0000000000017941 */ /* 0x000fea0003800200 */
.L_x_329:
[----:B----4-:R3:W4:Y:S01]  /*2150*/  SHFL.DOWN PT, R5, R4, 0x4, R3 ;  /* 0x0880000004057989 */ /* 0x01072200000e0003 */
[----:B------:R-:W-:Y:S01]  /*2160*/  BSSY.RECONVERGENT B1, `(.L_x_331) ;  /* 0x0000017000017945 */ /* 0x000fe20003800200 */
[----:B--2---:R-:W-:Y:S02]  /*2170*/  IMAD.MOV.U32 R2, RZ, RZ, R4 ;  /* 0x000000ffff027224 */ /* 0x004fe400078e0004 */
[----:B0-----:R3:W0:Y:S01]  /*2180*/  SHFL.DOWN PT, R7, R10, 0x4, R3 ;  /* 0x088000000a077989 */ /* 0x00162200000e0003 */
[----:B------:R-:W-:Y:S02]  /*2190*/  IMAD.MOV.U32 R6, RZ, RZ, R10 ;  /* 0x000000ffff067224 */ /* 0x000fe400078e000a */
[----:B------:R-:W-:Y:S01]  /*21a0*/  IMAD.MOV.U32 R8, RZ, RZ, R12 ;  /* 0x000000ffff087224 */ /* 0x000fe200078e000c */
[----:B-1----:R3:W1:Y:S01]  /*21b0*/  SHFL.DOWN PT, R9, R12, 0x4, R3 ;  /* 0x088000000c097989 */ /* 0x00266200000e0003 */
        /* <DEDUP_REMOVED lines=17> */
.L_x_332:
[----:B------:R-:W-:Y:S05]  /*22d0*/  BSYNC.RECONVERGENT B1 ;  /* 0x0000000000017941 */ /* 0x000fea0003800200 */
.L_x_331:
[----:B----4-:R2:W4:Y:S01]  /*22e0*/  SHFL.DOWN PT, R5, R2, 0x8, R3 ;  /* 0x0900000002057989 */ /* 0x01052200000e0003 */
[----:B------:R-:W-:Y:S01]  /*22f0*/  BSSY.RECONVERGENT B1, `(.L_x_333) ;  /* 0x0000017000017945 */ /* 0x000fe20003800200 */
[----:B---3--:R-:W-:Y:S02]  /*2300*/  IMAD.MOV.U32 R4, RZ, RZ, R2 ;  /* 0x000000ffff047224 */ /* 0x008fe400078e0002 */
        /* <DEDUP_REMOVED lines=21> */
.L_x_334:
[----:B------:R-:W-:Y:S05]  /*2460*/  BSYNC.RECONVERGENT B1 ;  /* 0x0000000000017941 */ /* 0x000fea0003800200 */
.L_x_333:
[----:B----4-:R3:W4:Y:S01]  /*2470*/  SHFL.DOWN PT, R5, R4, 0x10, R3 ;  /* 0x0a00000004057989 */ /* 0x01072200000e0003 */
[----:B------:R-:W-:Y:S01]  /*2480*/  BSSY.RECONVERGENT B1, `(.L_x_335) ;  /* 0x0000017000017945 */ /* 0x000fe20003800200 */
[----:B--2---:R-:W-:Y:S02]  /*2490*/  IMAD.MOV.U32 R8, RZ, RZ, R4 ;  /* 0x000000ffff087224 */ /* 0x004fe400078e0004 */
[----:B-1----:R3:W1:Y:S01]  /*24a0*/  SHFL.DOWN PT, R9, R10, 0x10, R3 ;  /* 0x0a0000000a097989 */ /* 0x00266200000e0003 */
        /* <DEDUP_REMOVED lines=20> */
.L_x_336:
[----:B------:R-:W-:Y:S05]  /*25f0*/  BSYNC.RECONVERGENT B1 ;  /* 0x0000000000017941 */ /* 0x000fea0003800200 */
.L_x_335:
        /* <DEDUP_REMOVED lines=12> */
.L_x_338:
[----:B------:R-:W-:Y:S05]  /*26c0*/  BSYNC.RECONVERGENT B1 ;  /* 0x0000000000017941 */ /* 0x000fea0003800200 */
.L_x_337:
[----:B------:R-:W-:Y:S01]  /*26d0*/  BAR.SYNC.DEFER_BLOCKING 0x0 ;  /* 0x0000000000007b1d */ /* 0x000fe20000010000 */
[----:B------:R-:W-:-:S13]  /*26e0*/  ISETP.NE.AND P1, PT, R0, RZ, PT ;  /* 0x000000ff0000720c */ /* 0x000fda0003f25270 */
[----:B------:R-:W-:Y:S05]  /*26f0*/  @P1 BRA `(.L_x_314) ;  /* 0x0000002c00b81947 */ /* 0x000fea0003800000 */
[----:B------:R-:W-:Y:S01]  /*2700*/  UISETP.GE.AND UP0, UPT, UR6, 0x21, UPT ;  /* 0x000000210600788c */ /* 0x000fe2000bf06270 */
[----:B------:R-:W-:Y:S02]  /*2710*/  IMAD.MOV.U32 R0, RZ, RZ, R8 ;  /* 0x000000ffff007224 */ /* 0x000fe400078e0008 */
[----:B-1----:R-:W-:Y:S02]  /*2720*/  IMAD.MOV.U32 R9, RZ, RZ, R7 ;  /* 0x000000ffff097224 */ /* 0x002fe400078e0007 */
[----:B---3--:R-:W-:-:S04]  /*2730*/  IMAD.MOV.U32 R10, RZ, RZ, R6 ;  /* 0x000000ffff0a7224 */ /* 0x008fc800078e0006 */
[----:B------:R-:W-:Y:S05]  /*2740*/  BRA.U !UP0, `(.L_x_339) ;  /* 0x00000001085c7547 */ /* 0x000fea000b800000 */
[----:B------:R-:W1:Y:S01]  /*2750*/  S2UR UR5, SR_CgaCtaId ;  /* 0x00000000000579c3 */ /* 0x000e620000008800 */
[----:B------:R-:W-:Y:S01]  /*2760*/  UMOV UR4, 0x400 ;  /* 0x0000040000047882 */ /* 0x000fe20000000000 */
[----:B------:R-:W-:Y:S01]  /*2770*/  BSSY.RECONVERGENT B1, `(.L_x_339) ;  /* 0x0000014000017945 */ /* 0x000fe20003800200 */
[----:B-1----:R-:W-:-:S09]  /*2780*/  ULEA UR4, UR5, UR4, 0x18 ;  /* 0x0000000405047291 */ /* 0x002fd2000f8ec0ff */
[----:B--2---:R-:W1:Y:S04]  /*2790*/  LDS R3, [UR4+0x18] ;  /* 0x00001804ff037984 */ /* 0x004e680008000800 */
[----:B----4-:R-:W2:Y:S01]  /*27a0*/  LDS.64 R4, [UR4+0x20] ;  /* 0x00002004ff047984 */ /* 0x010ea20008000a00 */
[----:B-1----:R-:W-:Y:S01]  /*27b0*/  FSETP.GEU.AND P0, PT, R8, R3, PT ;  /* 0x000000030800720b */ /* 0x002fe20003f0e000 */
        /* <DEDUP_REMOVED lines=15> */
.L_x_340:
[----:B------:R-:W-:Y:S05]  /*28b0*/  BSYNC.RECONVERGENT B1 ;  /* 0x0000000000017941 */ /* 0x000fea0003800200 */
.L_x_339:
[----:B------:R-:W-:Y:S01]  /*28c0*/  UISETP.GE.AND UP0, UPT, UR6, 0x41, UPT ;  /* 0x000000410600788c */ /* 0x000fe2000bf06270 */
[----:B--2---:R-:W-:Y:S02]  /*28d0*/  IMAD.MOV.U32 R2, RZ, RZ, R0 ;  /* 0x000000ffff027224 */ /* 0x004fe400078e0000 */
[----:B----4-:R-:W-:Y:S02]  /*28e0*/  IMAD.MOV.U32 R5, RZ, RZ, R9 ;  /* 0x000000ffff057224 */ /* 0x010fe400078e0009 */
[----:B------:R-:W-:-:S04]  /*28f0*/  IMAD.MOV.U32 R4, RZ, RZ, R10 ;  /* 0x000000ffff047224 */ /* 0x000fc800078e000a */
[----:B------:R-:W-:Y:S05]  /*2900*/  BRA.U !UP0, `(.L_x_341) ;  /* 0x00000001085c7547 */ /* 0x000fea000b800000 */
[----:B------:R-:W1:Y:S01]  /*2910*/  S2UR UR5, SR_CgaCtaId ;  /* 0x00000000000579c3 */ /* 0x000e620000008800 */
[----:B------:R-:W-:Y:S01]  /*2920*/  UMOV UR4, 0x400 ;  /* 0x0000040000047882 */ /* 0x000fe20000000000 */
[----:B------:R-:W-:Y:S01]  /*2930*/  BSSY.RECONVERGENT B1, `(.L_x_341) ;  /* 0x0000014000017945 */ /* 0x000fe20003800200 */
[----:B-1----:R-:W-:-:S09]  /*2940*/  ULEA UR4, UR5, UR4, 0x18 ;  /* 0x0000000405047291 */ /* 0x002fd2000f8ec0ff */
[----:B------:R-:W1:Y:S04]  /*2950*/  LDS R3, [UR4+0x28] ;  /* 0x00002804ff037984 */ /* 0x000e680008000800 */
[----:B------:R-:W2:Y:S01]  /*2960*/  LDS.64 R6, [UR4+0x30] ;  /* 0x00003004ff067984 */ /* 0x000ea20008000a00 */
        /* <DEDUP_REMOVED lines=16> */
.L_x_342:
[----:B------:R-:W-:Y:S05]  /*2a70*/  BSYNC.RECONVERGENT B1 ;  /* 0x0000000000017941 */ /* 0x000fea0003800200 */
.L_x_341:
[----:B------:R-:W-:Y:S01]  /*2a80*/  UISETP.GE.AND UP0, UPT, UR6, 0x61, UPT ;  /* 0x000000610600788c */ /* 0x000fe2000bf06270 */
[----:B------:R-:W-:Y:S02]  /*2a90*/  IMAD.MOV.U32 R0, RZ, RZ, R2 ;  /* 0x000000ffff007224 */ /* 0x000fe400078e0002 */
[----:B------:R-:W-:Y:S02]  /*2aa0*/  IMAD.MOV.U32 R7, RZ, RZ, R5 ;  /* 0x000000ffff077224 */ /* 0x000fe400078e0005 */
        /* <DEDUP_REMOVED lines=24> */
.L_x_344:
[----:B------:R-:W-:Y:S05]  /*2c30*/  BSYNC.RECONVERGENT B1 ;  /* 0x0000000000017941 */ /* 0x000fea0003800200 */
.L_x_343:
        /* <DEDUP_REMOVED lines=27> */
.L_x_346:
[----:B------:R-:W-:Y:S05]  /*2df0*/  BSYNC.RECONVERGENT B1 ;  /* 0x0000000000017941 */ /* 0x000fea0003800200 */
.L_x_345:
        /* <DEDUP_REMOVED lines=27> */
.L_x_348:
[----:B------:R-:W-:Y:S05]  /*2fb0*/  BSYNC.RECONVERGENT B1 ;  /* 0x0000000000017941 */ /* 0x000fea0003800200 */
.L_x_347:
        /* <DEDUP_REMOVED lines=27> */
.L_x_350:
[----:B------:R-:W-:Y:S05]  /*3170*/  BSYNC.RECONVERGENT B1 ;  /* 0x0000000000017941 */ /* 0x000fea0003800200 */
.L_x_349:
[----:B------:R-:W-:Y:S01]  /*3180*/  UISETP.GE.AND UP0, UPT, UR6, 0xe1, UPT ;  /* 0x000000e10600788c */ /* 0x000fe2000bf06270 */
[----:B------:R-:W-:Y:S02]  /*3190*/  IMAD.MOV.U32 R8, RZ, RZ, R2 ;  /* 0x000000ffff087224 */ /* 0x000fe400078e0002 */
[----:B------:R-:W-:Y:S02]  /*31a0*/  IMAD.MOV.U32 R7, RZ, RZ, R5 ;  /* 0x000000ffff077224 */ /* 0x000fe400078e0005 */
[----:B------:R-:W-:-:S04]  /*31b0*/  IMAD.MOV.U32 R6, RZ, RZ, R4 ;  /* 0x000000ffff067224 */ /* 0x000fc800078e0004 */
[----:B------:R-:W-:Y:S05]  /*31c0*/  BRA.U !UP0, `(.L_x_314) ;  /* 0x0000002508047547 */ /* 0x000fea000b800000 */
[----:B------:R-:W1:Y:S01]  /*31d0*/  S2UR UR5, SR_CgaCtaId ;  /* 0x00000000000579c3 */ /* 0x000e620000008800 */
[----:B------:R-:W-:Y:S02]  /*31e0*/  UMOV UR4, 0x400 ;  /* 0x0000040000047882 */ /* 0x000fe40000000000 */
[----:B-1----:R-:W-:-:S09]  /*31f0*/  ULEA UR4, UR5, UR4, 0x18 ;  /* 0x0000000405047291 */ /* 0x002fd2000f8ec0ff */
[----:B------:R-:W1:Y:S04]  /*3200*/  LDS R3, [UR4+0x78] ;  /* 0x00007804ff037984 */ /* 0x000e680008000800 */
[----:B0-----:R-:W0:Y:S01]  /*3210*/  LDS.64 R10, [UR4+0x80] ;  /* 0x00008004ff0a7984 */ /* 0x001e220008000a00 */
[----:B-1----:R-:W-:Y:S01]  /*3220*/  FSETP.GEU.AND P0, PT, R2, R3, PT ;  /* 0x000000030200720b */ /* 0x002fe20003f0e000 */
[----:B------:R-:W-:Y:S02]  /*3230*/  IMAD.MOV.U32 R8, RZ, RZ, R3 ;  /* 0x000000ffff087224 */ /* 0x000fe400078e0003 */
[----:B0-----:R-:W-:Y:S02]  /*3240*/  IMAD.MOV.U32 R7, RZ, RZ, R10 ;  /* 0x000000ffff077224 */ /* 0x001fe400078e000a */
        /* <DEDUP_REMOVED lines=15> */
.L_x_282:
[----:B------:R-:W1:Y:S01]  /*3340*/  S2R R0, SR_TID.X ;  /* 0x0000000000007919 */ /* 0x000e620000002100 */
[----:B------:R-:W1:Y:S01]  /*3350*/  LDC.64 R2, c[0x0][0x380] ;  /* 0x0000e000ff027b82 */ /* 0x000e620000000a00 */
[----:B------:R-:W2:Y:S01]  /*3360*/  LDCU.64 UR6, c[0x0][0x388] ;  /* 0x00007100ff0677ac */ /* 0x000ea20008000a00 */
[----:B-1----:R-:W-:-:S05]  /*3370*/  IMAD.WIDE.U32 R2, R0, 0x4, R2 ;  /* 0x0000000400027825 */ /* 0x002fca00078e0002 */
[----:B0-----:R-:W3:Y:S04]  /*3380*/  LDG.E R5, desc[UR8][R2.64] ;  /* 0x0000000802057981 */ /* 0x001ee8000c1e1900 */
[----:B------:R-:W3:Y:S04]  /*3390*/  LDG.E R6, desc[UR8][R2.64+0x400] ;  /* 0x0004000802067981 */ /* 0x000ee8000c1e1900 */
[----:B------:R-:W4:Y:S04]  /*33a0*/  LDG.E R7, desc[UR8][R2.64+0x800] ;  /* 0x0008000802077981 */ /* 0x000f28000c1e1900 */
[----:B------:R-:W5:Y:S04]  /*33b0*/  LDG.E R8, desc[UR8][R2.64+0xc00] ;  /* 0x000c000802087981 */ /* 0x000f68000c1e1900 */
[----:B------:R-:W2:Y:S01]  /*33c0*/  LDG.E R4, desc[UR8][R2.64+0x1000] ;  /* 0x0010000802047981 */ /* 0x000ea2000c1e1900 */
[----:B------:R-:W-:Y:S01]  /*33d0*/  UISETP.GE.U32.AND UP0, UPT, UR4, 0xa00, UPT ;  /* 0x00000a000400788c */ /* 0x000fe2000bf06070 */
[----:B------:R-:W-:-:S03]  /*33e0*/  IMAD.MOV.U32 R10, RZ, RZ, RZ ;  /* 0x000000ffff0a7224 */ /* 0x000fc600078e00ff */
[----:B------:R-:W-:Y:S01]  /*33f0*/  UISETP.GE.U32.AND.EX UP0, UPT, UR5, URZ, UPT, UP0 ;  /* 0x000000ff0500728c */ /* 0x000fe2000bf06100 */
[----:B---3--:R-:W-:-:S04]  /*3400*/  FSETP.GEU.AND P0, PT, R5, R6, PT ;  /* 0x000000060500720b */ /* 0x008fc80003f0e000 */
[----:B------:R-:W-:Y:S01]  /*3410*/  FSEL R6, R5, R6, P0 ;  /* 0x0000000605067208 */ /* 0x000fe20000000000 */
[----:B------:R-:W-:-:S03]  /*3420*/  VIADD R5, R0, 0x100 ;  /* 0x0000010000057836 */ /* 0x000fc60000000000 */
[----:B----4-:R-:W-:-:S04]  /*3430*/  FSETP.GEU.AND P2, PT, R6, R7, PT ;  /* 0x000000070600720b */ /* 0x010fc80003f4e000 */
[----:B------:R-:W-:-:S04]  /*3440*/  FSEL R7, R6, R7, P2 ;  /* 0x0000000706077208 */ /* 0x000fc80001000000 */
[----:B-----5:R-:W-:-:S04]  /*3450*/  FSETP.GEU.AND P3, PT, R7, R8, PT ;  /* 0x000000080700720b */ /* 0x020fc80003f6e000 */
[----:B------:R-:W-:Y:S01]  /*3460*/  FSEL R7, R7, R8, P3 ;  /* 0x0000000807077208 */ /* 0x000fe20001800000 */
[C---:B------:R-:W-:Y:S01]  /*3470*/  VIADD R8, R0.reuse, 0x200 ;  /* 0x0000020000087836 */ /* 0x040fe20000000000 */
[C---:B------:R-:W-:Y:S02]  /*3480*/  @P2 SEL R8, R0.reuse, R5, P0 ;  /* 0x0000000500082207 */ /* 0x040fe40000000000 */
[----:B--2---:R-:W-:Y:S02]  /*3490*/  FSETP.GEU.AND P1, PT, R7, R4, PT ;  /* 0x000000040700720b */ /* 0x004fe40003f2e000 */
[----:B------:R-:W-:-:S03]  /*34a0*/  LOP3.LUT R5, R0, 0x400, RZ, 0xfc, !PT ;  /* 0x0000040000057812 */ /* 0x000fc600078efcff */
[----:B------:R-:W-:-:S08]  /*34b0*/  @!P3 VIADD R8, R0, 0x300 ;  /* 0x000003000008b836 */ /* 0x000fd00000000000 */
[C---:B------:R-:W-:Y:S02]  /*34c0*/  @P1 ISETP.GE.U32.AND P0, PT, R8.reuse, R5, PT ;  /* 0x000000050800120c */ /* 0x040fe40003f06070 */
[----:B------:R-:W-:Y:S02]  /*34d0*/  IADD3 R5, P2, PT, R5, UR6, RZ ;  /* 0x0000000605057c10 */ /* 0x000fe4000ff5e0ff */
[----:B------:R-:W-:Y:S02]  /*34e0*/  @P1 IADD3 R8, P3, PT, R8, UR6, RZ ;  /* 0x0000000608081c10 */ /* 0x000fe4000ff7e0ff */
[----:B------:R-:W-:Y:S01]  /*34f0*/  @P1 ISETP.GE.U32.AND.EX P0, PT, RZ, RZ, PT, P0 ;  /* 0x000000ffff00120c */ /* 0x000fe20003f06100 */
[----:B------:R-:W-:Y:S02]  /*3500*/  IMAD.X R6, RZ, RZ, UR7, P2 ;  /* 0x00000007ff067e24 */ /* 0x000fe400090e06ff */
[----:B------:R-:W-:Y:S01]  /*3510*/  @P1 IMAD.X R9, RZ, RZ, UR7, P3 ;  /* 0x00000007ff091e24 */ /* 0x000fe200098e06ff */
[----:B------:R-:W-:-:S04]  /*3520*/  @P1 FSETP.LT.OR P0, PT, R4, R7, !P0 ;  /* 0x000000070400120b */ /* 0x000fc80004701400 */
[----:B------:R-:W-:Y:S01]  /*3530*/  @P1 FSEL R4, R7, R4, P0 ;  /* 0x0000000407041208 */ /* 0x000fe20000000000 */
[----:B------:R-:W-:Y:S01]  /*3540*/  IMAD.MOV.U32 R7, RZ, RZ, 0x500 ;  /* 0x00000500ff077424 */ /* 0x000fe200078e00ff */
[----:B------:R-:W-:Y:S02]  /*3550*/  @P1 SEL R5, R8, R5, P0 ;  /* 0x0000000508051207 */ /* 0x000fe40000000000 */
[----:B------:R-:W-:Y:S01]  /*3560*/  @P1 SEL R6, R9, R6, P0 ;  /* 0x0000000609061207 */ /* 0x000fe20000000000 */
[----:B------:R-:W-:Y:S06]  /*3570*/  BRA.U !UP0, `(.L_x_351) ;  /* 0x00000005081c7547 */ /* 0x000fec000b800000 */
[----:B------:R-:W-:Y:S01]  /*3580*/  IMAD.MOV.U32 R7, RZ, RZ, R4 ;  /* 0x000000ffff077224 */ /* 0x000fe200078e0004 */
[----:B------:R-:W0:Y:S01]  /*3590*/  LDCU.64 UR6, c[0x0][0x388] ;  /* 0x00007100ff0677ac */ /* 0x000e220008000a00 */
[----:B------:R-:W-:Y:S02]  /*35a0*/  IMAD.MOV.U32 R15, RZ, RZ, 0x500 ;  /* 0x00000500ff0f7424 */ /* 0x000fe400078e00ff */
[----:B------:R-:W-:Y:S01]  /*35b0*/  IMAD.MOV.U32 R16, RZ, RZ, RZ ;  /* 0x000000ffff107224 */ /* 0x000fe200078e00ff */
[----:B------:R-:W1:Y:S01]  /*35c0*/  LDCU.64 UR4, c[0x0][0x398] ;  /* 0x00007300ff0477ac */ /* 0x000e620008000a00 */
[----:B------:R-:W-:-:S05]  /*35d0*/  NOP ;  /* 0x0000000000007918 */ /* 0x000fca0000000000 */
.L_x_352:
[----:B------:R-:W-:-:S04]  /*35e0*/  LEA R8, P0, R15, R2, 0x2 ;  /* 0x000000020f087211 */ /* 0x000fc800078010ff */
[----:B------:R-:W-:-:S05]  /*35f0*/  LEA.HI.X R9, R15, R3, R16, 0x2, P0 ;  /* 0x000000030f097211 */ /* 0x000fca00000f1410 */
[----:B------:R-:W2:Y:S04]  /*3600*/  LDG.E R10, desc[UR8][R8.64] ;  /* 0x00000008080a7981 */ /* 0x000ea8000c1e1900 */
[----:B------:R-:W3:Y:S04]  /*3610*/  LDG.E R11, desc[UR8][R8.64+0x400] ;  /* 0x00040008080b7981 */ /* 0x000ee8000c1e1900 */
[----:B------:R-:W4:Y:S04]  /*3620*/  LDG.E R12, desc[UR8][R8.64+0x800] ;  /* 0x00080008080c7981 */ /* 0x000f28000c1e1900 */
[----:B------:R-:W5:Y:S04]  /*3630*/  LDG.E R13, desc[UR8][R8.64+0xc00] ;  /* 0x000c0008080d7981 */ /* 0x000f68000c1e1900 */
[----:B------:R1:W5:Y:S01]  /*3640*/  LDG.E R4, desc[UR8][R8.64+0x1000] ;  /* 0x0010000808047981 */ /* 0x000362000c1e1900 */
[----:B0-----:R-:W-:-:S04]  /*3650*/  IADD3 R18, P0, P2, R15, UR6, R0 ;  /* 0x000000060f127c10 */ /* 0x001fc8000fa1e000 */
[----:B------:R-:W-:Y:S01]  /*3660*/  IADD3.X R17, PT, PT, R16, UR7, RZ, P0, P2 ;  /* 0x0000000710117c10 */ /* 0x000fe200087e44ff */
[----:B-1----:R-:W-:Y:S01]  /*3670*/  IMAD.MOV.U32 R8, RZ, RZ, R18 ;  /* 0x000000ffff087224 */ /* 0x002fe200078e0012 */
[----:B------:R-:W-:-:S03]  /*3680*/  IADD3 R9, P4, PT, R15, 0xa00, RZ ;  /* 0x00000a000f097810 */ /* 0x000fc60007f9e0ff */
[----:B------:R-:W-:Y:S01]  /*3690*/  IMAD.MOV.U32 R14, RZ, RZ, R17 ;  /* 0x000000ffff0e7224 */ /* 0x000fe200078e0011 */
        /* <DEDUP_REMOVED lines=9> */
[----:B------:R-:W-:Y:S02]  /*3730*/  @P1 SEL R14, R6, R17, P0 ;  /* 0x00000011060e1207 */ /* 0x000fe40000000000 */
[----:B------:R-:W-:-:S07]  /*3740*/  IADD3 R6, P3, PT, R18, 0x200, RZ ;  /* 0x0000020012067810 */ /* 0x000fce0007f7e0ff */
[----:B------:R-:W-:-:S04]  /*3750*/  @P2 ISETP.GE.U32.AND P0, PT, R8, R7, PT ;  /* 0x000000070800220c */ /* 0x000fc80003f06070 */
[----:B------:R-:W-:-:S04]  /*3760*/  @P2 ISETP.GE.AND.EX P0, PT, R14, R5, PT, P0 ;  /* 0x000000050e00220c */ /* 0x000fc80003f06300 */
[----:B------:R-:W-:-:S04]  /*3770*/  @P2 FSETP.LT.OR P0, PT, R11, R10, !P0 ;  /* 0x0000000a0b00220b */ /* 0x000fc80004701400 */
[----:B------:R-:W-:Y:S02]  /*3780*/  @P2 FSEL R11, R10, R11, P0 ;  /* 0x0000000b0a0b2208 */ /* 0x000fe40000000000 */
[----:B------:R-:W-:Y:S01]  /*3790*/  @P2 SEL R7, R8, R7, P0 ;  /* 0x0000000708072207 */ /* 0x000fe20000000000 */
[----:B------:R-:W-:Y:S01]  /*37a0*/  IMAD.X R8, RZ, RZ, R17, P3 ;  /* 0x000000ffff087224 */ /* 0x000fe200018e0611 */
[----:B----4-:R-:W-:Y:S02]  /*37b0*/  FSETP.GEU.AND P1, PT, R11, R12, PT ;  /* 0x0000000c0b00720b */ /* 0x010fe40003f2e000 */
[----:B------:R-:W-:Y:S02]  /*37c0*/  @P2 SEL R5, R14, R5, P0 ;  /* 0x000000050e052207 */ /* 0x000fe40000000000 */
[----:B------:R-:W-:-:S09]  /*37d0*/  IADD3 R14, P2, PT, R18, 0x300, RZ ;  /* 0x00000300120e7810 */ /* 0x000fd20007f5e0ff */
[----:B------:R-:W-:-:S04]  /*37e0*/  @P1 ISETP.GE.U32.AND P0, PT, R7, R6, PT ;  /* 0x000000060700120c */ /* 0x000fc80003f06070 */
[----:B------:R-:W-:-:S04]  /*37f0*/  @P1 ISETP.GE.AND.EX P0, PT, R5, R8, PT, P0 ;  /* 0x000000080500120c */ /* 0x000fc80003f06300 */
[----:B------:R-:W-:-:S04]  /*3800*/  @P1 FSETP.LT.OR P0, PT, R12, R11, !P0 ;  /* 0x0000000b0c00120b */ /* 0x000fc80004701400 */
[----:B------:R-:W-:Y:S02]  /*3810*/  @P1 FSEL R12, R11, R12, P0 ;  /* 0x0000000c0b0c1208 */ /* 0x000fe40000000000 */
[----:B------:R-:W-:Y:S01]  /*3820*/  @P1 SEL R6, R7, R6, P0 ;  /* 0x0000000607061207 */ /* 0x000fe20000000000 */
[----:B------:R-:W-:Y:S01]  /*3830*/  IMAD.X R7, RZ, RZ, R17, P2 ;  /* 0x000000ffff077224 */ /* 0x000fe200010e0611 */
[----:B-----5:R-:W-:Y:S02]  /*3840*/  FSETP.GEU.AND P3, PT, R12, R13, PT ;  /* 0x0000000d0c00720b */ /* 0x020fe40003f6e000 */
        /* <DEDUP_REMOVED lines=8> */
[----:B------:R-:W-:Y:S02]  /*38d0*/  FSETP.GEU.AND P2, PT, R13, R4, PT ;  /* 0x000000040d00720b */ /* 0x000fe40003f4e000 */
[----:B------:R-:W-:Y:S01]  /*38e0*/  ISETP.GT.U32.AND P1, PT, R9, UR4, PT ;  /* 0x0000000409007c0c */ /* 0x000fe2000bf24070 */
[----:B------:R-:W-:Y:S01]  /*38f0*/  IMAD.X R9, RZ, RZ, R16, P4 ;  /* 0x000000ffff097224 */ /* 0x000fe200020e0610 */
[----:B------:R-:W-:Y:S02]  /*3900*/  @P3 SEL R7, R8, R7, P0 ;  /* 0x0000000708073207 */ /* 0x000fe40000000000 */
[----:B------:R-:W-:-:S02]  /*3910*/  IADD3 R8, P3, PT, R15, 0x500, RZ ;  /* 0x000005000f087810 */ /* 0x000fc40007f7e0ff */
[----:B------:R-:W-:-:S03]  /*3920*/  ISETP.GT.AND.EX P1, PT, R9, UR5, PT, P1 ;  /* 0x0000000509007c0c */ /* 0x000fc6000bf24310 */
[----:B------:R-:W-:Y:S02]  /*3930*/  IMAD.X R10, RZ, RZ, R16, P3 ;  /* 0x000000ffff0a7224 */ /* 0x000fe400018e0610 */
[----:B------:R-:W-:Y:S01]  /*3940*/  @P2 ISETP.GE.U32.AND P0, PT, R14, R5, PT ;  /* 0x000000050e00220c */ /* 0x000fe20003f06070 */
[----:B------:R-:W-:Y:S02]  /*3950*/  IMAD.MOV.U32 R15, RZ, RZ, R8 ;  /* 0x000000ffff0f7224 */ /* 0x000fe400078e0008 */
[----:B------:R-:W-:Y:S01]  /*3960*/  IMAD.MOV.U32 R16, RZ, RZ, R10 ;  /* 0x000000ffff107224 */ /* 0x000fe200078e000a */
[----:B------:R-:W-:-:S04]  /*3970*/  @P2 ISETP.GE.AND.EX P0, PT, R7, R6, PT, P0 ;  /* 0x000000060700220c */ /* 0x000fc80003f06300 */
[----:B------:R-:W-:-:S04]  /*3980*/  @P2 FSETP.LT.OR P0, PT, R4, R13, !P0 ;  /* 0x0000000d0400220b */ /* 0x000fc80004701400 */
[----:B------:R-:W-:Y:S02]  /*3990*/  @P2 FSEL R4, R13, R4, P0 ;  /* 0x000000040d042208 */ /* 0x000fe40000000000 */
[----:B------:R-:W-:Y:S02]  /*39a0*/  @P2 SEL R6, R7, R6, P0 ;  /* 0x0000000607062207 */ /* 0x000fe40000000000 */
[----:B------:R-:W-:Y:S01]  /*39b0*/  @P2 SEL R5, R14, R5, P0 ;  /* 0x000000050e052207 */ /* 0x000fe20000000000 */
[----:B------:R-:W-:Y:S01]  /*39c0*/  IMAD.MOV.U32 R7, RZ, RZ, R4 ;  /* 0x000000ffff077224 */ /* 0x000fe200078e0004 */
[----:B------:R-:W-:Y:S06]  /*39d0*/  @!P1 BRA `(.L_x_352) ;  /* 0xfffffffc00009947 */ /* 0x000fec000383ffff */
[----:B------:R-:W-:-:S07]  /*39e0*/  IMAD.MOV.U32 R7, RZ, RZ, R8 ;  /* 0x000000ffff077224 */ /* 0x000fce00078e0008 */
.L_x_351:
        /* <DEDUP_REMOVED lines=8> */
[----:B------:R-:W-:Y:S01]  /*3a70*/  BSSY.RECONVERGENT B2, `(.L_x_355) ;  /* 0x0000030000027945 */ /* 0x000fe20003800200 */
[----:B------:R-:W-:Y:S02]  /*3a80*/  IMAD.MOV.U32 R12, RZ, RZ, R0 ;  /* 0x000000ffff0c7224 */ /* 0x000fe400078e0000 */
[----:B------:R-:W-:-:S04]  /*3a90*/  IADD3 R15, PT, PT, -R7, UR4, R2 ;  /* 0x00000004070f7c10 */ /* 0x000fc8000fffe102 */
[----:B------:R-:W-:-:S04]  /*3aa0*/  LOP3.LUT R2, R15, 0x300, RZ, 0xc0, !PT ;  /* 0x000003000f027812 */ /* 0x000fc800078ec0ff */
[----:B------:R-:W-:-:S13]  /*3ab0*/  ISETP.NE.AND P0, PT, R2, 0x300, PT ;  /* 0x000003000200780c */ /* 0x000fda0003f05270 */
[----:B------:R-:W-:Y:S05]  /*3ac0*/  @!P0 BRA `(.L_x_356) ;  /* 0x0000000000a88947 */ /* 0x000fea0003800000 */
[----:B------:R-:W0:Y:S01]  /*3ad0*/  LDCU.64 UR10, c[0x0][0x380] ;  /* 0x00007000ff0a77ac */ /* 0x000e220008000a00 */
[----:B------:R-:W-:Y:S01]  /*3ae0*/  IADD3 R3, P0, PT, R0, R7, RZ ;  /* 0x0000000700037210 */ /* 0x000fe20007f1e0ff */
[----:B------:R-:W-:Y:S01]  /*3af0*/  IMAD.MOV.U32 R12, RZ, RZ, R0 ;  /* 0x000000ffff0c7224 */ /* 0x000fe200078e0000 */
[----:B------:R-:W-:-:S03]  /*3b00*/  LEA.HI R2, R15, 0x1, RZ, 0x18 ;  /* 0x000000010f027811 */ /* 0x000fc600078fc0ff */
[----:B------:R-:W-:Y:S01]  /*3b10*/  IMAD.X R14, RZ, RZ, R10, P0 ;  /* 0x000000ffff0e7224 */ /* 0x000fe200000e060a */
[----:B------:R-:W-:Y:S02]  /*3b20*/  LOP3.LUT R2, R2, 0x3, RZ, 0xc0, !PT ;  /* 0x0000000302027812 */ /* 0x000fe400078ec0ff */
[----:B------:R-:W-:-:S03]  /*3b30*/  IADD3 R13, P0, PT, R3, UR6, RZ ;  /* 0x00000006030d7c10 */ /* 0x000fc6000ff1e0ff */
[----:B------:R-:W-:Y:S01]  /*3b40*/  IMAD.MOV R8, RZ, RZ, -R2 ;  /* 0x000000ffff087224 */ /* 0x000fe200078e0a02 */
[----:B0-----:R-:W-:-:S04]  /*3b50*/  LEA R9, P1, R3, UR10, 0x2 ;  /* 0x0000000a03097c11 */ /* 0x001fc8000f8210ff */
[----:B------:R-:W-:Y:S02]  /*3b60*/  LEA.HI.X R3, R3, UR11, R14, 0x2, P1 ;  /* 0x0000000b03037c11 */ /* 0x000fe400088f140e */
[----:B------:R-:W-:-:S07]  /*3b70*/  IADD3.X R14, PT, PT, R14, UR7, RZ, P0, !PT ;  /* 0x000000070e0e7c10 */ /* 0x000fce00087fe4ff */
.L_x_359:
        /* <DEDUP_REMOVED lines=25> */
.L_x_358:
[----:B------:R-:W-:Y:S05]  /*3d10*/  BSYNC.RECONVERGENT B3 ;  /* 0x0000000000037941 */ /* 0x000fea0003800200 */
.L_x_357:
[----:B------:R-:W-:Y:S01]  /*3d20*/  IADD3 R13, P0, PT, R13, 0x100, RZ ;  /* 0x000001000d0d7810 */ /* 0x000fe20007f1e0ff */
[----:B------:R-:W-:Y:S02]  /*3d30*/  VIADD R12, R12, 0x100 ;  /* 0x000001000c0c7836 */ /* 0x000fe40000000000 */
[----:B------:R-:W-:Y:S02]  /*3d40*/  IMAD.X R3, RZ, RZ, R3, P3 ;  /* 0x000000ffff037224 */ /* 0x000fe400018e0603 */
[----:B------:R-:W-:Y:S01]  /*3d50*/  IMAD.X R14, RZ, RZ, R14, P0 ;  /* 0x000000ffff0e7224 */ /* 0x000fe200000e060e */
[----:B------:R-:W-:Y:S07]  /*3d60*/  @P2 BRA `(.L_x_359) ;  /* 0xfffffffc00842947 */ /* 0x000fee000383ffff */
.L_x_356:
[----:B------:R-:W-:Y:S05]  /*3d70*/  BSYNC.RECONVERGENT B2 ;  /* 0x0000000000027941 */ /* 0x000fea0003800200 */
.L_x_355:
[----:B------:R-:W-:-:S13]  /*3d80*/  ISETP.GE.U32.AND P0, PT, R15, 0x300, PT ;  /* 0x000003000f00780c */ /* 0x000fda0003f06070 */
[----:B------:R-:W-:Y:S05]  /*3d90*/  @!P0 BRA `(.L_x_354) ;  /* 0x0000000400888947 */ /* 0x000fea0003800000 */
[----:B------:R-:W0:Y:S01]  /*3da0*/  LDC.64 R2, c[0x0][0x380] ;  /* 0x0000e000ff027b82 */ /* 0x000e220000000a00 */
[----:B------:R-:W-:-:S07]  /*3db0*/  VIADD R12, R12, 0x200 ;  /* 0x000002000c0c7836 */ /* 0x000fce0000000000 */
[----:B------:R-:W1:Y:S02]  /*3dc0*/  LDC.64 R8, c[0x0][0x388] ;  /* 0x0000e200ff087b82 */ /* 0x000e640000000a00 */
.L_x_368:
        /* <DEDUP_REMOVED lines=29> */
.L_x_361:
[----:B------:R-:W-:Y:S05]  /*3fa0*/  BSYNC.RECONVERGENT B2 ;  /* 0x0000000000027941 */ /* 0x000fea0003800200 */
.L_x_360:
        /* <DEDUP_REMOVED lines=20> */
.L_x_363:
[----:B------:R-:W-:Y:S05]  /*40f0*/  BSYNC.RECONVERGENT B2 ;  /* 0x0000000000027941 */ /* 0x000fea0003800200 */
.L_x_362:
        /* <DEDUP_REMOVED lines=20> */
.L_x_365:
[----:B------:R-:W-:Y:S05]  /*4240*/  BSYNC.RECONVERGENT B2 ;  /* 0x0000000000027941 */ /* 0x000fea0003800200 */
.L_x_364:
        /* <DEDUP_REMOVED lines=18> */
.L_x_367:
[----:B------:R-:W-:Y:S05]  /*4370*/  BSYNC.RECONVERGENT B2 ;  /* 0x0000000000027941 */ /* 0x000fea0003800200 */
.L_x_366:
[C---:B------:R-:W-:Y:S02]  /*4380*/  VIADD R14, R12.reuse, 0x200 ;  /* 0x000002000c0e7836 */ /* 0x040fe40000000000 */
[----:B------:R-:W-:-:S03]  /*4390*/  VIADD R12, R12, 0x400 ;  /* 0x000004000c0c7836 */ /* 0x000fc60000000000 */
[----:B------:R-:W-:-:S13]  /*43a0*/  ISETP.GE.AND P0, PT, R14, R11, PT ;  /* 0x0000000b0e00720c */ /* 0x000fda0003f06270 */
[----:B------:R-:W-:Y:S05]  /*43b0*/  @!P0 BRA `(.L_x_368) ;  /* 0xfffffff800848947 */ /* 0x000fea000383ffff */
.L_x_354:
[----:B------:R-:W-:Y:S05]  /*43c0*/  BSYNC.RECONVERGENT B1 ;  /* 0x0000000000017941 */ /* 0x000fea0003800200 */
.L_x_353:
        /* <DEDUP_REMOVED lines=31> */
.L_x_370:
[----:B------:R-:W-:Y:S05]  /*45c0*/  BSYNC.RECONVERGENT B1 ;  /* 0x0000000000017941 */ /* 0x000fea0003800200 */
.L_x_369:
        /* <DEDUP_REMOVED lines=24> */
.L_x_372:
[----:B------:R-:W-:Y:S05]  /*4750*/  BSYNC.RECONVERGENT B1 ;  /* 0x0000000000017941 */ /* 0x000fea0003800200 */
.L_x_371:
[----:B0-----:R0:W4:Y:S01]  /*4760*/  SHFL.DOWN PT, R8, R3, 0x4, 0x1f ;  /* 0x08801f0003087f89 */ /* 0x00112200000e0000 */
[----:B------:R-:W-:Y:S01]  /*4770*/  BSSY.RECONVERGENT B1, `(.L_x_373) ;  /* 0x0000017000017945 */ /* 0x000fe20003800200 */
[----:B------:R-:W-:Y:S02]  /*4780*/  IMAD.MOV.U32 R2, RZ, RZ, R3 ;  /* 0x000000ffff027224 */ /* 0x000fe400078e0003 */
[----:B-1----:R0:W1:Y:S01]  /*4790*/  SHFL.DOWN PT, R9, R4, 0x4, 0x1f ;  /* 0x08801f0004097f89 */ /* 0x00206200000e0000 */
[----:B--2---:R-:W-:Y:S02]  /*47a0*/  IMAD.MOV.U32 R6, RZ, RZ, R4 ;  /* 0x000000ffff067224 */ /* 0x004fe400078e0004 */
[----:B------:R-:W-:Y:S01]  /*47b0*/  IMAD.MOV.U32 R7, RZ, RZ, R5 ;  /* 0x000000ffff077224 */ /* 0x000fe200078e0005 */
[----:B------:R0:W2:Y:S01]  /*47c0*/  SHFL.DOWN PT, R10, R5, 0x4, 0x1f ;  /* 0x08801f00050a7f89 */ /* 0x0000a200000e0000 */
[----:B------:R-:W-:Y:S05]  /*47d0*/  @P5 BRA `(.L_x_374) ;  /* 0x0000000000405947 */ /* 0x000fea0003800000 */
[----:B----4-:R-:W-:Y:S01]  /*47e0*/  FSETP.GEU.AND P0, PT, R3, R8, PT ;  /* 0x000000080300720b */ /* 0x010fe20003f0e000 */
[----:B------:R-:W-:Y:S02]  /*47f0*/  IMAD.MOV.U32 R2, RZ, RZ, R8 ;  /* 0x000000ffff027224 */ /* 0x000fe400078e0008 */
[----:B-1----:R-:W-:Y:S02]  /*4800*/  IMAD.MOV.U32 R6, RZ, RZ, R9 ;  /* 0x000000ffff067224 */ /* 0x002fe400078e0009 */
[----:B--2---:R-:W-:-:S08]  /*4810*/  IMAD.MOV.U32 R7, RZ, RZ, R10 ;  /* 0x000000ffff077224 */ /* 0x004fd000078e000a */
        /* <DEDUP_REMOVED lines=12> */
.L_x_374:
[----:B------:R-:W-:Y:S05]  /*48e0*/  BSYNC.RECONVERGENT B1 ;  /* 0x0000000000017941 */ /* 0x000fea0003800200 */
.L_x_373:
[----:B-1----:R1:W1:Y:S01]  /*48f0*/  SHFL.DOWN PT, R9, R2, 0x8, 0x1f ;  /* 0x09001f0002097f89 */ /* 0x00226200000e0000 */
[----:B------:R-:W-:Y:S01]  /*4900*/  BSSY.RECONVERGENT B1, `(.L_x_375) ;  /* 0x0000017000017945 */ /* 0x000fe20003800200 */
[----:B0-----:R-:W-:Y:S02]  /*4910*/  IMAD.MOV.U32 R3, RZ, RZ, R2 ;  /* 0x000000ffff037224 */ /* 0x001fe400078e0002 */
[----:B---3--:R0:W3:Y:S01]  /*4920*/  SHFL.DOWN PT, R11, R6, 0x8, 0x1f ;  /* 0x09001f00060b7f89 */ /* 0x0080e200000e0000 */
[----:B------:R-:W-:Y:S02]  /*4930*/  IMAD.MOV.U32 R4, RZ, RZ, R6 ;  /* 0x000000ffff047224 */ /* 0x000fe400078e0006 */
[----:B------:R-:W-:Y:S01]  /*4940*/  IMAD.MOV.U32 R5, RZ, RZ, R7 ;  /* 0x000000ffff057224 */ /* 0x000fe200078e0007 */
[----:B----4-:R0:W4:Y:S01]  /*4950*/  SHFL.DOWN PT, R8, R7, 0x8, 0x1f ;  /* 0x09001f0007087f89 */ /* 0x01012200000e0000 */
[----:B------:R-:W-:Y:S05]  /*4960*/  @P4 BRA `(.L_x_376) ;  /* 0x0000000000404947 */ /* 0x000fea0003800000 */
[----:B-1----:R-:W-:Y:S01]  /*4970*/  FSETP.GEU.AND P0, PT, R2, R9, PT ;  /* 0x000000090200720b */ /* 0x002fe20003f0e000 */
        /* <DEDUP_REMOVED lines=15> */
.L_x_376:
[----:B------:R-:W-:Y:S05]  /*4a70*/  BSYNC.RECONVERGENT B1 ;  /* 0x0000000000017941 */ /* 0x000fea0003800200 */
.L_x_375:
[----:B-1----:R1:W1:Y:S01]  /*4a80*/  SHFL.DOWN PT, R2, R3, 0x10, 0x1f ;  /* 0x0a001f0003027f89 */ /* 0x00226200000e0000 */
[----:B------:R-:W-:Y:S01]  /*4a90*/  BSSY.RECONVERGENT B1, `(.L_x_377) ;  /* 0x0000017000017945 */ /* 0x000fe20003800200 */
[----:B----4-:R-:W-:Y:S02]  /*4aa0*/  IMAD.MOV.U32 R8, RZ, RZ, R3 ;  /* 0x000000ffff087224 */ /* 0x010fe400078e0003 */
[----:B------:R4:W1:Y:S01]  /*4ab0*/  SHFL.DOWN PT, R9, R4, 0x10, 0x1f ;  /* 0x0a001f0004097f89 */ /* 0x00086200000e0000 */
[----:B0-----:R-:W-:Y:S02]  /*4ac0*/  IMAD.MOV.U32 R7, RZ, RZ, R4 ;  /* 0x000000ffff077224 */ /* 0x001fe400078e0004 */
[----:B------:R-:W-:Y:S01]  /*4ad0*/  IMAD.MOV.U32 R6, RZ, RZ, R5 ;  /* 0x000000ffff067224 */ /* 0x000fe200078e0005 */
[----:B--2---:R4:W0:Y:S01]  /*4ae0*/  SHFL.DOWN PT, R10, R5, 0x10, 0x1f ;  /* 0x0a001f00050a7f89 */ /* 0x00482200000e0000 */
[----:B------:R-:W-:Y:S05]  /*4af0*/  @P3 BRA `(.L_x_378) ;  /* 0x0000000000403947 */ /* 0x000fea0003800000 */
[----:B-1----:R-:W-:Y:S01]  /*4b00*/  FSETP.GEU.AND P0, PT, R3, R2, PT ;  /* 0x000000020300720b */ /* 0x002fe20003f0e000 */
        /* <DEDUP_REMOVED lines=15> */
.L_x_378:
[----:B------:R-:W-:Y:S05]  /*4c00*/  BSYNC.RECONVERGENT B1 ;  /* 0x0000000000017941 */ /* 0x000fea0003800200 */
.L_x_377:
[----:B------:R-:W-:Y:S04]  /*4c10*/  BSSY.RECONVERGENT B1, `(.L_x_379) ;  /* 0x000000c000017945 */ /* 0x000fe80003800200 */
[----:B------:R-:W-:Y:S05]  /*4c20*/  @P2 BRA `(.L_x_380) ;  /* 0x0000000000282947 */ /* 0x000fea0003800000 */
[----:B----4-:R-:W2:Y:S01]  /*4c30*/  S2R R4, SR_CgaCtaId ;  /* 0x0000000000047919 */ /* 0x010ea20000008800 */
[----:B-1----:R-:W-:Y:S02]  /*4c40*/  MOV R3, 0x400 ;  /* 0x0000040000037802 */ /* 0x002fe40000000f00 */
        /* <DEDUP_REMOVED lines=8> */
.L_x_380:
[----:B------:R-:W-:Y:S05]  /*4cd0*/  BSYNC.RECONVERGENT B1 ;  /* 0x0000000000017941 */ /* 0x000fea0003800200 */
.L_x_379:
[----:B------:R-:W-:Y:S01]  /*4ce0*/  BAR.SYNC.DEFER_BLOCKING 0x0 ;  /* 0x0000000000007b1d */ /* 0x000fe20000010000 */
[----:B------:R-:W-:-:S13]  /*4cf0*/  ISETP.NE.AND P1, PT, R0, RZ, PT ;  /* 0x000000ff0000720c */ /* 0x000fda0003f25270 */
[----:B------:R-:W-:Y:S05]  /*4d00*/  @P1 BRA `(.L_x_314) ;  /* 0x0000000800341947 */ /* 0x000fea0003800000 */
[----:B-12---:R-:W1:Y:S01]  /*4d10*/  S2R R3, SR_CgaCtaId ;  /* 0x0000000000037919 */ /* 0x006e620000008800 */
[----:B------:R-:W-:Y:S01]  /*4d20*/  MOV R0, 0x400 ;  /* 0x0000040000007802 */ /* 0x000fe20000000f00 */
[----:B------:R-:W-:Y:S03]  /*4d30*/  BSSY.RECONVERGENT B1, `(.L_x_381) ;  /* 0x0000016000017945 */ /* 0x000fe60003800200 */
[----:B-1----:R-:W-:-:S05]  /*4d40*/  LEA R24, R3, R0, 0x18 ;  /* 0x0000000003187211 */ /* 0x002fca00078ec0ff */
[----:B------:R-:W1:Y:S04]  /*4d50*/  LDS R3, [R24+0x18] ;  /* 0x0000180018037984 */ /* 0x000e680000000800 */
[----:B----4-:R-:W2:Y:S04]  /*4d60*/  LDS.64 R4, [R24+0x20] ;  /* 0x0000200018047984 */ /* 0x010ea80000000a00 */
[----:B------:R4:W0:Y:S04]  /*4d70*/  LDS R18, [R24+0x28] ;  /* 0x0000280018127984 */ /* 0x0008280000000800 */
[----:B------:R4:W0:Y:S01]  /*4d80*/  LDS R16, [R24+0x38] ;  /* 0x0000380018107984 */ /* 0x0008220000000800 */
[----:B-1----:R-:W-:Y:S01]  /*4d90*/  FSETP.GEU.AND P0, PT, R8, R3, PT ;  /* 0x000000030800720b */ /* 0x002fe20003f0e000 */
[----:B------:R-:W-:-:S02]  /*4da0*/  IMAD.MOV.U32 R19, RZ, RZ, R3 ;  /* 0x000000ffff137224 */ /* 0x000fc400078e0003 */
[----:B--2---:R-:W-:Y:S02]  /*4db0*/  IMAD.MOV.U32 R21, RZ, RZ, R4 ;  /* 0x000000ffff157224 */ /* 0x004fe400078e0004 */
[----:B------:R-:W-:-:S08]  /*4dc0*/  IMAD.MOV.U32 R20, RZ, RZ, R5 ;  /* 0x000000ffff147224 */ /* 0x000fd000078e0005 */
[----:B0---4-:R-:W-:Y:S05]  /*4dd0*/  @!P0 BRA `(.L_x_382) ;  /* 0x00000000002c8947 */ /* 0x011fea0003800000 */
        /* <DEDUP_REMOVED lines=11> */
.L_x_382:
[----:B------:R-:W-:Y:S05]  /*4e90*/  BSYNC.RECONVERGENT B1 ;  /* 0x0000000000017941 */ /* 0x000fea0003800200 */
.L_x_381:
        /* <DEDUP_REMOVED lines=27> */
.L_x_384:
[----:B------:R-:W-:Y:S05]  /*5050*/  BSYNC.RECONVERGENT B1 ;  /* 0x0000000000017941 */ /* 0x000fea0003800200 */
.L_x_383:
        /* <DEDUP_REMOVED lines=17> */
.L_x_386:
[----:B------:R-:W-:Y:S05]  /*5170*/  BSYNC.RECONVERGENT B1 ;  /* 0x0000000000017941 */ /* 0x000fea0003800200 */
.L_x_385:
        /* <DEDUP_REMOVED lines=17> */
.L_x_388:
[----:B------:R-:W-:Y:S05]  /*5290*/  BSYNC.RECONVERGENT B1 ;  /* 0x0000000000017941 */ /* 0x000fea0003800200 */
.L_x_387:
        /* <DEDUP_REMOVED lines=17> */
.L_x_390:
[----:B------:R-:W-:Y:S05]  /*53b0*/  BSYNC.RECONVERGENT B1 ;  /* 0x0000000000017941 */ /* 0x000fea0003800200 */
.L_x_389:
        /* <DEDUP_REMOVED lines=17> */
.L_x_392:
[----:B------:R-:W-:Y:S05]  /*54d0*/  BSYNC.RECONVERGENT B1 ;  /* 0x0000000000017941 */ /* 0x000fea0003800200 */
.L_x_391:
        /* <DEDUP_REMOVED lines=16> */
.L_x_314:
[----:B------:R-:W-:Y:S05]  /*55e0*/  BSYNC.RECONVERGENT B0 ;  /* 0x0000000000007941 */ /* 0x000fea0003800200 */
.L_x_281:
[----:B------:R-:W-:Y:S05]  /*55f0*/  @P1 EXIT ;  /* 0x000000000000194d */ /* 0x000fea0003800000 */
[----:B01234-:R-:W0:Y:S01]  /*5600*/  LDC.64 R2, c[0x0][0x390] ;  /* 0x0000e400ff027b82 */ /* 0x01fe220000000a00 */
[----:B------:R-:W-:-:S04]  /*5610*/  LOP3.LUT R7, R7, R6, RZ, 0x3c, !PT ;  /* 0x0000000607077212 */ /* 0x000fc800078e3cff */
[----:B------:R-:W-:-:S04]  /*5620*/  LOP3.LUT R6, R7, R6, RZ, 0x3c, !PT ;  /* 0x0000000607067212 */ /* 0x000fc800078e3cff */
[----:B------:R-:W-:-:S05]  /*5630*/  LOP3.LUT R7, R7, R6, RZ, 0x3c, !PT ;  /* 0x0000000607077212 */ /* 0x000fca00078e3cff */
[----:B0-----:R-:W-:Y:S04]  /*5640*/  STG.E.64 desc[UR8][R2.64+0x8], R6 ;  /* 0x0000080602007986 */ /* 0x001fe8000c101b08 */
[----:B------:R-:W-:Y:S01]  /*5650*/  STG.E desc[UR8][R2.64], R8 ;  /* 0x0000000802007986 */ /* 0x000fe2000c101908 */
[----:B------:R-:W-:Y:S05]  /*5660*/  EXIT ;  /* 0x000000000000794d */ /* 0x000fea0003800000 */
.L_x_393:
        /* <DEDUP_REMOVED lines=9> */
.L_x_762:


//--------------------- .text._ZN6thrust24THRUST_300001_SM_1000_NS8cuda_cub4core6detail13_kernel_agentINS1_8__reduce11ReduceAgentIPN4cuda3std3__45tupleIJflEEESC_SB_iNS1_9__extrema9arg_max_fIflNS9_4lessIfEEEEEEJSC_SC_iSH_EEEvDpT0_ --------------------------
	.section	.text._ZN6thrust24THRUST_300001_SM_1000_NS8cuda_cub4core6detail13_kernel_agentINS1_8__reduce11ReduceAgentIPN4cuda3std3__45tupleIJflEEESC_SB_iNS1_9__extrema9arg_max_fIflNS9_4lessIfEEEEEEJSC_SC_iSH_EEEvDpT0_,"ax",@progbits
	.align	128
        .global         _ZN6thrust24THRUST_300001_SM_1000_NS8cuda_cub4core6detail13_kernel_agentINS1_8__reduce11ReduceAgentIPN4cuda3std3__45tupleIJflEEESC_SB_iNS1_9__extrema9arg_max_fIflNS9_4lessIfEEEEEEJSC_SC_iSH_EEEvDpT0_
        .type           _ZN6thrust24THRUST_300001_SM_1000_NS8cuda_cub4core6detail13_kernel_agentINS1_8__reduce11ReduceAgentIPN4cuda3std3__45tupleIJflEEESC_SB_iNS1_9__extrema9arg_max_fIflNS9_4lessIfEEEEEEJSC_SC_iSH_EEEvDpT0_,@function
        .size           _ZN6thrust24THRUST_300001_SM_1000_NS8cuda_cub4core6detail13_kernel_agentINS1_8__reduce11ReduceAgentIPN4cuda3std3__45tupleIJflEEESC_SB_iNS1_9__extrema9arg_max_fIflNS9_4lessIfEEEEEEJSC_SC_iSH_EEEvDpT0_,(.L_x_763 - _ZN6thrust24THRUST_300001_SM_1000_NS8cuda_cub4core6detail13_kernel_agentINS1_8__reduce11ReduceAgentIPN4cuda3std3__45tupleIJflEEESC_SB_iNS1_9__extrema9arg_max_fIflNS9_4lessIfEEEEEEJSC_SC_iSH_EEEvDpT0_)
        .other          _ZN6thrust24THRUST_300001_SM_1000_NS8cuda_cub4core6detail13_kernel_agentINS1_8__reduce11ReduceAgentIPN4cuda3std3__45tupleIJflEEESC_SB_iNS1_9__extrema9arg_max_fIflNS9_4lessIfEEEEEEJSC_SC_iSH_EEEvDpT0_,@"STO_CUDA_ENTRY STV_DEFAULT"
_ZN6thrust24THRUST_300001_SM_1000_NS8cuda_cub4core6detail13_kernel_agentINS1_8__reduce11ReduceAgentIPN4cuda3std3__45tupleIJflEEESC_SB_iNS1_9__extrema9arg_max_fIflNS9_4lessIfEEEEEEJSC_SC_iSH_EEEvDpT0_:
.text._ZN6thrust24THRUST_300001_SM_1000_NS8cuda_cub4core6detail13_kernel_agentINS1_8__reduce11ReduceAgentIPN4cuda3std3__45tupleIJflEEESC_SB_iNS1_9__extrema9arg_max_fIflNS9_4lessIfEEEEEEJSC_SC_iSH_EEEvDpT0_:
        /* <DEDUP_REMOVED lines=21> */
.L_x_397:
[----:B0-----:R-:W-:Y:S05]  /*0150*/  BSYNC.RECONVERGENT B1 ;  /* 0x0000000000017941 */ /* 0x001fea0003800200 */
.L_x_396:
        /* <DEDUP_REMOVED lines=15> */
.L_x_404:
        /* <DEDUP_REMOVED lines=28> */
.L_x_403:
[----:B------:R-:W-:Y:S05]  /*0410*/  BSYNC.RECONVERGENT B3 ;  /* 0x0000000000037941 */ /* 0x000fea0003800200 */
.L_x_402:
[----:B------:R-:W-:Y:S02]  /*0420*/  IMAD.X R7, RZ, RZ, R7, P3 ;  /* 0x000000ffff077224 */ /* 0x000fe400018e0607 */
[----:B------:R-:W-:Y:S01]  /*0430*/  VIADD R5, R5, 0x100 ;  /* 0x0000010005057836 */ /* 0x000fe20000000000 */
[----:B------:R-:W-:Y:S06]  /*0440*/  @P2 BRA `(.L_x_404) ;  /* 0xfffffffc00802947 */ /* 0x000fec000383ffff */
.L_x_401:
[----:B------:R-:W-:Y:S05]  /*0450*/  BSYNC.RECONVERGENT B2 ;  /* 0x0000000000027941 */ /* 0x000fea0003800200 */
.L_x_400:
[----:B------:R-:W0:Y:S01]  /*0460*/  LDC.64 R8, c[0x0][0x380] ;  /* 0x0000e000ff087b82 */ /* 0x000e220000000a00 */
[----:B------:R-:W-:-:S13]  /*0470*/  ISETP.GE.U32.AND P0, PT, R12, 0x300, PT ;  /* 0x000003000c00780c */ /* 0x000fda0003f06070 */
[----:B------:R-:W-:Y:S05]  /*0480*/  @!P0 BRA `(.L_x_399) ;  /* 0x0000000400588947 */ /* 0x000fea0003800000 */
.L_x_413:
        /* <DEDUP_REMOVED lines=26> */
.L_x_406:
[----:B------:R-:W-:Y:S05]  /*0630*/  BSYNC.RECONVERGENT B2 ;  /* 0x0000000000027941 */ /* 0x000fea0003800200 */
.L_x_405:
        /* <DEDUP_REMOVED lines=17> */
.L_x_408:
[----:B------:R-:W-:Y:S05]  /*0750*/  BSYNC.RECONVERGENT B2 ;  /* 0x0000000000027941 */ /* 0x000fea0003800200 */
.L_x_407:
        /* <DEDUP_REMOVED lines=17> */
.L_x_410:
[----:B------:R-:W-:Y:S05]  /*0870*/  BSYNC.RECONVERGENT B2 ;  /* 0x0000000000027941 */ /* 0x000fea0003800200 */
.L_x_409:
        /* <DEDUP_REMOVED lines=19> */
.L_x_412:
[----:B------:R-:W-:Y:S05]  /*09b0*/  BSYNC.RECONVERGENT B2 ;  /* 0x0000000000027941 */ /* 0x000fea0003800200 */
.L_x_411:
[----:B------:R-:W-:-:S05]  /*09c0*/  VIADD R5, R5, 0x400 ;  /* 0x0000040005057836 */ /* 0x000fca0000000000 */
[----:B------:R-:W-:-:S13]  /*09d0*/  ISETP.GE.AND P0, PT, R5, UR5, PT ;  /* 0x0000000505007c0c */ /* 0x000fda000bf06270 */
[----:B------:R-:W-:Y:S05]  /*09e0*/  @!P0 BRA `(.L_x_413) ;  /* 0xfffffff800a88947 */ /* 0x000fea000383ffff */
.L_x_399:
[----:B------:R-:W-:Y:S05]  /*09f0*/  BSYNC.RECONVERGENT B1 ;  /* 0x0000000000017941 */ /* 0x000fea0003800200 */
.L_x_398:
        /* <DEDUP_REMOVED lines=31> */
.L_x_416:
[----:B------:R-:W-:Y:S05]  /*0bf0*/  BSYNC.RECONVERGENT B1 ;  /* 0x0000000000017941 */ /* 0x000fea0003800200 */
.L_x_415:
        /* <DEDUP_REMOVED lines=27> */
.L_x_418:
[----:B------:R-:W-:Y:S05]  /*0db0*/  BSYNC.RECONVERGENT B1 ;  /* 0x0000000000017941 */ /* 0x000fea0003800200 */
.L_x_417:
        /* <DEDUP_REMOVED lines=24> */
.L_x_420:
[----:B------:R-:W-:Y:S05]  /*0f40*/  BSYNC.RECONVERGENT B1 ;  /* 0x0000000000017941 */ /* 0x000fea0003800200 */
.L_x_419:
        /* <DEDUP_REMOVED lines=24> */
.L_x_422:
[----:B------:R-:W-:Y:S05]  /*10d0*/  BSYNC.RECONVERGENT B1 ;  /* 0x0000000000017941 */ /* 0x000fea0003800200 */
.L_x_421:
        /* <DEDUP_REMOVED lines=24> */
.L_x_424:
[----:B------:R-:W-:Y:S05]  /*1260*/  BSYNC.RECONVERGENT B1 ;  /* 0x0000000000017941 */ /* 0x000fea0003800200 */
.L_x_423:
        /* <DEDUP_REMOVED lines=12> */
.L_x_426:
[----:B------:R-:W-:Y:S05]  /*1330*/  BSYNC.RECONVERGENT B1 ;  /* 0x0000000000017941 */ /* 0x000fea0003800200 */
.L_x_425:
        /* <DEDUP_REMOVED lines=27> */
.L_x_429:
[----:B------:R-:W-:Y:S05]  /*14f0*/  BSYNC.RECONVERGENT B1 ;  /* 0x0000000000017941 */ /* 0x000fea0003800200 */
.L_x_428:
        /* <DEDUP_REMOVED lines=27> */
.L_x_431:
[----:B------:R-:W-:Y:S05]  /*16b0*/  BSYNC.RECONVERGENT B1 ;  /* 0x0000000000017941 */ /* 0x000fea0003800200 */
.L_x_430:
        /* <DEDUP_REMOVED lines=17> */
.L_x_433:
[----:B------:R-:W-:Y:S05]  /*17d0*/  BSYNC.RECONVERGENT B1 ;  /* 0x0000000000017941 */ /* 0x000fea0003800200 */
.L_x_432:
        /* <DEDUP_REMOVED lines=17> */
.L_x_435:
[----:B------:R-:W-:Y:S05]  /*18f0*/  BSYNC.RECONVERGENT B1 ;  /* 0x0000000000017941 */ /* 0x000fea0003800200 */
.L_x_434:
        /* <DEDUP_REMOVED lines=17> */
.L_x_437:
[----:B------:R-:W-:Y:S05]  /*1a10*/  BSYNC.RECONVERGENT B1 ;  /* 0x0000000000017941 */ /* 0x000fea0003800200 */
.L_x_436:
        /* <DEDUP_REMOVED lines=17> */
.L_x_439:
[----:B------:R-:W-:Y:S05]  /*1b30*/  BSYNC.RECONVERGENT B1 ;  /* 0x0000000000017941 */ /* 0x000fea0003800200 */
.L_x_438:
        /* <DEDUP_REMOVED lines=18> */
.L_x_414:
        /* <DEDUP_REMOVED lines=40> */
.L_x_441:
[----:B------:R-:W-:Y:S05]  /*1ee0*/  BSYNC.RECONVERGENT B1 ;  /* 0x0000000000017941 */ /* 0x000fea0003800200 */
.L_x_440:
        /* <DEDUP_REMOVED lines=25> */
.L_x_443:
[----:B------:R-:W-:Y:S05]  /*2080*/  BSYNC.RECONVERGENT B1 ;  /* 0x0000000000017941 */ /* 0x000fea0003800200 */
.L_x_442:
        /* <DEDUP_REMOVED lines=24> */
.L_x_445:
[----:B------:R-:W-:Y:S05]  /*2210*/  BSYNC.RECONVERGENT B1 ;  /* 0x0000000000017941 */ /* 0x000fea0003800200 */
.L_x_444:
        /* <DEDUP_REMOVED lines=24> */
.L_x_447:
[----:B------:R-:W-:Y:S05]  /*23a0*/  BSYNC.RECONVERGENT B1 ;  /* 0x0000000000017941 */ /* 0x000fea0003800200 */
.L_x_446:
        /* <DEDUP_REMOVED lines=24> */
.L_x_449:
[----:B------:R-:W-:Y:S05]  /*2530*/  BSYNC.RECONVERGENT B1 ;  /* 0x0000000000017941 */ /* 0x000fea0003800200 */
.L_x_448:
        /* <DEDUP_REMOVED lines=12> */
.L_x_451:
[----:B------:R-:W-:Y:S05]  /*2600*/  BSYNC.RECONVERGENT B1 ;  /* 0x0000000000017941 */ /* 0x000fea0003800200 */
.L_x_450:
        /* <DEDUP_REMOVED lines=30> */
.L_x_453:
[----:B------:R-:W-:Y:S05]  /*27f0*/  BSYNC.RECONVERGENT B1 ;  /* 0x0000000000017941 */ /* 0x000fea0003800200 */
.L_x_452:
        /* <DEDUP_REMOVED lines=27> */
.L_x_455:
[----:B------:R-:W-:Y:S05]  /*29b0*/  BSYNC.RECONVERGENT B1 ;  /* 0x0000000000017941 */ /* 0x000fea0003800200 */
.L_x_454:
        /* <DEDUP_REMOVED lines=27> */
.L_x_457:
[----:B------:R-:W-:Y:S05]  /*2b70*/  BSYNC.RECONVERGENT B1 ;  /* 0x0000000000017941 */ /* 0x000fea0003800200 */
.L_x_456:
        /* <DEDUP_REMOVED lines=27> */
.L_x_459:
[----:B------:R-:W-:Y:S05]  /*2d30*/  BSYNC.RECONVERGENT B1 ;  /* 0x0000000000017941 */ /* 0x000fea0003800200 */
.L_x_458:
        /* <DEDUP_REMOVED lines=27> */
.L_x_461:
[----:B------:R-:W-:Y:S05]  /*2ef0*/  BSYNC.RECONVERGENT B1 ;  /* 0x0000000000017941 */ /* 0x000fea0003800200 */
.L_x_460:
        /* <DEDUP_REMOVED lines=27> */
.L_x_463:
[----:B------:R-:W-:Y:S05]  /*30b0*/  BSYNC.RECONVERGENT B1 ;  /* 0x0000000000017941 */ /* 0x000fea0003800200 */
.L_x_462:
        /* <DEDUP_REMOVED lines=28> */
.L_x_395:
        /* <DEDUP_REMOVED lines=12> */
[----:B------:R-:W5:Y:S01]  /*3340*/  LDG.E.64.CONSTANT R2, desc[UR6][R6.64+0x4008] ;  /* 0x0040080606027981 */ /* 0x000f62000c1e9b00 */
[----:B------:R-:W-:Y:S01]  /*3350*/  UISETP.GE.U32.AND UP0, UPT, UR4, 0xa00, UPT ;  /* 0x00000a000400788c */ /* 0x000fe2000bf06070 */
[----:B------:R-:W-:Y:S01]  /*3360*/  IMAD.MOV.U32 R19, RZ, RZ, 0x500 ;  /* 0x00000500ff137424 */ /* 0x000fe200078e00ff */
        /* <DEDUP_REMOVED lines=29> */
[----:B------:R-:W0:Y:S01]  /*3540*/  LDC.64 R6, c[0x0][0x380] ;  /* 0x0000e000ff067b82 */ /* 0x000e220000000a00 */
[----:B------:R-:W-:Y:S01]  /*3550*/  IMAD.MOV.U32 R23, RZ, RZ, R2 ;  /* 0x000000ffff177224 */ /* 0x000fe200078e0002 */
[----:B------:R-:W1:Y:S01]  /*3560*/  LDCU UR4, c[0x0][0x390] ;  /* 0x00007200ff0477ac */ /* 0x000e620008000800 */
[----:B------:R-:W-:Y:S02]  /*3570*/  IMAD.MOV.U32 R24, RZ, RZ, R3 ;  /* 0x000000ffff187224 */ /* 0x000fe400078e0003 */
[----:B------:R-:W-:Y:S02]  /*3580*/  IMAD.MOV.U32 R18, RZ, RZ, R4 ;  /* 0x000000ffff127224 */ /* 0x000fe400078e0004 */
[----:B------:R-:W-:-:S07]  /*3590*/  IMAD.MOV.U32 R5, RZ, RZ, 0x500 ;  /* 0x00000500ff057424 */ /* 0x000fce00078e00ff */
.L_x_465:
[----:B------:R-:W-:-:S04]  /*35a0*/  IMAD.IADD R17, R0, 0x1, R5 ;  /* 0x0000000100117824 */ /* 0x000fc800078e0205 */
[----:B0-----:R-:W-:-:S05]  /*35b0*/  IMAD.WIDE.U32 R16, R17, 0x10, R6 ;  /* 0x0000001011107825 */ /* 0x001fca00078e0006 */
        /* <DEDUP_REMOVED lines=36> */
[----:B------:R-:W-:Y:S01]  /*3800*/  @P2 SEL R14, R8, R14, P0 ;  /* 0x0000000e080e2207 */ /* 0x000fe20000000000 */
[C---:B------:R-:W-:Y:S01]  /*3810*/  VIADD R8, R5.reuse, 0xa00 ;  /* 0x00000a0005087836 */ /* 0x040fe20000000000 */
[----:B------:R-:W-:Y:S01]  /*3820*/  FSETP.GEU.AND P1, PT, R22, R4, PT ;  /* 0x000000041600720b */ /* 0x000fe20003f2e000 */
[----:B------:R-:W-:Y:S01]  /*3830*/  VIADD R5, R5, 0x500 ;  /* 0x0000050005057836 */ /* 0x000fe20000000000 */
[----:B------:R-:W-:Y:S02]  /*3840*/  @P2 SEL R15, R9, R15, P0 ;  /* 0x0000000f090f2207 */ /* 0x000fe40000000000 */
[----:B-1----:R-:W-:-:S09]  /*3850*/  ISETP.GT.AND P2, PT, R8, UR4, PT ;  /* 0x0000000408007c0c */ /* 0x002fd2000bf44270 */
[----:B------:R-:W-:-:S04]  /*3860*/  @P1 ISETP.GE.U32.AND P0, PT, R14, R2, PT ;  /* 0x000000020e00120c */ /* 0x000fc80003f06070 */
[----:B------:R-:W-:-:S04]  /*3870*/  @P1 ISETP.GE.AND.EX P0, PT, R15, R3, PT, P0 ;  /* 0x000000030f00120c */ /* 0x000fc80003f06300 */
[----:B------:R-:W-:-:S04]  /*3880*/  @P1 FSETP.LT.OR P0, PT, R4, R22, !P0 ;  /* 0x000000160400120b */ /* 0x000fc80004701400 */
[----:B------:R-:W-:Y:S02]  /*3890*/  @P1 FSEL R4, R22, R4, P0 ;  /* 0x0000000416041208 */ /* 0x000fe40000000000 */
[----:B------:R-:W-:Y:S02]  /*38a0*/  @P1 SEL R2, R14, R2, P0 ;  /* 0x000000020e021207 */ /* 0x000fe40000000000 */
[----:B------:R-:W-:Y:S01]  /*38b0*/  @P1 SEL R3, R15, R3, P0 ;  /* 0x000000030f031207 */ /* 0x000fe20000000000 */
[----:B------:R-:W-:Y:S02]  /*38c0*/  IMAD.MOV.U32 R18, RZ, RZ, R4 ;  /* 0x000000ffff127224 */ /* 0x000fe400078e0004 */
[----:B------:R-:W-:Y:S02]  /*38d0*/  IMAD.MOV.U32 R23, RZ, RZ, R2 ;  /* 0x000000ffff177224 */ /* 0x000fe400078e0002 */
[----:B------:R-:W-:Y:S01]  /*38e0*/  IMAD.MOV.U32 R24, RZ, RZ, R3 ;  /* 0x000000ffff187224 */ /* 0x000fe200078e0003 */
[----:B------:R-:W-:Y:S06]  /*38f0*/  @!P2 BRA `(.L_x_465) ;  /* 0xfffffffc0028a947 */ /* 0x000fec000383ffff */
[----:B------:R-:W-:-:S07]  /*3900*/  IMAD.MOV.U32 R19, RZ, RZ, R5 ;  /* 0x000000ffff137224 */ /* 0x000fce00078e0005 */
.L_x_464:
[----:B------:R-:W-:-:S13]  /*3910*/  ISETP.GE.AND P0, PT, R19, UR4, PT ;  /* 0x0000000413007c0c */ /* 0x000fda000bf06270 */
        /* <DEDUP_REMOVED lines=12> */
[----:B------:R-:W0:Y:S01]  /*39e0*/  LDC.64 R6, c[0x0][0x380] ;  /* 0x0000e000ff067b82 */ /* 0x000e220000000a00 */
[----:B------:R-:W-:Y:S01]  /*39f0*/  LEA.HI R8, R14, 0x1, RZ, 0x18 ;  /* 0x000000010e087811 */ /* 0x000fe200078fc0ff */
[----:B------:R-:W-:Y:S02]  /*3a00*/  IMAD.IADD R13, R0, 0x1, R19 ;  /* 0x00000001000d7824 */ /* 0x000fe400078e0213 */
[----:B------:R-:W-:Y:S01]  /*3a10*/  IMAD.MOV.U32 R18, RZ, RZ, R0 ;  /* 0x000000ffff127224 */ /* 0x000fe200078e0000 */
[----:B------:R-:W-:-:S05]  /*3a20*/  LOP3.LUT R8, R8, 0x3, RZ, 0xc0, !PT ;  /* 0x0000000308087812 */ /* 0x000fca00078ec0ff */
[----:B------:R-:W-:-:S07]  /*3a30*/  IMAD.MOV R12, RZ, RZ, -R8 ;  /* 0x000000ffff0c7224 */ /* 0x000fce00078e0a08 */
.L_x_472:
[----:B0-----:R-:W-:-:S05]  /*3a40*/  IMAD.WIDE.U32 R10, R13, 0x10, R6 ;  /* 0x000000100d0a7825 */ /* 0x001fca00078e0006 */
[----:B------:R-:W2:Y:S04]  /*3a50*/  LDG.E.CONSTANT R16, desc[UR6][R10.64] ;  /* 0x000000060a107981 */ /* 0x000ea8000c1e9900 */
[----:B------:R-:W3:Y:S01]  /*3a60*/  LDG.E.64.CONSTANT R8, desc[UR6][R10.64+0x8] ;  /* 0x000008060a087981 */ /* 0x000ee2000c1e9b00 */
[----:B------:R-:W-:Y:S01]  /*3a70*/  VIADD R12, R12, 0x1 ;  /* 0x000000010c0c7836 */ /* 0x000fe20000000000 */
[----:B------:R-:W-:Y:S01]  /*3a80*/  BSSY.RECONVERGENT B3, `(.L_x_470) ;  /* 0x0000015000037945 */ /* 0x000fe20003800200 */
[----:B------:R-:W-:Y:S02]  /*3a90*/  IMAD.MOV.U32 R17, RZ, RZ, R2 ;  /* 0x000000ffff117224 */ /* 0x000fe400078e0002 */
        /* <DEDUP_REMOVED lines=19> */
.L_x_471:
[----:B------:R-:W-:Y:S05]  /*3bd0*/  BSYNC.RECONVERGENT B3 ;  /* 0x0000000000037941 */ /* 0x000fea0003800200 */
.L_x_470:
[----:B------:R-:W-:Y:S02]  /*3be0*/  VIADD R18, R18, 0x100 ;  /* 0x0000010012127836 */ /* 0x000fe40000000000 */
[----:B------:R-:W-:Y:S01]  /*3bf0*/  VIADD R13, R13, 0x100 ;  /* 0x000001000d0d7836 */ /* 0x000fe20000000000 */
[----:B------:R-:W-:Y:S06]  /*3c00*/  @P3 BRA `(.L_x_472) ;  /* 0xfffffffc008c3947 */ /* 0x000fec000383ffff */
.L_x_469:
[----:B------:R-:W-:Y:S05]  /*3c10*/  BSYNC.RECONVERGENT B2 ;  /* 0x0000000000027941 */ /* 0x000fea0003800200 */
.L_x_468:
[----:B------:R-:W-:-:S13]  /*3c20*/  ISETP.GE.U32.AND P0, PT, R14, 0x300, PT ;  /* 0x000003000e00780c */ /* 0x000fda0003f06070 */
[----:B------:R-:W-:Y:S05]  /*3c30*/  @!P0 BRA `(.L_x_467) ;  /* 0x0000000400888947 */ /* 0x000fea0003800000 */
[----:B------:R-:W0:Y:S01]  /*3c40*/  LDCU.64 UR8, c[0x0][0x380] ;  /* 0x00007000ff0877ac */ /* 0x000e220008000a00 */
[----:B------:R-:W1:Y:S01]  /*3c50*/  LDC.64 R6, c[0x0][0x380] ;  /* 0x0000e000ff067b82 */ /* 0x000e620000000a00 */
[C---:B------:R-:W-:Y:S01]  /*3c60*/  IADD3 R13, P0, PT, R18.reuse, R19, RZ ;  /* 0x00000013120d7210 */ /* 0x040fe20007f1e0ff */
[----:B------:R-:W-:-:S04]  /*3c70*/  IMAD.IADD R19, R18, 0x1, R19 ;  /* 0x0000000112137824 */ /* 0x000fc800078e0213 */
[----:B------:R-:W-:Y:S01]  /*3c80*/  IMAD.X R8, RZ, RZ, RZ, P0 ;  /* 0x000000ffff087224 */ /* 0x000fe200000e06ff */
[----:B0-----:R-:W-:-:S04]  /*3c90*/  LEA R12, P1, R13, UR8, 0x4 ;  /* 0x000000080d0c7c11 */ /* 0x001fc8000f8220ff */
[----:B------:R-:W-:Y:S02]  /*3ca0*/  IADD3 R12, P0, PT, R12, 0x3008, RZ ;  /* 0x000030080c0c7810 */ /* 0x000fe40007f1e0ff */
[----:B------:R-:W-:-:S05]  /*3cb0*/  LEA.HI.X R13, R13, UR9, R8, 0x4, P1 ;  /* 0x000000090d0d7c11 */ /* 0x000fca00088f2408 */
[----:B------:R-:W-:-:S07]  /*3cc0*/  IMAD.X R13, RZ, RZ, R13, P0 ;  /* 0x000000ffff0d7224 */ /* 0x000fce00000e060d */
.L_x_481:
[----:B-1----:R-:W-:-:S05]  /*3cd0*/  IMAD.WIDE.U32 R10, R19, 0x10, R6 ;  /* 0x00000010130a7825 */ /* 0x002fca00078e0006 */
[----:B------:R-:W2:Y:S04]  /*3ce0*/  LDG.E.CONSTANT R23, desc[UR6][R10.64] ;  /* 0x000000060a177981 */ /* 0x000ea8000c1e9900 */
[----:B------:R0:W3:Y:S02]  /*3cf0*/  LDG.E.64.CONSTANT R8, desc[UR6][R10.64+0x8] ;  /* 0x000008060a087981 */ /* 0x0000e4000c1e9b00 */
[----:B0-----:R-:W-:Y:S02]  /*3d00*/  IMAD.MOV.U32 R10, RZ, RZ, R12 ;  /* 0x000000ffff0a7224 */ /* 0x001fe400078e000c */
[----:B------:R-:W-:-:S05]  /*3d10*/  IMAD.MOV.U32 R11, RZ, RZ, R13 ;  /* 0x000000ffff0b7224 */ /* 0x000fca00078e000d */
        /* <DEDUP_REMOVED lines=16> */
[CC--:B------:R-:W-:Y:S02]  /*3e20*/  @P2 ISETP.LT.U32.AND P1, PT, R2.reuse, R8.reuse, PT ;  /* 0x000000080200220c */ /* 0x0c0fe40003f21070 */
[CC--:B------:R-:W-:Y:S02]  /*3e30*/  @P2 ISETP.GE.U32.AND P0, PT, R2.reuse, R8.reuse, PT ;  /* 0x000000080200220c */ /* 0x0c0fe40003f06070 */
[CC--:B------:R-:W-:Y:S02]  /*3e40*/  @P2 ISETP.LT.AND.EX P1, PT, R3.reuse, R9.reuse, PT, P1 ;  /* 0x000000090300220c */ /* 0x0c0fe40003f21310 */
[CC--:B------:R-:W-:Y:S02]  /*3e50*/  @P2 ISETP.GE.AND.EX P0, PT, R3.reuse, R9.reuse, PT, P0 ;  /* 0x000000090300220c */ /* 0x0c0fe40003f06300 */
[----:B------:R-:W-:Y:S02]  /*3e60*/  @P2 SEL R27, R2, R8, P1 ;  /* 0x00000008021b2207 */ /* 0x000fe40000800000 */
[----:B------:R-:W-:-:S02]  /*3e70*/  @P2 SEL R29, R3, R9, P1 ;  /* 0x00000009031d2207 */ /* 0x000fc40000800000 */
[----:B------:R-:W-:-:S07]  /*3e80*/  @P2 FSEL R22, R4, R23, !P0 ;  /* 0x0000001704162208 */ /* 0x000fce0004000000 */
.L_x_474:
[----:B------:R-:W-:Y:S05]  /*3e90*/  BSYNC.RECONVERGENT B2 ;  /* 0x0000000000027941 */ /* 0x000fea0003800200 */
.L_x_473:
        /* <DEDUP_REMOVED lines=17> */
.L_x_476:
[----:B------:R-:W-:Y:S05]  /*3fb0*/  BSYNC.RECONVERGENT B2 ;  /* 0x0000000000027941 */ /* 0x000fea0003800200 */
.L_x_475:
        /* <DEDUP_REMOVED lines=17> */
.L_x_478:
[----:B------:R-:W-:Y:S05]  /*40d0*/  BSYNC.RECONVERGENT B2 ;  /* 0x0000000000027941 */ /* 0x000fea0003800200 */
.L_x_477:
        /* <DEDUP_REMOVED lines=17> */
.L_x_480:
[----:B------:R-:W-:Y:S05]  /*41f0*/  BSYNC.RECONVERGENT B2 ;  /* 0x0000000000027941 */ /* 0x000fea0003800200 */
.L_x_479:
[----:B------:R-:W-:Y:S01]  /*4200*/  VIADD R18, R18, 0x400 ;  /* 0x0000040012127836 */ /* 0x000fe20000000000 */
[----:B------:R-:W-:Y:S01]  /*4210*/  IADD3 R12, P1, PT, R10, 0x4000, RZ ;  /* 0x000040000a0c7810 */ /* 0x000fe20007f3e0ff */
[----:B------:R-:W-:-:S03]  /*4220*/  VIADD R19, R19, 0x400 ;  /* 0x0000040013137836 */ /* 0x000fc60000000000 */
[----:B------:R-:W-:Y:S01]  /*4230*/  ISETP.GE.AND P0, PT, R18, R5, PT ;  /* 0x000000051200720c */ /* 0x000fe20003f06270 */
[----:B------:R-:W-:-:S12]  /*4240*/  IMAD.X R13, RZ, RZ, R11, P1 ;  /* 0x000000ffff0d7224 */ /* 0x000fd800008e060b */
[----:B------:R-:W-:Y:S05]  /*4250*/  @!P0 BRA `(.L_x_481) ;  /* 0xfffffff8009c8947 */ /* 0x000fea000383ffff */
.L_x_467:
[----:B------:R-:W-:Y:S05]  /*4260*/  BSYNC.RECONVERGENT B1 ;  /* 0x0000000000017941 */ /* 0x000fea0003800200 */
.L_x_466:
        /* <DEDUP_REMOVED lines=31> */
.L_x_483:
[----:B------:R-:W-:Y:S05]  /*4460*/  BSYNC.RECONVERGENT B1 ;  /* 0x0000000000017941 */ /* 0x000fea0003800200 */
.L_x_482:
        /* <DEDUP_REMOVED lines=24> */
.L_x_485:
[----:B------:R-:W-:Y:S05]  /*45f0*/  BSYNC.RECONVERGENT B1 ;  /* 0x0000000000017941 */ /* 0x000fea0003800200 */
.L_x_484:
[----:B0-----:R0:W4:Y:S01]  /*4600*/  SHFL.DOWN PT, R5, R2, 0x4, 0x1f ;  /* 0x08801f0002057f89 */ /* 0x00112200000e0000 */
[----:B------:R-:W-:Y:S01]  /*4610*/  BSSY.RECONVERGENT B1, `(.L_x_486) ;  /* 0x0000017000017945 */ /* 0x000fe20003800200 */
[----:B--2---:R-:W-:Y:S02]  /*4620*/  IMAD.MOV.U32 R3, RZ, RZ, R2 ;  /* 0x000000ffff037224 */ /* 0x004fe400078e0002 */
[----:B------:R0:W2:Y:S01]  /*4630*/  SHFL.DOWN PT, R9, R4, 0x4, 0x1f ;  /* 0x08801f0004097f89 */ /* 0x0000a200000e0000 */
[----:B------:R-:W-:Y:S02]  /*4640*/  IMAD.MOV.U32 R6, RZ, RZ, R4 ;  /* 0x000000ffff067224 */ /* 0x000fe400078e0004 */
[----:B------:R-:W-:Y:S01]  /*4650*/  IMAD.MOV.U32 R7, RZ, RZ, R8 ;  /* 0x000000ffff077224 */ /* 0x000fe200078e0008 */
[----:B------:R0:W0:Y:S01]  /*4660*/  SHFL.DOWN PT, R11, R8, 0x4, 0x1f ;  /* 0x08801f00080b7f89 */ /* 0x00002200000e0000 */
[----:B------:R-:W-:Y:S05]  /*4670*/  @P5 BRA `(.L_x_487) ;  /* 0x0000000000405947 */ /* 0x000fea0003800000 */
[----:B----4-:R-:W-:Y:S01]  /*4680*/  FSETP.GEU.AND P0, PT, R2, R5, PT ;  /* 0x000000050200720b */ /* 0x010fe20003f0e000 */
[----:B------:R-:W-:Y:S02]  /*4690*/  IMAD.MOV.U32 R3, RZ, RZ, R5 ;  /* 0x000000ffff037224 */ /* 0x000fe400078e0005 */
[----:B--2---:R-:W-:Y:S02]  /*46a0*/  IMAD.MOV.U32 R6, RZ, RZ, R9 ;  /* 0x000000ffff067224 */ /* 0x004fe400078e0009 */
        /* <DEDUP_REMOVED lines=13> */
.L_x_487:
[----:B------:R-:W-:Y:S05]  /*4780*/  BSYNC.RECONVERGENT B1 ;  /* 0x0000000000017941 */ /* 0x000fea0003800200 */
.L_x_486:
        /* <DEDUP_REMOVED lines=24> */
.L_x_489:
[----:B------:R-:W-:Y:S05]  /*4910*/  BSYNC.RECONVERGENT B1 ;  /* 0x0000000000017941 */ /* 0x000fea0003800200 */
.L_x_488:
[----:B0-----:R0:W4:Y:S01]  /*4920*/  SHFL.DOWN PT, R3, R2, 0x10, 0x1f ;  /* 0x0a001f0002037f89 */ /* 0x00112200000e0000 */
[----:B------:R-:W-:Y:S01]  /*4930*/  BSSY.RECONVERGENT B1, `(.L_x_490) ;  /* 0x0000017000017945 */ /* 0x000fe20003800200 */
[----:B------:R-:W-:Y:S02]  /*4940*/  IMAD.MOV.U32 R8, RZ, RZ, R2 ;  /* 0x000000ffff087224 */ /* 0x000fe400078e0002 */
[----:B------:R0:W0:Y:S01]  /*4950*/  SHFL.DOWN PT, R9, R4, 0x10, 0x1f ;  /* 0x0a001f0004097f89 */ /* 0x00002200000e0000 */
[----:B--2---:R-:W-:Y:S02]  /*4960*/  IMAD.MOV.U32 R7, RZ, RZ, R4 ;  /* 0x000000ffff077224 */ /* 0x004fe400078e0004 */
[----:B------:R-:W-:Y:S01]  /*4970*/  IMAD.MOV.U32 R6, RZ, RZ, R5 ;  /* 0x000000ffff067224 */ /* 0x000fe200078e0005 */
[----:B-1----:R1:W2:Y:S01]  /*4980*/  SHFL.DOWN PT, R10, R5, 0x10, 0x1f ;  /* 0x0a001f00050a7f89 */ /* 0x0022a200000e0000 */
[----:B------:R-:W-:Y:S05]  /*4990*/  @P3 BRA `(.L_x_491) ;  /* 0x0000000000403947 */ /* 0x000fea0003800000 */
[----:B----4-:R-:W-:Y:S01]  /*49a0*/  FSETP.GEU.AND P0, PT, R2, R3, PT ;  /* 0x000000030200720b */ /* 0x010fe20003f0e000 */
[----:B------:R-:W-:Y:S02]  /*49b0*/  IMAD.MOV.U32 R8, RZ, RZ, R3 ;  /* 0x000000ffff087224 */ /* 0x000fe400078e0003 */
[----:B0-----:R-:W-:Y:S02]  /*49c0*/  IMAD.MOV.U32 R7, RZ, RZ, R9 ;  /* 0x000000ffff077224 */ /* 0x001fe400078e0009 */
[----:B--2---:R-:W-:-:S08]  /*49d0*/  IMAD.MOV.U32 R6, RZ, RZ, R10 ;  /* 0x000000ffff067224 */ /* 0x004fd000078e000a */
        /* <DEDUP_REMOVED lines=12> */
.L_x_491:
[----:B------:R-:W-:Y:S05]  /*4aa0*/  BSYNC.RECONVERGENT B1 ;  /* 0x0000000000017941 */ /* 0x000fea0003800200 */
.L_x_490:
[----:B------:R-:W-:Y:S04]  /*4ab0*/  BSSY.RECONVERGENT B1, `(.L_x_492) ;  /* 0x000000c000017945 */ /* 0x000fe80003800200 */
[----:B------:R-:W-:Y:S05]  /*4ac0*/  @P2 BRA `(.L_x_493) ;  /* 0x0000000000282947 */ /* 0x000fea0003800000 */
[----:B0-----:R-:W0:Y:S01]  /*4ad0*/  S2R R4, SR_CgaCtaId ;  /* 0x0000000000047919 */ /* 0x001e220000008800 */
[----:B----4-:R-:W-:Y:S02]  /*4ae0*/  MOV R3, 0x400 ;  /* 0x0000040000037802 */ /* 0x010fe40000000f00 */
[----:B------:R-:W-:-:S04]  /*4af0*/  SHF.R.U32.HI R2, RZ, 0x1, R0 ;  /* 0x00000001ff027819 */ /* 0x000fc80000011600 */
[----:B------:R-:W-:Y:S02]  /*4b00*/  LOP3.LUT R2, R2, 0x1f0, RZ, 0xc0, !PT ;  /* 0x000001f002027812 */ /* 0x000fe400078ec0ff */
[----:B0-----:R-:W-:-:S05]  /*4b10*/  LEA R3, R4, R3, 0x18 ;  /* 0x0000000304037211 */ /* 0x001fca00078ec0ff */
[----:B-1----:R-:W-:Y:S02]  /*4b20*/  IMAD.IADD R5, R2, 0x1, R3 ;  /* 0x0000000102057824 */ /* 0x002fe400078e0203 */
[----:B------:R-:W-:Y:S02]  /*4b30*/  IMAD.MOV.U32 R2, RZ, RZ, R7 ;  /* 0x000000ffff027224 */ /* 0x000fe400078e0007 */
[----:B------:R-:W-:Y:S01]  /*4b40*/  IMAD.MOV.U32 R3, RZ, RZ, R6 ;  /* 0x000000ffff037224 */ /* 0x000fe200078e0006 */
[----:B------:R0:W-:Y:S04]  /*4b50*/  STS [R5+0x8], R8 ;  /* 0x0000080805007388 */ /* 0x0001e80000000800 */
[----:B------:R0:W-:Y:S02]  /*4b60*/  STS.64 [R5+0x10], R2 ;  /* 0x0000100205007388 */ /* 0x0001e40000000a00 */
.L_x_493:
[----:B------:R-:W-:Y:S05]  /*4b70*/  BSYNC.RECONVERGENT B1 ;  /* 0x0000000000017941 */ /* 0x000fea0003800200 */
.L_x_492:
        /* <DEDUP_REMOVED lines=8> */
[----:B-1----:R-:W1:Y:S04]  /*4c00*/  LDS.64 R4, [R24+0x20] ;  /* 0x0000200018047984 */ /* 0x002e680000000a00 */
[----:B------:R4:W2:Y:S04]  /*4c10*/  LDS R18, [R24+0x28] ;  /* 0x0000280018127984 */ /* 0x0008a80000000800 */
[----:B------:R4:W2:Y:S01]  /*4c20*/  LDS R16, [R24+0x38] ;  /* 0x0000380018107984 */ /* 0x0008a20000000800 */
[----:B0-----:R-:W-:Y:S01]  /*4c30*/  FSETP.GEU.AND P0, PT, R8, R3, PT ;  /* 0x000000030800720b */ /* 0x001fe20003f0e000 */
[----:B------:R-:W-:-:S02]  /*4c40*/  IMAD.MOV.U32 R19, RZ, RZ, R3 ;  /* 0x000000ffff137224 */ /* 0x000fc400078e0003 */
[----:B-1----:R-:W-:Y:S02]  /*4c50*/  IMAD.MOV.U32 R21, RZ, RZ, R4 ;  /* 0x000000ffff157224 */ /* 0x002fe400078e0004 */
[----:B------:R-:W-:-:S08]  /*4c60*/  IMAD.MOV.U32 R20, RZ, RZ, R5 ;  /* 0x000000ffff147224 */ /* 0x000fd000078e0005 */
[----:B--2-4-:R-:W-:Y:S05]  /*4c70*/  @!P0 BRA `(.L_x_495) ;  /* 0x00000000002c8947 */ /* 0x014fea0003800000 */
        /* <DEDUP_REMOVED lines=11> */
.L_x_495:
[----:B------:R-:W-:Y:S05]  /*4d30*/  BSYNC.RECONVERGENT B1 ;  /* 0x0000000000017941 */ /* 0x000fea0003800200 */
.L_x_494:
        /* <DEDUP_REMOVED lines=27> */
.L_x_497:
[----:B------:R-:W-:Y:S05]  /*4ef0*/  BSYNC.RECONVERGENT B1 ;  /* 0x0000000000017941 */ /* 0x000fea0003800200 */
.L_x_496:
        /* <DEDUP_REMOVED lines=17> */
.L_x_499:
[----:B------:R-:W-:Y:S05]  /*5010*/  BSYNC.RECONVERGENT B1 ;  /* 0x0000000000017941 */ /* 0x000fea0003800200 */
.L_x_498:
        /* <DEDUP_REMOVED lines=17> */
.L_x_501:
[----:B------:R-:W-:Y:S05]  /*5130*/  BSYNC.RECONVERGENT B1 ;  /* 0x0000000000017941 */ /* 0x000fea0003800200 */
.L_x_500:
        /* <DEDUP_REMOVED lines=17> */
.L_x_503:
[----:B------:R-:W-:Y:S05]  /*5250*/  BSYNC.RECONVERGENT B1 ;  /* 0x0000000000017941 */ /* 0x000fea0003800200 */
.L_x_502:
        /* <DEDUP_REMOVED lines=17> */
.L_x_505:
[----:B------:R-:W-:Y:S05]  /*5370*/  BSYNC.RECONVERGENT B1 ;  /* 0x0000000000017941 */ /* 0x000fea0003800200 */
.L_x_504:
        /* <DEDUP_REMOVED lines=16> */
.L_x_427:
[----:B------:R-:W-:Y:S05]  /*5480*/  BSYNC.RECONVERGENT B0 ;  /* 0x0000000000007941 */ /* 0x000fea0003800200 */
.L_x_394:
        /* <DEDUP_REMOVED lines=8> */
.L_x_506:
        /* <DEDUP_REMOVED lines=15> */
.L_x_763:


//--------------------- .text._ZN6thrust24THRUST_300001_SM_1000_NS8cuda_cub4core6detail13_kernel_agentINS1_8__reduce10DrainAgentIiEEJN3cub18CUB_300001_SM_10009GridQueueIjEEiEEEvDpT0_ --------------------------
	.section	.text._ZN6thrust24THRUST_300001_SM_1000_NS8cuda_cub4core6detail13_kernel_agentINS1_8__reduce10DrainAgentIiEEJN3cub18CUB_300001_SM_10009GridQueueIjEEiEEEvDpT0_,"ax",@progbits
	.align	128
        .global         _ZN6thrust24THRUST_300001_SM_1000_NS8cuda_cub4core6detail13_kernel_agentINS1_8__reduce10DrainAgentIiEEJN3cub18CUB_300001_SM_10009GridQueueIjEEiEEEvDpT0_
        .type           _ZN6thrust24THRUST_300001_SM_1000_NS8cuda_cub4core6detail13_kernel_agentINS1_8__reduce10DrainAgentIiEEJN3cub18CUB_300001_SM_10009GridQueueIjEEiEEEvDpT0_,@function
        .size           _ZN6thrust24THRUST_300001_SM_1000_NS8cuda_cub4core6detail13_kernel_agentINS1_8__reduce10DrainAgentIiEEJN3cub18CUB_300001_SM_10009GridQueueIjEEiEEEvDpT0_,(.L_x_764 - _ZN6thrust24THRUST_300001_SM_1000_NS8cuda_cub4core6detail13_kernel_agentINS1_8__reduce10DrainAgentIiEEJN3cub18CUB_300001_SM_10009GridQueueIjEEiEEEvDpT0_)
        .other          _ZN6thrust24THRUST_300001_SM_1000_NS8cuda_cub4core6detail13_kernel_agentINS1_8__reduce10DrainAgentIiEEJN3cub18CUB_300001_SM_10009GridQueueIjEEiEEEvDpT0_,@"STO_CUDA_ENTRY STV_DEFAULT"
_ZN6thrust24THRUST_300001_SM_1000_NS8cuda_cub4core6detail13_kernel_agentINS1_8__reduce10DrainAgentIiEEJN3cub18CUB_300001_SM_10009GridQueueIjEEiEEEvDpT0_:
.text._ZN6thrust24THRUST_300001_SM_1000_NS8cuda_cub4core6detail13_kernel_agentINS1_8__reduce10DrainAgentIiEEJN3cub18CUB_300001_SM_10009GridQueueIjEEiEEEvDpT0_:
[----:B------:R-:W-:Y:S08]  /*0000*/  LDC R1, c[0x0][0x37c] ;  /* 0x0000df00ff017b82 */ /* 0x000ff00000000800 */
[----:B------:R-:W0:Y:S01]  /*0010*/  LDC.64 R2, c[0x0][0x380] ;  /* 0x0000e000ff027b82 */ /* 0x000e220000000a00 */
[----:B------:R-:W0:Y:S07]  /*0020*/  LDCU.64 UR4, c[0x0][0x358] ;  /* 0x00006b00ff0477ac */ /* 0x000e2e0008000a00 */
[----:B------:R-:W1:Y:S01]  /*0030*/  LDC R5, c[0x0][0x388] ;  /* 0x0000e200ff057b82 */ /* 0x000e620000000800 */
[----:B0-----:R-:W-:Y:S04]  /*0040*/  STG.E desc[UR4][R2.64+0x4], RZ ;  /* 0x000004ff02007986 */ /* 0x001fe8000c101904 */
[----:B-1----:R-:W-:Y:S01]  /*0050*/  STG.E desc[UR4][R2.64], R5 ;  /* 0x0000000502007986 */ /* 0x002fe2000c101904 */
[----:B------:R-:W-:Y:S05]  /*0060*/  EXIT ;  /* 0x000000000000794d */ /* 0x000fea0003800000 */
.L_x_507:
        /* <DEDUP_REMOVED lines=9> */
.L_x_764:


//--------------------- .text._ZN6thrust24THRUST_300001_SM_1000_NS8cuda_cub4core6detail13_kernel_agentINS1_8__reduce11ReduceAgentINS0_12zip_iteratorIN4cuda3std3__45tupleIJNS0_6detail15normal_iteratorINS0_10device_ptrIfEEEENS0_17counting_iteratorIlNS0_11use_defaultESI_SI_EEEEEEEPNSB_IJflEEESM_iNS1_9__extrema9arg_max_fIflNSA_4lessIfEEEEEEJSL_SN_iN3cub18CUB_300001_SM_100013GridEvenShareIiEENSV_9GridQueueIjEESS_EEEvDpT0_ --------------------------
	.section	.text._ZN6thrust24THRUST_300001_SM_1000_NS8cuda_cub4core6detail13_kernel_agentINS1_8__reduce11ReduceAgentINS0_12zip_iteratorIN4cuda3std3__45tupleIJNS0_6detail15normal_iteratorINS0_10device_ptrIfEEEENS0_17counting_iteratorIlNS0_11use_defaultESI_SI_EEEEEEEPNSB_IJflEEESM_iNS1_9__extrema9arg_max_fIflNSA_4lessIfEEEEEEJSL_SN_iN3cub18CUB_300001_SM_100013GridEvenShareIiEENSV_9GridQueueIjEESS_EEEvDpT0_,"ax",@progbits
	.align	128
        .global         _ZN6thrust24THRUST_300001_SM_1000_NS8cuda_cub4core6detail13_kernel_agentINS1_8__reduce11ReduceAgentINS0_12zip_iteratorIN4cuda3std3__45tupleIJNS0_6detail15normal_iteratorINS0_10device_ptrIfEEEENS0_17counting_iteratorIlNS0_11use_defaultESI_SI_EEEEEEEPNSB_IJflEEESM_iNS1_9__extrema9arg_max_fIflNSA_4lessIfEEEEEEJSL_SN_iN3cub18CUB_300001_SM_100013GridEvenShareIiEENSV_9GridQueueIjEESS_EEEvDpT0_
        .type           _ZN6thrust24THRUST_300001_SM_1000_NS8cuda_cub4core6detail13_kernel_agentINS1_8__reduce11ReduceAgentINS0_12zip_iteratorIN4cuda3std3__45tupleIJNS0_6detail15normal_iteratorINS0_10device_ptrIfEEEENS0_17counting_iteratorIlNS0_11use_defaultESI_SI_EEEEEEEPNSB_IJflEEESM_iNS1_9__extrema9arg_max_fIflNSA_4lessIfEEEEEEJSL_SN_iN3cub18CUB_300001_SM_100013GridEvenShareIiEENSV_9GridQueueIjEESS_EEEvDpT0_,@function
        .size           _ZN6thrust24THRUST_300001_SM_1000_NS8cuda_cub4core6detail13_kernel_agentINS1_8__reduce11ReduceAgentINS0_12zip_iteratorIN4cuda3std3__45tupleIJNS0_6detail15normal_iteratorINS0_10device_ptrIfEEEENS0_17counting_iteratorIlNS0_11use_defaultESI_SI_EEEEEEEPNSB_IJflEEESM_iNS1_9__extrema9arg_max_fIflNSA_4lessIfEEEEEEJSL_SN_iN3cub18CUB_300001_SM_100013GridEvenShareIiEENSV_9GridQueueIjEESS_EEEvDpT0_,(.L_x_765 - _ZN6thrust24THRUST_300001_SM_1000_NS8cuda_cub4core6detail13_kernel_agentINS1_8__reduce11ReduceAgentINS0_12zip_iteratorIN4cuda3std3__45tupleIJNS0_6detail15normal_iteratorINS0_10device_ptrIfEEEENS0_17counting_iteratorIlNS0_11use_defaultESI_SI_EEEEEEEPNSB_IJflEEESM_iNS1_9__extrema9arg_max_fIflNSA_4lessIfEEEEEEJSL_SN_iN3cub18CUB_300001_SM_100013GridEvenShareIiEENSV_9GridQueueIjEESS_EEEvDpT0_)
        .other          _ZN6thrust24THRUST_300001_SM_1000_NS8cuda_cub4core6detail13_kernel_agentINS1_8__reduce11ReduceAgentINS0_12zip_iteratorIN4cuda3std3__45tupleIJNS0_6detail15normal_iteratorINS0_10device_ptrIfEEEENS0_17counting_iteratorIlNS0_11use_defaultESI_SI_EEEEEEEPNSB_IJflEEESM_iNS1_9__extrema9arg_max_fIflNSA_4lessIfEEEEEEJSL_SN_iN3cub18CUB_300001_SM_100013GridEvenShareIiEENSV_9GridQueueIjEESS_EEEvDpT0_,@"STO_CUDA_ENTRY STV_DEFAULT"
_ZN6thrust24THRUST_300001_SM_1000_NS8cuda_cub4core6detail13_kernel_agentINS1_8__reduce11ReduceAgentINS0_12zip_iteratorIN4cuda3std3__45tupleIJNS0_6detail15normal_iteratorINS0_10device_ptrIfEEEENS0_17counting_iteratorIlNS0_11use_defaultESI_SI_EEEEEEEPNSB_IJflEEESM_iNS1_9__extrema9arg_max_fIflNSA_4lessIfEEEEEEJSL_SN_iN3cub18CUB_300001_SM_100013GridEvenShareIiEENSV_9GridQueueIjEESS_EEEvDpT0_:
.text._ZN6thrust24THRUST_300001_SM_1000_NS8cuda_cub4core6detail13_kernel_agentINS1_8__reduce11ReduceAgentINS0_12zip_iteratorIN4cuda3std3__45tupleIJNS0_6detail15normal_iteratorINS0_10device_ptrIfEEEENS0_17counting_iteratorIlNS0_11use_defaultESI_SI_EEEEEEEPNSB_IJflEEESM_iNS1_9__extrema9arg_max_fIflNSA_4lessIfEEEEEEJSL_SN_iN3cub18CUB_300001_SM_100013GridEvenShareIiEENSV_9GridQueueIjEESS_EEEvDpT0_:
[----:B------:R-:W-:Y:S01]  /*0000*/  LDC R1, c[0x0][0x37c] ;  /* 0x0000df00ff017b82 */ /* 0x000fe20000000800 */
[----:B------:R-:W0:Y:S01]  /*0010*/  S2R R0, SR_CTAID.X ;  /* 0x0000000000007919 */ /* 0x000e220000002500 */
[----:B------:R-:W1:Y:S01]  /*0020*/  LDCU UR4, c[0x0][0x398] ;  /* 0x00007300ff0477ac */ /* 0x000e620008000800 */
[----:B------:R-:W-:Y:S01]  /*0030*/  BSSY.RECONVERGENT B0, `(.L_x_508) ;  /* 0x0000586000007945 */ /* 0x000fe20003800200 */
[----:B------:R-:W2:Y:S01]  /*0040*/  LDCU UR6, c[0x0][0x370] ;  /* 0x00006e00ff0677ac */ /* 0x000ea20008000800 */
[----:B------:R-:W3:Y:S01]  /*0050*/  LDCU.64 UR10, c[0x0][0x358] ;  /* 0x00006b00ff0a77ac */ /* 0x000ee20008000a00 */
[----:B-1----:R-:W-:Y:S01]  /*0060*/  IMAD.U32 R4, RZ, RZ, UR4 ;  /* 0x00000004ff047e24 */ /* 0x002fe2000f8e00ff */
[----:B--2---:R-:W-:Y:S01]  /*0070*/  UIMAD UR6, UR6, 0x500, URZ ;  /* 0x00000500060678a4 */ /* 0x004fe2000f8e02ff */
[----:B0-----:R-:W-:-:S04]  /*0080*/  IMAD R5, R0, 0x500, RZ ;  /* 0x0000050000057824 */ /* 0x001fc800078e02ff */
[----:B------:R-:W-:-:S05]  /*0090*/  VIADD R3, R5, 0x500 ;  /* 0x0000050005037836 */ /* 0x000fca0000000000 */
[----:B------:R-:W-:-:S13]  /*00a0*/  ISETP.GT.AND P0, PT, R3, R4, PT ;  /* 0x000000040300720c */ /* 0x000fda0003f04270 */
[----:B---3--:R-:W-:Y:S05]  /*00b0*/  @!P0 BRA `(.L_x_509) ;  /* 0x0000003000b48947 */ /* 0x008fea0003800000 */
[----:B------:R-:W0:Y:S01]  /*00c0*/  S2R R2, SR_TID.X ;  /* 0x0000000000027919 */ /* 0x000e220000002100 */
[----:B------:R-:W-:Y:S01]  /*00d0*/  IMAD.IADD R3, R4, 0x1, -R5 ;  /* 0x0000000104037824 */ /* 0x000fe200078e0a05 */
[----:B------:R-:W1:Y:S01]  /*00e0*/  LDCU.64 UR6, c[0x0][0x388] ;  /* 0x00007100ff0677ac */ /* 0x000e620008000a00 */
[----:B------:R-:W-:Y:S01]  /*00f0*/  BSSY.RECONVERGENT B1, `(.L_x_510) ;  /* 0x000000f000017945 */ /* 0x000fe20003800200 */
[----:B------:R-:W-:Y:S01]  /*0100*/  CS2R R6, SRZ ;  /* 0x0000000000067805 */ /* 0x000fe2000001ff00 */
[----:B------:R-:W-:Y:S01]  /*0110*/  IMAD.MOV.U32 R8, RZ, RZ, RZ ;  /* 0x000000ffff087224 */ /* 0x000fe200078e00ff */
[----:B------:R-:W2:Y:S01]  /*0120*/  LDCU.64 UR8, c[0x0][0x388] ;  /* 0x00007100ff0877ac */ /* 0x000ea20008000a00 */
[----:B0-----:R-:W-:Y:S01]  /*0130*/  ISETP.GE.AND P0, PT, R2, R3, PT ;  /* 0x000000030200720c */ /* 0x001fe20003f06270 */
[----:B------:R-:W-:-:S12]  /*0140*/  IMAD.MOV.U32 R10, RZ, RZ, R2 ;  /* 0x000000ffff0a7224 */ /* 0x000fd800078e0002 */
[----:B-12---:R-:W-:Y:S05]  /*0150*/  @P0 BRA `(.L_x_511) ;  /* 0x0000000000200947 */ /* 0x006fea0003800000 */
[----:B------:R-:W0:Y:S01]  /*0160*/  LDC.64 R12, c[0x0][0x380] ;  /* 0x0000e000ff0c7b82 */ /* 0x000e220000000a00 */
[----:B------:R-:W-:Y:S01]  /*0170*/  IMAD.IADD R9, R5, 0x1, R2 ;  /* 0x0000000105097824 */ /* 0x000fe200078e0202 */
[----:B------:R-:W1:Y:S03]  /*0180*/  LDCU.64 UR4, c[0x0][0x388] ;  /* 0x00007100ff0477ac */ /* 0x000e660008000a00 */
[----:B0-----:R-:W-:-:S05]  /*0190*/  IMAD.WIDE R12, R9, 0x4, R12 ;  /* 0x00000004090c7825 */ /* 0x001fca00078e020c */
[----:B------:R0:W5:Y:S01]  /*01a0*/  LDG.E R7, desc[UR10][R12.64] ;  /* 0x0000000a0c077981 */ /* 0x000162000c1e1900 */
[----:B-1----:R-:W-:Y:S01]  /*01b0*/  IADD3 R6, P0, PT, R9, UR4, RZ ;  /* 0x0000000409067c10 */ /* 0x002fe2000ff1e0ff */
[----:B------:R-:W-:-:S03]  /*01c0*/  VIADD R10, R2, 0x100 ;  /* 0x00000100020a7836 */ /* 0x000fc60000000000 */
[----:B------:R-:W-:-:S09]  /*01d0*/  LEA.HI.X.SX32 R8, R9, UR5, 0x1, P0 ;  /* 0x0000000509087c11 */ /* 0x000fd200080f0eff */
.L_x_511:
[----:B------:R-:W-:Y:S05]  /*01e0*/  BSYNC.RECONVERGENT B1 ;  /* 0x0000000000017941 */ /* 0x000fea0003800200 */
.L_x_510:
[----:B------:R-:W-:Y:S01]  /*01f0*/  ISETP.GE.AND P0, PT, R10, R3, PT ;  /* 0x000000030a00720c */ /* 0x000fe20003f06270 */
[----:B------:R-:W-:-:S12]  /*0200*/  BSSY.RECONVERGENT B1, `(.L_x_512) ;  /* 0x0000091000017945 */ /* 0x000fd80003800200 */
[----:B------:R-:W-:Y:S05]  /*0210*/  @P0 BRA `(.L_x_513) ;  /* 0x00000008003c0947 */ /* 0x000fea0003800000 */
[----:B------:R-:W-:Y:S01]  /*0220*/  LOP3.LUT R9, RZ, R10, RZ, 0x33, !PT ;  /* 0x0000000aff097212 */ /* 0x000fe200078e33ff */
[----:B------:R-:W-:Y:S03]  /*0230*/  BSSY.RECONVERGENT B2, `(.L_x_514) ;  /* 0x0000028000027945 */ /* 0x000fe60003800200 */
[----:B------:R-:W-:-:S04]  /*0240*/  IADD3 R11, PT, PT, -R5, R4, R9 ;  /* 0x00000004050b7210 */ /* 0x000fc80007ffe109 */
[----:B------:R-:W-:-:S04]  /*0250*/  LOP3.LUT R4, R11, 0x300, RZ, 0xc0, !PT ;  /* 0x000003000b047812 */ /* 0x000fc800078ec0ff */
[----:B------:R-:W-:-:S13]  /*0260*/  ISETP.NE.AND P0, PT, R4, 0x300, PT ;  /* 0x000003000400780c */ /* 0x000fda0003f05270 */
[----:B------:R-:W-:Y:S05]  /*0270*/  @!P0 BRA `(.L_x_515) ;  /* 0x00000000008c8947 */ /* 0x000fea0003800000 */
[----:B0-----:R-:W0:Y:S01]  /*0280*/  LDC.64 R12, c[0x0][0x380] ;  /* 0x0000e000ff0c7b82 */ /* 0x001e220000000a00 */
[----:B------:R-:W-:Y:S01]  /*0290*/  LEA.HI R4, R11, 0x1, RZ, 0x18 ;  /* 0x000000010b047811 */ /* 0x000fe200078fc0ff */
[----:B------:R-:W-:-:S03]  /*02a0*/  IMAD.IADD R9, R5, 0x1, R10 ;  /* 0x0000000105097824 */ /* 0x000fc600078e020a */
[----:B------:R-:W-:-:S05]  /*02b0*/  LOP3.LUT R4, R4, 0x3, RZ, 0xc0, !PT ;  /* 0x0000000304047812 */ /* 0x000fca00078ec0ff */
[----:B------:R-:W-:-:S07]  /*02c0*/  IMAD.MOV R4, RZ, RZ, -R4 ;  /* 0x000000ffff047224 */ /* 0x000fce00078e0a04 */
.L_x_518:
[----:B0-----:R-:W-:-:S06]  /*02d0*/  IMAD.WIDE R14, R9, 0x4, R12 ;  /* 0x00000004090e7825 */ /* 0x001fcc00078e020c */
[----:B------:R-:W2:Y:S01]  /*02e0*/  LDG.E R15, desc[UR10][R14.64] ;  /* 0x0000000a0e0f7981 */ /* 0x000ea2000c1e1900 */
[C---:B------:R-:W-:Y:S01]  /*02f0*/  IADD3 R20, P1, PT, R9.reuse, UR6, RZ ;  /* 0x0000000609147c10 */ /* 0x040fe2000ff3e0ff */
[----:B------:R-:W-:Y:S01]  /*0300*/  VIADD R4, R4, 0x1 ;  /* 0x0000000104047836 */ /* 0x000fe20000000000 */
[----:B------:R-:W-:Y:S01]  /*0310*/  BSSY.RECONVERGENT B3, `(.L_x_516) ;  /* 0x0000016000037945 */ /* 0x000fe20003800200 */
[----:B------:R-:W-:Y:S01]  /*0320*/  IMAD.MOV.U32 R17, RZ, RZ, R6 ;  /* 0x000000ffff117224 */ /* 0x000fe200078e0006 */
[----:B------:R-:W-:Y:S01]  /*0330*/  LEA.HI.X.SX32 R19, R9, UR7, 0x1, P1 ;  /* 0x0000000709137c11 */ /* 0x000fe200088f0eff */
[----:B------:R-:W-:Y:S01]  /*0340*/  IMAD.MOV.U32 R18, RZ, RZ, R8 ;  /* 0x000000ffff127224 */ /* 0x000fe200078e0008 */
[----:B------:R-:W-:Y:S01]  /*0350*/  ISETP.NE.AND P2, PT, R4, RZ, PT ;  /* 0x000000ff0400720c */ /* 0x000fe20003f45270 */
[----:B-----5:R-:W-:Y:S02]  /*0360*/  IMAD.MOV.U32 R16, RZ, RZ, R7 ;  /* 0x000000ffff107224 */ /* 0x020fe400078e0007 */
[----:B------:R-:W-:-:S02]  /*0370*/  IMAD.MOV.U32 R6, RZ, RZ, R20 ;  /* 0x000000ffff067224 */ /* 0x000fc400078e0014 */
        /* <DEDUP_REMOVED lines=15> */
.L_x_517:
[----:B------:R-:W-:Y:S05]  /*0470*/  BSYNC.RECONVERGENT B3 ;  /* 0x0000000000037941 */ /* 0x000fea0003800200 */
.L_x_516:
[----:B------:R-:W-:Y:S02]  /*0480*/  VIADD R10, R10, 0x100 ;  /* 0x000001000a0a7836 */ /* 0x000fe40000000000 */
[----:B------:R-:W-:Y:S01]  /*0490*/  VIADD R9, R9, 0x100 ;  /* 0x0000010009097836 */ /* 0x000fe20000000000 */
[----:B------:R-:W-:Y:S06]  /*04a0*/  @P2 BRA `(.L_x_518) ;  /* 0xfffffffc00882947 */ /* 0x000fec000383ffff */
.L_x_515:
[----:B------:R-:W-:Y:S05]  /*04b0*/  BSYNC.RECONVERGENT B2 ;  /* 0x0000000000027941 */ /* 0x000fea0003800200 */
.L_x_514:
[----:B------:R-:W-:-:S13]  /*04c0*/  ISETP.GE.U32.AND P0, PT, R11, 0x300, PT ;  /* 0x000003000b00780c */ /* 0x000fda0003f06070 */
[----:B------:R-:W-:Y:S05]  /*04d0*/  @!P0 BRA `(.L_x_513) ;  /* 0x00000004008c8947 */ /* 0x000fea0003800000 */
[----:B0-----:R-:W0:Y:S01]  /*04e0*/  LDC.64 R12, c[0x0][0x380] ;  /* 0x0000e000ff0c7b82 */ /* 0x001e220000000a00 */
[----:B------:R-:W-:-:S04]  /*04f0*/  IMAD.IADD R9, R5, 0x1, R10 ;  /* 0x0000000105097824 */ /* 0x000fc800078e020a */
[C---:B------:R-:W-:Y:S02]  /*0500*/  VIADD R19, R9.reuse, 0x100 ;  /* 0x0000010009137836 */ /* 0x040fe40000000000 */
[C---:B------:R-:W-:Y:S02]  /*0510*/  VIADD R18, R9.reuse, 0x200 ;  /* 0x0000020009127836 */ /* 0x040fe40000000000 */
[----:B------:R-:W-:Y:S01]  /*0520*/  VIADD R20, R9, 0x300 ;  /* 0x0000030009147836 */ /* 0x000fe20000000000 */
[----:B0-----:R-:W-:-:S05]  /*0530*/  IADD3 R4, P0, PT, R12, 0x800, RZ ;  /* 0x000008000c047810 */ /* 0x001fca0007f1e0ff */
[----:B------:R-:W-:-:S08]  /*0540*/  IMAD.X R5, RZ, RZ, R13, P0 ;  /* 0x000000ffff057224 */ /* 0x000fd000000e060d */
.L_x_527:
[----:B------:R-:W-:-:S05]  /*0550*/  IMAD.WIDE R14, R9, 0x4, R4 ;  /* 0x00000004090e7825 */ /* 0x000fca00078e0204 */
[----:B------:R-:W2:Y:S04]  /*0560*/  LDG.E R22, desc[UR10][R14.64+-0x800] ;  /* 0xfff8000a0e167981 */ /* 0x000ea8000c1e1900 */
[----:B-----5:R0:W5:Y:S04]  /*0570*/  LDG.E R24, desc[UR10][R14.64+-0x400] ;  /* 0xfffc000a0e187981 */ /* 0x020168000c1e1900 */
[----:B------:R0:W5:Y:S04]  /*0580*/  LDG.E R11, desc[UR10][R14.64] ;  /* 0x0000000a0e0b7981 */ /* 0x000168000c1e1900 */
[----:B------:R0:W5:Y:S01]  /*0590*/  LDG.E R12, desc[UR10][R14.64+0x400] ;  /* 0x0004000a0e0c7981 */ /* 0x000162000c1e1900 */
[C---:B------:R-:W-:Y:S01]  /*05a0*/  IADD3 R21, P1, PT, R9.reuse, UR8, RZ ;  /* 0x0000000809157c10 */ /* 0x040fe2000ff3e0ff */
[----:B------:R-:W-:Y:S03]  /*05b0*/  BSSY.RECONVERGENT B2, `(.L_x_519) ;  /* 0x0000012000027945 */ /* 0x000fe60003800200 */
[----:B------:R-:W-:Y:S01]  /*05c0*/  LEA.HI.X.SX32 R23, R9, UR9, 0x1, P1 ;  /* 0x0000000909177c11 */ /* 0x000fe200088f0eff */
[----:B------:R-:W-:-:S04]  /*05d0*/  IMAD.MOV.U32 R16, RZ, RZ, R21 ;  /* 0x000000ffff107224 */ /* 0x000fc800078e0015 */
        /* <DEDUP_REMOVED lines=15> */
.L_x_520:
[----:B------:R-:W-:Y:S05]  /*06d0*/  BSYNC.RECONVERGENT B2 ;  /* 0x0000000000027941 */ /* 0x000fea0003800200 */
.L_x_519:
[----:B-----5:R-:W-:Y:S01]  /*06e0*/  FSETP.GEU.AND P0, PT, R13, R24, PT ;  /* 0x000000180d00720b */ /* 0x020fe20003f0e000 */
[----:B------:R-:W-:Y:S01]  /*06f0*/  BSSY.RECONVERGENT B2, `(.L_x_521) ;  /* 0x0000012000027945 */ /* 0x000fe20003800200 */
[----:B------:R-:W-:Y:S01]  /*0700*/  IADD3 R15, P1, PT, R19, UR8, RZ ;  /* 0x00000008130f7c10 */ /* 0x000fe2000ff3e0ff */
[----:B------:R-:W-:-:S03]  /*0710*/  IMAD.MOV.U32 R6, RZ, RZ, R24 ;  /* 0x000000ffff067224 */ /* 0x000fc600078e0018 */
[----:B------:R-:W-:Y:S01]  /*0720*/  LEA.HI.X.SX32 R14, R19, UR9, 0x1, P1 ;  /* 0x00000009130e7c11 */ /* 0x000fe200088f0eff */
        /* <DEDUP_REMOVED lines=14> */
.L_x_522:
[----:B------:R-:W-:Y:S05]  /*0810*/  BSYNC.RECONVERGENT B2 ;  /* 0x0000000000027941 */ /* 0x000fea0003800200 */
.L_x_521:
[----:B------:R-:W-:Y:S01]  /*0820*/  FSETP.GEU.AND P0, PT, R6, R11, PT ;  /* 0x0000000b0600720b */ /* 0x000fe20003f0e000 */
[----:B------:R-:W-:Y:S01]  /*0830*/  BSSY.RECONVERGENT B2, `(.L_x_523) ;  /* 0x0000013000027945 */ /* 0x000fe20003800200 */
[----:B------:R-:W-:Y:S01]  /*0840*/  IADD3 R16, P1, PT, R18, UR8, RZ ;  /* 0x0000000812107c10 */ /* 0x000fe2000ff3e0ff */
[----:B------:R-:W-:Y:S01]  /*0850*/  IMAD.MOV.U32 R13, RZ, RZ, R11 ;  /* 0x000000ffff0d7224 */ /* 0x000fe200078e000b */
[----:B------:R-:W-:Y:S02]  /*0860*/  IADD3 R21, P2, PT, R20, UR8, RZ ;  /* 0x0000000814157c10 */ /* 0x000fe4000ff5e0ff */
        /* <DEDUP_REMOVED lines=15> */
.L_x_524:
[----:B------:R-:W-:Y:S05]  /*0960*/  BSYNC.RECONVERGENT B2 ;  /* 0x0000000000027941 */ /* 0x000fea0003800200 */
.L_x_523:
[----:B------:R-:W-:Y:S01]  /*0970*/  FSETP.GEU.AND P0, PT, R13, R12, PT ;  /* 0x0000000c0d00720b */ /* 0x000fe20003f0e000 */
[----:B------:R-:W-:Y:S01]  /*0980*/  BSSY.RECONVERGENT B2, `(.L_x_525) ;  /* 0x0000011000027945 */ /* 0x000fe20003800200 */
[----:B------:R-:W-:Y:S01]  /*0990*/  LEA.HI.X.SX32 R16, R20, UR9, 0x1, P2 ;  /* 0x0000000914107c11 */ /* 0x000fe200090f0eff */
        /* <DEDUP_REMOVED lines=15> */
.L_x_526:
[----:B------:R-:W-:Y:S05]  /*0a90*/  BSYNC.RECONVERGENT B2 ;  /* 0x0000000000027941 */ /* 0x000fea0003800200 */
.L_x_525:
[----:B------:R-:W-:Y:S02]  /*0aa0*/  VIADD R10, R10, 0x400 ;  /* 0x000004000a0a7836 */ /* 0x000fe40000000000 */
[----:B------:R-:W-:Y:S02]  /*0ab0*/  VIADD R19, R19, 0x400 ;  /* 0x0000040013137836 */ /* 0x000fe40000000000 */
[----:B------:R-:W-:Y:S01]  /*0ac0*/  VIADD R18, R18, 0x400 ;  /* 0x0000040012127836 */ /* 0x000fe20000000000 */
[----:B------:R-:W-:Y:S01]  /*0ad0*/  ISETP.GE.AND P0, PT, R10, R3, PT ;  /* 0x000000030a00720c */ /* 0x000fe20003f06270 */
[----:B------:R-:W-:Y:S02]  /*0ae0*/  VIADD R20, R20, 0x400 ;  /* 0x0000040014147836 */ /* 0x000fe40000000000 */
[----:B------:R-:W-:-:S10]  /*0af0*/  VIADD R9, R9, 0x400 ;  /* 0x0000040009097836 */ /* 0x000fd40000000000 */
[----:B------:R-:W-:Y:S05]  /*0b00*/  @!P0 BRA `(.L_x_527) ;  /* 0xfffffff800908947 */ /* 0x000fea000383ffff */
.L_x_513:
[----:B------:R-:W-:Y:S05]  /*0b10*/  BSYNC.RECONVERGENT B1 ;  /* 0x0000000000017941 */ /* 0x000fea0003800200 */
.L_x_512:
[----:B------:R-:W-:-:S13]  /*0b20*/  ISETP.GE.AND P0, PT, R3, 0x100, PT ;  /* 0x000001000300780c */ /* 0x000fda0003f06270 */
[----:B------:R-:W-:Y:S05]  /*0b30*/  @!P0 BRA `(.L_x_528) ;  /* 0x00000010008c8947 */ /* 0x000fea0003800000 */
[----:B0-----:R-:W0:Y:S01]  /*0b40*/  S2R R12, SR_LANEID ;  /* 0x00000000000c7919 */ /* 0x001e220000000000 */
[----:B------:R-:W-:Y:S01]  /*0b50*/  BSSY.RECONVERGENT B1, `(.L_x_529) ;  /* 0x000001b000017945 */ /* 0x000fe20003800200 */
[----:B------:R-:W-:Y:S01]  /*0b60*/  IMAD.MOV.U32 R9, RZ, RZ, R6 ;  /* 0x000000ffff097224 */ /* 0x000fe200078e0006 */
[----:B-----5:R1:W2:Y:S01]  /*0b70*/  SHFL.DOWN PT, R4, R7, 0x1, 0x1f ;  /* 0x08201f0007047f89 */ /* 0x0202a200000e0000 */
        /* <DEDUP_REMOVED lines=24> */
.L_x_530:
[----:B------:R-:W-:Y:S05]  /*0d00*/  BSYNC.RECONVERGENT B1 ;  /* 0x0000000000017941 */ /* 0x000fea0003800200 */
.L_x_529:
        /* <DEDUP_REMOVED lines=12> */
[----:B---3--:R-:W-:Y:S02]  /*0dd0*/  IMAD.MOV.U32 R5, RZ, RZ, R12 ;  /* 0x000000ffff057224 */ /* 0x008fe400078e000c */
[----:B--2---:R-:W-:Y:S02]  /*0de0*/  IMAD.MOV.U32 R8, RZ, RZ, R7 ;  /* 0x000000ffff087224 */ /* 0x004fe400078e0007 */
        /* <DEDUP_REMOVED lines=13> */
.L_x_532:
[----:B------:R-:W-:Y:S05]  /*0ec0*/  BSYNC.RECONVERGENT B1 ;  /* 0x0000000000017941 */ /* 0x000fea0003800200 */
.L_x_531:
[----:B0-----:R0:W4:Y:S01]  /*0ed0*/  SHFL.DOWN PT, R9, R4, 0x4, 0x1f ;  /* 0x08801f0004097f89 */ /* 0x00112200000e0000 */
[----:B------:R-:W-:Y:S01]  /*0ee0*/  BSSY.RECONVERGENT B1, `(.L_x_533) ;  /* 0x0000017000017945 */ /* 0x000fe20003800200 */
[----:B-1----:R-:W-:Y:S02]  /*0ef0*/  IMAD.MOV.U32 R6, RZ, RZ, R5 ;  /* 0x000000ffff067224 */ /* 0x002fe400078e0005 */
[----:B------:R0:W1:Y:S01]  /*0f00*/  SHFL.DOWN PT, R10, R5, 0x4, 0x1f ;  /* 0x08801f00050a7f89 */ /* 0x00006200000e0000 */
[----:B--2---:R-:W-:Y:S02]  /*0f10*/  IMAD.MOV.U32 R7, RZ, RZ, R8 ;  /* 0x000000ffff077224 */ /* 0x004fe400078e0008 */
[----:B------:R-:W-:Y:S01]  /*0f20*/  IMAD.MOV.U32 R3, RZ, RZ, R4 ;  /* 0x000000ffff037224 */ /* 0x000fe200078e0004 */
[----:B------:R0:W2:Y:S01]  /*0f30*/  SHFL.DOWN PT, R11, R8, 0x4, 0x1f ;  /* 0x08801f00080b7f89 */ /* 0x0000a200000e0000 */
[----:B------:R-:W-:Y:S05]  /*0f40*/  @P3 BRA `(.L_x_534) ;  /* 0x0000000000403947 */ /* 0x000fea0003800000 */
[----:B----4-:R-:W-:Y:S01]  /*0f50*/  FSETP.GEU.AND P0, PT, R4, R9, PT ;  /* 0x000000090400720b */ /* 0x010fe20003f0e000 */
[----:B-1----:R-:W-:Y:S02]  /*0f60*/  IMAD.MOV.U32 R6, RZ, RZ, R10 ;  /* 0x000000ffff067224 */ /* 0x002fe400078e000a */
        /* <DEDUP_REMOVED lines=14> */
.L_x_534:
[----:B------:R-:W-:Y:S05]  /*1050*/  BSYNC.RECONVERGENT B1 ;  /* 0x0000000000017941 */ /* 0x000fea0003800200 */
.L_x_533:
[----:B0-----:R0:W0:Y:S01]  /*1060*/  SHFL.DOWN PT, R8, R3, 0x8, 0x1f ;  /* 0x09001f0003087f89 */ /* 0x00102200000e0000 */
[----:B------:R-:W-:Y:S01]  /*1070*/  BSSY.RECONVERGENT B1, `(.L_x_535) ;  /* 0x0000017000017945 */ /* 0x000fe20003800200 */
[----:B------:R-:W-:Y:S02]  /*1080*/  IMAD.MOV.U32 R5, RZ, RZ, R6 ;  /* 0x000000ffff057224 */ /* 0x000fe400078e0006 */
[----:B--2---:R2:W0:Y:S01]  /*1090*/  SHFL.DOWN PT, R11, R6, 0x8, 0x1f ;  /* 0x09001f00060b7f89 */ /* 0x00442200000e0000 */
        /* <DEDUP_REMOVED lines=20> */
.L_x_536:
[----:B------:R-:W-:Y:S05]  /*11e0*/  BSYNC.RECONVERGENT B1 ;  /* 0x0000000000017941 */ /* 0x000fea0003800200 */
.L_x_535:
[----:B0-----:R0:W4:Y:S01]  /*11f0*/  SHFL.DOWN PT, R3, R4, 0x10, 0x1f ;  /* 0x0a001f0004037f89 */ /* 0x00112200000e0000 */
[----:B------:R-:W-:Y:S01]  /*1200*/  BSSY.RECONVERGENT B1, `(.L_x_537) ;  /* 0x0000017000017945 */ /* 0x000fe20003800200 */
[----:B--2---:R-:W-:Y:S02]  /*1210*/  IMAD.MOV.U32 R7, RZ, RZ, R5 ;  /* 0x000000ffff077224 */ /* 0x004fe400078e0005 */
[----:B-1----:R0:W1:Y:S01]  /*1220*/  SHFL.DOWN PT, R10, R5, 0x10, 0x1f ;  /* 0x0a001f00050a7f89 */ /* 0x00206200000e0000 */
[----:B------:R-:W-:Y:S02]  /*1230*/  IMAD.MOV.U32 R8, RZ, RZ, R9 ;  /* 0x000000ffff087224 */ /* 0x000fe400078e0009 */
[----:B------:R-:W-:Y:S01]  /*1240*/  IMAD.MOV.U32 R6, RZ, RZ, R4 ;  /* 0x000000ffff067224 */ /* 0x000fe200078e0004 */
[----:B---3--:R0:W2:Y:S01]  /*1250*/  SHFL.DOWN PT, R12, R9, 0x10, 0x1f ;  /* 0x0a001f00090c7f89 */ /* 0x0080a200000e0000 */
        /* <DEDUP_REMOVED lines=17> */
.L_x_538:
[----:B------:R-:W-:Y:S05]  /*1370*/  BSYNC.RECONVERGENT B1 ;  /* 0x0000000000017941 */ /* 0x000fea0003800200 */
.L_x_537:
[----:B------:R-:W-:Y:S04]  /*1380*/  BSSY.RECONVERGENT B1, `(.L_x_539) ;  /* 0x000000c000017945 */ /* 0x000fe80003800200 */
[----:B------:R-:W-:Y:S05]  /*1390*/  @P2 BRA `(.L_x_540) ;  /* 0x0000000000282947 */ /* 0x000fea0003800000 */
[----:B0-----:R-:W0:Y:S01]  /*13a0*/  S2R R5, SR_CgaCtaId ;  /* 0x0000000000057919 */ /* 0x001e220000008800 */
[----:B------:R-:W-:Y:S02]  /*13b0*/  MOV R4, 0x400 ;  /* 0x0000040000047802 */ /* 0x000fe40000000f00 */
[----:B----4-:R-:W-:-:S04]  /*13c0*/  SHF.R.U32.HI R3, RZ, 0x1, R2 ;  /* 0x00000001ff037819 */ /* 0x010fc80000011602 */
[----:B------:R-:W-:Y:S02]  /*13d0*/  LOP3.LUT R3, R3, 0x1f0, RZ, 0xc0, !PT ;  /* 0x000001f003037812 */ /* 0x000fe400078ec0ff */
[----:B0-----:R-:W-:Y:S01]  /*13e0*/  LEA R4, R5, R4, 0x18 ;  /* 0x0000000405047211 */ /* 0x001fe200078ec0ff */
[----:B------:R-:W-:-:S04]  /*13f0*/  IMAD.MOV.U32 R5, RZ, RZ, R8 ;  /* 0x000000ffff057224 */ /* 0x000fc800078e0008 */
[----:B------:R-:W-:Y:S02]  /*1400*/  IMAD.IADD R3, R3, 0x1, R4 ;  /* 0x0000000103037824 */ /* 0x000fe400078e0204 */
[----:B------:R-:W-:-:S03]  /*1410*/  IMAD.MOV.U32 R4, RZ, RZ, R7 ;  /* 0x000000ffff047224 */ /* 0x000fc600078e0007 */
[----:B------:R3:W-:Y:S04]  /*1420*/  STS [R3+0x8], R6 ;  /* 0x0000080603007388 */ /* 0x0007e80000000800 */
[----:B------:R3:W-:Y:S02]  /*1430*/  STS.64 [R3+0x10], R4 ;  /* 0x0000100403007388 */ /* 0x0007e40000000a00 */
.L_x_540:
[----:B------:R-:W-:Y:S05]  /*1440*/  BSYNC.RECONVERGENT B1 ;  /* 0x0000000000017941 */ /* 0x000fea0003800200 */
.L_x_539:
[----:B------:R-:W-:Y:S01]  /*1450*/  BAR.SYNC.DEFER_BLOCKING 0x0 ;  /* 0x0000000000007b1d */ /* 0x000fe20000010000 */
[----:B------:R-:W-:-:S13]  /*1460*/  ISETP.NE.AND P2, PT, R2, RZ, PT ;  /* 0x000000ff0200720c */ /* 0x000fda0003f45270 */
[----:B------:R-:W-:Y:S05]  /*1470*/  @P2 BRA `(.L_x_541) ;  /* 0x0000004400042947 */ /* 0x000fea0003800000 */
[----:B---34-:R-:W3:Y:S01]  /*1480*/  S2R R3, SR_CgaCtaId ;  /* 0x0000000000037919 */ /* 0x018ee20000008800 */
[----:B------:R-:W-:Y:S01]  /*1490*/  MOV R2, 0x400 ;  /* 0x0000040000027802 */ /* 0x000fe20000000f00 */
[----:B------:R-:W-:Y:S03]  /*14a0*/  BSSY.RECONVERGENT B1, `(.L_x_542) ;  /* 0x0000016000017945 */ /* 0x000fe60003800200 */
[----:B---3--:R-:W-:-:S05]  /*14b0*/  LEA R26, R3, R2, 0x18 ;  /* 0x00000002031a7211 */ /* 0x008fca00078ec0ff */
[----:B0-----:R-:W0:Y:S04]  /*14c0*/  LDS R5, [R26+0x18] ;  /* 0x000018001a057984 */ /* 0x001e280000000800 */
        /* <DEDUP_REMOVED lines=19> */
.L_x_543:
[----:B------:R-:W-:Y:S05]  /*1600*/  BSYNC.RECONVERGENT B1 ;  /* 0x0000000000017941 */ /* 0x000fea0003800200 */
.L_x_542:
[----:B------:R-:W0:Y:S01]  /*1610*/  LDS.64 R6, [R26+0x30] ;  /* 0x000030001a067984 */ /* 0x000e220000000a00 */
[----:B------:R-:W-:Y:S01]  /*1620*/  FSETP.GEU.AND P0, PT, R21, R22, PT ;  /* 0x000000161500720b */ /* 0x000fe20003f0e000 */
[----:B------:R-:W-:Y:S01]  /*1630*/  BSSY.RECONVERGENT B1, `(.L_x_544) ;  /* 0x0000019000017945 */ /* 0x000fe20003800200 */
[----:B------:R-:W-:Y:S01]  /*1640*/  IMAD.MOV.U32 R23, RZ, RZ, R22 ;  /* 0x000000ffff177224 */ /* 0x000fe200078e0016 */
[----:B------:R1:W3:Y:S04]  /*1650*/  LDS R20, [R26+0x48] ;  /* 0x000048001a147984 */ /* 0x0002e80000000800 */
[----:B------:R1:W4:Y:S04]  /*1660*/  LDS R19, [R26+0x58] ;  /* 0x000058001a137984 */ /* 0x0003280000000800 */
[----:B------:R1:W1:Y:S04]  /*1670*/  LDS R18, [R26+0x68] ;  /* 0x000068001a127984 */ /* 0x0002680000000800 */
[----:B------:R0:W1:Y:S04]  /*1680*/  LDS R17, [R26+0x78] ;  /* 0x000078001a117984 */ /* 0x0000680000000800 */
[----:B------:R0:W1:Y:S04]  /*1690*/  LDS.64 R8, [R26+0x40] ;  /* 0x000040001a087984 */ /* 0x0000680000000a00 */
[----:B------:R0:W1:Y:S04]  /*16a0*/  LDS.64 R10, [R26+0x50] ;  /* 0x000050001a0a7984 */ /* 0x0000680000000a00 */
[----:B--2---:R2:W1:Y:S04]  /*16b0*/  LDS.64 R12, [R26+0x60] ;  /* 0x000060001a0c7984 */ /* 0x0044680000000a00 */
        /* <DEDUP_REMOVED lines=16> */
.L_x_545:
[----:B------:R-:W-:Y:S05]  /*17c0*/  BSYNC.RECONVERGENT B1 ;  /* 0x0000000000017941 */ /* 0x000fea0003800200 */
.L_x_544:
        /* <DEDUP_REMOVED lines=17> */
.L_x_547:
[----:B------:R-:W-:Y:S05]  /*18e0*/  BSYNC.RECONVERGENT B1 ;  /* 0x0000000000017941 */ /* 0x000fea0003800200 */
.L_x_546:
[----:B---3--:R-:W-:Y:S01]  /*18f0*/  FSETP.GEU.AND P0, PT, R3, R20, PT ;  /* 0x000000140300720b */ /* 0x008fe20003f0e000 */
        /* <DEDUP_REMOVED lines=16> */
.L_x_549:
[----:B------:R-:W-:Y:S05]  /*1a00*/  BSYNC.RECONVERGENT B1 ;  /* 0x0000000000017941 */ /* 0x000fea0003800200 */
.L_x_548:
        /* <DEDUP_REMOVED lines=17> */
.L_x_551:
[----:B------:R-:W-:Y:S05]  /*1b20*/  BSYNC.RECONVERGENT B1 ;  /* 0x0000000000017941 */ /* 0x000fea0003800200 */
.L_x_550:
        /* <DEDUP_REMOVED lines=17> */
.L_x_553:
[----:B------:R-:W-:Y:S05]  /*1c40*/  BSYNC.RECONVERGENT B1 ;  /* 0x0000000000017941 */ /* 0x000fea0003800200 */
.L_x_552:
        /* <DEDUP_REMOVED lines=18> */
.L_x_528:
[----:B------:R-:W1:Y:S01]  /*1d70*/  S2R R14, SR_LANEID ;  /* 0x00000000000e7919 */ /* 0x000e620000000000 */
[----:B------:R-:W-:Y:S01]  /*1d80*/  LOP3.LUT R4, R2, 0x3e0, RZ, 0xc0, !PT ;  /* 0x000003e002047812 */ /* 0x000fe200078ec0ff */
[----:B------:R-:W-:Y:S01]  /*1d90*/  BSSY.RECONVERGENT B1, `(.L_x_554) ;  /* 0x0000027000017945 */ /* 0x000fe20003800200 */
[----:B------:R-:W-:-:S03]  /*1da0*/  IMAD.MOV.U32 R16, RZ, RZ, R8 ;  /* 0x000000ffff107224 */ /* 0x000fc600078e0008 */
[----:B------:R-:W-:Y:S01]  /*1db0*/  VIADD R10, R4, 0x20 ;  /* 0x00000020040a7836 */ /* 0x000fe20000000000 */
[----:B------:R-:W-:-:S04]  /*1dc0*/  LOP3.LUT R4, RZ, R4, RZ, 0x33, !PT ;  /* 0x00000004ff047212 */ /* 0x000fc800078e33ff */
[----:B------:R-:W-:Y:S01]  /*1dd0*/  ISETP.GT.AND P0, PT, R10, R3, PT ;  /* 0x000000030a00720c */ /* 0x000fe20003f04270 */
[----:B------:R-:W-:-:S05]  /*1de0*/  IMAD.IADD R4, R3, 0x1, R4 ;  /* 0x0000000103047824 */ /* 0x000fca00078e0204 */
[----:B------:R-:W-:-:S05]  /*1df0*/  SEL R5, R4, 0x1f, P0 ;  /* 0x0000001f04057807 */ /* 0x000fca0000000000 */
[----:B------:R2:W3:Y:S04]  /*1e00*/  SHFL.DOWN PT, R9, R6, 0x1, R5 ;  /* 0x0820000006097989 */ /* 0x0004e800000e0005 */
[----:B------:R2:W4:Y:S01]  /*1e10*/  SHFL.DOWN PT, R11, R8, 0x1, R5 ;  /* 0x08200000080b7989 */ /* 0x00052200000e0005 */
[CC--:B-1----:R-:W-:Y:S01]  /*1e20*/  ISETP.GE.AND P0, PT, R14.reuse, R5.reuse, PT ;  /* 0x000000050e00720c */ /* 0x0c2fe20003f06270 */
[C---:B------:R-:W-:Y:S01]  /*1e30*/  VIADD R10, R14.reuse, 0x4 ;  /* 0x000000040e0a7836 */ /* 0x040fe20000000000 */
[C---:B------:R-:W-:Y:S01]  /*1e40*/  ISETP.NE.AND P2, PT, R14.reuse, RZ, PT ;  /* 0x000000ff0e00720c */ /* 0x040fe20003f45270 */
[C---:B------:R-:W-:Y:S02]  /*1e50*/  VIADD R4, R14.reuse, 0x2 ;  /* 0x000000020e047836 */ /* 0x040fe40000000000 */
[----:B0-----:R-:W-:Y:S01]  /*1e60*/  VIADD R12, R14, 0x8 ;  /* 0x000000080e0c7836 */ /* 0x001fe20000000000 */
[-C--:B------:R-:W-:Y:S01]  /*1e70*/  ISETP.GT.AND P5, PT, R10, R5.reuse, PT ;  /* 0x000000050a00720c */ /* 0x080fe20003fa4270 */
[----:B------:R-:W-:Y:S01]  /*1e80*/  VIADD R14, R14, 0x10 ;  /* 0x000000100e0e7836 */ /* 0x000fe20000000000 */
[----:B-----5:R2:W0:Y:S01]  /*1e90*/  SHFL.DOWN PT, R10, R7, 0x1, R5 ;  /* 0x08200000070a7989 */ /* 0x02042200000e0005 */
[-C--:B------:R-:W-:Y:S01]  /*1ea0*/  ISETP.GT.AND P1, PT, R4, R5.reuse, PT ;  /* 0x000000050400720c */ /* 0x080fe20003f24270 */
[----:B------:R-:W-:Y:S01]  /*1eb0*/  IMAD.MOV.U32 R4, RZ, RZ, R7 ;  /* 0x000000ffff047224 */ /* 0x000fe200078e0007 */
[----:B------:R-:W-:-:S02]  /*1ec0*/  ISETP.GT.AND P4, PT, R12, R5, PT ;  /* 0x000000050c00720c */ /* 0x000fc40003f84270 */
[----:B------:R-:W-:Y:S01]  /*1ed0*/  ISETP.GT.AND P3, PT, R14, R5, PT ;  /* 0x000000050e00720c */ /* 0x000fe20003f64270 */
[----:B------:R-:W-:Y:S01]  /*1ee0*/  IMAD.MOV.U32 R14, RZ, RZ, R6 ;  /* 0x000000ffff0e7224 */ /* 0x000fe200078e0006 */
[----:B---3--:R-:W-:Y:S11]  /*1ef0*/  @P0 BRA `(.L_x_555) ;  /* 0x0000000000400947 */ /* 0x008ff60003800000 */
[----:B0-----:R-:W-:Y:S01]  /*1f00*/  FSETP.GEU.AND P0, PT, R7, R10, PT ;  /* 0x0000000a0700720b */ /* 0x001fe20003f0e000 */
[----:B------:R-:W-:Y:S02]  /*1f10*/  IMAD.MOV.U32 R4, RZ, RZ, R10 ;  /* 0x000000ffff047224 */ /* 0x000fe400078e000a */
[----:B------:R-:W-:Y:S02]  /*1f20*/  IMAD.MOV.U32 R14, RZ, RZ, R9 ;  /* 0x000000ffff0e7224 */ /* 0x000fe400078e0009 */
[----:B----4-:R-:W-:-:S08]  /*1f30*/  IMAD.MOV.U32 R16, RZ, RZ, R11 ;  /* 0x000000ffff107224 */ /* 0x010fd000078e000b */
        /* <DEDUP_REMOVED lines=12> */
.L_x_555:
[----:B------:R-:W-:Y:S05]  /*2000*/  BSYNC.RECONVERGENT B1 ;  /* 0x0000000000017941 */ /* 0x000fea0003800200 */
.L_x_554:
[----:B--2---:R1:W2:Y:S01]  /*2010*/  SHFL.DOWN PT, R7, R4, 0x2, R5 ;  /* 0x0840000004077989 */ /* 0x0042a200000e0005 */
[----:B------:R-:W-:Y:S01]  /*2020*/  BSSY.RECONVERGENT B1, `(.L_x_556) ;  /* 0x0000017000017945 */ /* 0x000fe20003800200 */
[----:B------:R-:W-:Y:S02]  /*2030*/  IMAD.MOV.U32 R6, RZ, RZ, R4 ;  /* 0x000000ffff067224 */ /* 0x000fe400078e0004 */
[----:B------:R1:W3:Y:S01]  /*2040*/  SHFL.DOWN PT, R9, R14, 0x2, R5 ;  /* 0x084000000e097989 */ /* 0x0002e200000e0005 */
[----:B0-----:R-:W-:Y:S02]  /*2050*/  IMAD.MOV.U32 R10, RZ, RZ, R14 ;  /* 0x000000ffff0a7224 */ /* 0x001fe400078e000e */
[----:B------:R-:W-:Y:S01]  /*2060*/  IMAD.MOV.U32 R12, RZ, RZ, R16 ;  /* 0x000000ffff0c7224 */ /* 0x000fe200078e0010 */
[----:B----4-:R1:W0:Y:S01]  /*2070*/  SHFL.DOWN PT, R11, R16, 0x2, R5 ;  /* 0x08400000100b7989 */ /* 0x01022200000e0005 */
[----:B------:R-:W-:Y:S05]  /*2080*/  @P1 BRA `(.L_x_557) ;  /* 0x0000000000401947 */ /* 0x000fea0003800000 */
[----:B--2---:R-:W-:Y:S01]  /*2090*/  FSETP.GEU.AND P0, PT, R4, R7, PT ;  /* 0x000000070400720b */ /* 0x004fe20003f0e000 */
[----:B------:R-:W-:Y:S02]  /*20a0*/  IMAD.MOV.U32 R6, RZ, RZ, R7 ;  /* 0x000000ffff067224 */ /* 0x000fe400078e0007 */
[----:B---3--:R-:W-:Y:S02]  /*20b0*/  IMAD.MOV.U32 R10, RZ, RZ, R9 ;  /* 0x000000ffff0a7224 */ /* 0x008fe400078e0009 */
        /* <DEDUP_REMOVED lines=13> */
.L_x_557:
[----:B------:R-:W-:Y:S05]  /*2190*/  BSYNC.RECONVERGENT B1 ;  /* 0x0000000000017941 */ /* 0x000fea0003800200 */
.L_x_556:
[----:B--2---:R2:W4:Y:S01]  /*21a0*/  SHFL.DOWN PT, R7, R6, 0x4, R5 ;  /* 0x0880000006077989 */ /* 0x00452200000e0005 */
[----:B------:R-:W-:Y:S01]  /*21b0*/  BSSY.RECONVERGENT B1, `(.L_x_558) ;  /* 0x0000017000017945 */ /* 0x000fe20003800200 */
[----:B-1----:R-:W-:Y:S02]  /*21c0*/  IMAD.MOV.U32 R4, RZ, RZ, R6 ;  /* 0x000000ffff047224 */ /* 0x002fe400078e0006 */
[----:B---3--:R2:W1:Y:S01]  /*21d0*/  SHFL.DOWN PT, R9, R10, 0x4, R5 ;  /* 0x088000000a097989 */ /* 0x00846200000e0005 */
        /* <DEDUP_REMOVED lines=20> */
.L_x_559:
[----:B------:R-:W-:Y:S05]  /*2320*/  BSYNC.RECONVERGENT B1 ;  /* 0x0000000000017941 */ /* 0x000fea0003800200 */
.L_x_558:
        /* <DEDUP_REMOVED lines=24> */
.L_x_561:
[----:B------:R-:W-:Y:S05]  /*24b0*/  BSYNC.RECONVERGENT B1 ;  /* 0x0000000000017941 */ /* 0x000fea0003800200 */
.L_x_560:
[----:B-1----:R1:W2:Y:S01]  /*24c0*/  SHFL.DOWN PT, R9, R10, 0x10, R5 ;  /* 0x0a0000000a097989 */ /* 0x0022a200000e0005 */
[----:B------:R-:W-:Y:S01]  /*24d0*/  BSSY.RECONVERGENT B1, `(.L_x_562) ;  /* 0x0000017000017945 */ /* 0x000fe20003800200 */
[----:B------:R-:W-:Y:S02]  /*24e0*/  IMAD.MOV.U32 R6, RZ, RZ, R10 ;  /* 0x000000ffff067224 */ /* 0x000fe400078e000a */
[----:B0-----:R1:W0:Y:S01]  /*24f0*/  SHFL.DOWN PT, R11, R12, 0x10, R5 ;  /* 0x0a0000000c0b7989 */ /* 0x00122200000e0005 */
[----:B----4-:R-:W-:Y:S02]  /*2500*/  IMAD.MOV.U32 R7, RZ, RZ, R12 ;  /* 0x000000ffff077224 */ /* 0x010fe400078e000c */
[----:B---3--:R-:W-:Y:S01]  /*2510*/  IMAD.MOV.U32 R8, RZ, RZ, R14 ;  /* 0x000000ffff087224 */ /* 0x008fe200078e000e */
[----:B------:R1:W3:Y:S01]  /*2520*/  SHFL.DOWN PT, R13, R14, 0x10, R5 ;  /* 0x0a0000000e0d7989 */ /* 0x0002e200000e0005 */
[----:B------:R-:W-:Y:S05]  /*2530*/  @P3 BRA `(.L_x_563) ;  /* 0x0000000000403947 */ /* 0x000fea0003800000 */
        /* <DEDUP_REMOVED lines=16> */
.L_x_563:
[----:B------:R-:W-:Y:S05]  /*2640*/  BSYNC.RECONVERGENT B1 ;  /* 0x0000000000017941 */ /* 0x000fea0003800200 */
.L_x_562:
[----:B------:R-:W-:Y:S04]  /*2650*/  BSSY.RECONVERGENT B1, `(.L_x_564) ;  /* 0x000000c000017945 */ /* 0x000fe80003800200 */
[----:B------:R-:W-:Y:S05]  /*2660*/  @P2 BRA `(.L_x_565) ;  /* 0x0000000000282947 */ /* 0x000fea0003800000 */
[----:B-1----:R-:W1:Y:S01]  /*2670*/  S2R R10, SR_CgaCtaId ;  /* 0x00000000000a7919 */ /* 0x002e620000008800 */
[----:B------:R-:W-:Y:S02]  /*2680*/  MOV R5, 0x400 ;  /* 0x0000040000057802 */ /* 0x000fe40000000f00 */
[----:B------:R-:W-:-:S04]  /*2690*/  SHF.R.U32.HI R4, RZ, 0x1, R2 ;  /* 0x00000001ff047819 */ /* 0x000fc80000011602 */
[----:B------:R-:W-:Y:S02]  /*26a0*/  LOP3.LUT R4, R4, 0x1f0, RZ, 0xc0, !PT ;  /* 0x000001f004047812 */ /* 0x000fe400078ec0ff */
[----:B-1----:R-:W-:-:S05]  /*26b0*/  LEA R5, R10, R5, 0x18 ;  /* 0x000000050a057211 */ /* 0x002fca00078ec0ff */
[----:B--2---:R-:W-:Y:S02]  /*26c0*/  IMAD.IADD R9, R4, 0x1, R5 ;  /* 0x0000000104097824 */ /* 0x004fe400078e0205 */
[----:B------:R-:W-:Y:S02]  /*26d0*/  IMAD.MOV.U32 R4, RZ, RZ, R7 ;  /* 0x000000ffff047224 */ /* 0x000fe400078e0007 */
[----:B------:R-:W-:Y:S01]  /*26e0*/  IMAD.MOV.U32 R5, RZ, RZ, R8 ;  /* 0x000000ffff057224 */ /* 0x000fe200078e0008 */
[----:B------:R4:W-:Y:S04]  /*26f0*/  STS [R9+0x8], R6 ;  /* 0x0000080609007388 */ /* 0x0009e80000000800 */
[----:B------:R4:W-:Y:S02]  /*2700*/  STS.64 [R9+0x10], R4 ;  /* 0x0000100409007388 */ /* 0x0009e40000000a00 */
.L_x_565:
[----:B------:R-:W-:Y:S05]  /*2710*/  BSYNC.RECONVERGENT B1 ;  /* 0x0000000000017941 */ /* 0x000fea0003800200 */
.L_x_564:
[----:B------:R-:W-:Y:S01]  /*2720*/  BAR.SYNC.DEFER_BLOCKING 0x0 ;  /* 0x0000000000007b1d */ /* 0x000fe20000010000 */
[----:B------:R-:W-:-:S13]  /*2730*/  ISETP.NE.AND P2, PT, R2, RZ, PT ;  /* 0x000000ff0200720c */ /* 0x000fda0003f45270 */
[----:B------:R-:W-:Y:S05]  /*2740*/  @P2 BRA `(.L_x_541) ;  /* 0x0000003000502947 */ /* 0x000fea0003800000 */
[C---:B------:R-:W-:Y:S01]  /*2750*/  ISETP.GE.AND P0, PT, R3.reuse, 0x21, PT ;  /* 0x000000210300780c */ /* 0x040fe20003f06270 */
[----:B------:R-:W-:Y:S01]  /*2760*/  IMAD.MOV.U32 R2, RZ, RZ, R6 ;  /* 0x000000ffff027224 */ /* 0x000fe200078e0006 */
[C---:B------:R-:W-:Y:S01]  /*2770*/  ISETP.GE.AND P5, PT, R3.reuse, 0x41, PT ;  /* 0x000000410300780c */ /* 0x040fe20003fa6270 */
[----:B0-----:R-:W-:Y:S01]  /*2780*/  IMAD.MOV.U32 R11, RZ, RZ, R7 ;  /* 0x000000ffff0b7224 */ /* 0x001fe200078e0007 */
[C---:B------:R-:W-:Y:S01]  /*2790*/  ISETP.GE.AND P4, PT, R3.reuse, 0x61, PT ;  /* 0x000000610300780c */ /* 0x040fe20003f86270 */
[----:B-1----:R-:W-:Y:S01]  /*27a0*/  IMAD.MOV.U32 R10, RZ, RZ, R8 ;  /* 0x000000ffff0a7224 */ /* 0x002fe200078e0008 */
[----:B------:R-:W-:-:S07]  /*27b0*/  ISETP.GE.AND P3, PT, R3, 0x81, PT ;  /* 0x000000810300780c */ /* 0x000fce0003f66270 */
[----:B------:R-:W-:Y:S06]  /*27c0*/  @!P0 BRA `(.L_x_566) ;  /* 0x00000000005c8947 */ /* 0x000fec0003800000 */
[----:B------:R-:W0:Y:S01]  /*27d0*/  S2UR UR5, SR_CgaCtaId ;  /* 0x00000000000579c3 */ /* 0x000e220000008800 */
[----:B------:R-:W-:Y:S01]  /*27e0*/  UMOV UR4, 0x400 ;  /* 0x0000040000047882 */ /* 0x000fe20000000000 */
[----:B------:R-:W-:Y:S01]  /*27f0*/  BSSY.RECONVERGENT B1, `(.L_x_566) ;  /* 0x0000014000017945 */ /* 0x000fe20003800200 */
[----:B0-----:R-:W-:-:S09]  /*2800*/  ULEA UR4, UR5, UR4, 0x18 ;  /* 0x0000000405047291 */ /* 0x001fd2000f8ec0ff */
[----:B----4-:R-:W0:Y:S04]  /*2810*/  LDS R5, [UR4+0x18] ;  /* 0x00001804ff057984 */ /* 0x010e280008000800 */
[----:B---3--:R-:W1:Y:S01]  /*2820*/  LDS.64 R12, [UR4+0x20] ;  /* 0x00002004ff0c7984 */ /* 0x008e620008000a00 */
        /* <DEDUP_REMOVED lines=16> */
.L_x_567:
[----:B------:R-:W-:Y:S05]  /*2930*/  BSYNC.RECONVERGENT B1 ;  /* 0x0000000000017941 */ /* 0x000fea0003800200 */
.L_x_566:
[----:B----4-:R-:W-:Y:S02]  /*2940*/  IMAD.MOV.U32 R4, RZ, RZ, R2 ;  /* 0x000000ffff047224 */ /* 0x010fe400078e0002 */
[----:B--2---:R-:W-:Y:S02]  /*2950*/  IMAD.MOV.U32 R9, RZ, RZ, R11 ;  /* 0x000000ffff097224 */ /* 0x004fe400078e000b */
[----:B------:R-:W-:Y:S01]  /*2960*/  IMAD.MOV.U32 R8, RZ, RZ, R10 ;  /* 0x000000ffff087224 */ /* 0x000fe200078e000a */
[----:B------:R-:W-:Y:S06]  /*2970*/  @!P5 BRA `(.L_x_568) ;  /* 0x00000000005cd947 */ /* 0x000fec0003800000 */
[----:B------:R-:W0:Y:S01]  /*2980*/  S2UR UR5, SR_CgaCtaId ;  /* 0x00000000000579c3 */ /* 0x000e220000008800 */
[----:B------:R-:W-:Y:S01]  /*2990*/  UMOV UR4, 0x400 ;  /* 0x0000040000047882 */ /* 0x000fe20000000000 */
[----:B------:R-:W-:Y:S01]  /*29a0*/  BSSY.RECONVERGENT B1, `(.L_x_568) ;  /* 0x0000014000017945 */ /* 0x000fe20003800200 */
[----:B0-----:R-:W-:-:S09]  /*29b0*/  ULEA UR4, UR5, UR4, 0x18 ;  /* 0x0000000405047291 */ /* 0x001fd2000f8ec0ff */
[----:B------:R-:W0:Y:S04]  /*29c0*/  LDS R5, [UR4+0x28] ;  /* 0x00002804ff057984 */ /* 0x000e280008000800 */
[----:B------:R-:W1:Y:S01]  /*29d0*/  LDS.64 R6, [UR4+0x30] ;  /* 0x00003004ff067984 */ /* 0x000e620008000a00 */
        /* <DEDUP_REMOVED lines=16> */
.L_x_569:
[----:B------:R-:W-:Y:S05]  /*2ae0*/  BSYNC.RECONVERGENT B1 ;  /* 0x0000000000017941 */ /* 0x000fea0003800200 */
.L_x_568:
        /* <DEDUP_REMOVED lines=29> */
.L_x_571:
[----:B------:R-:W-:Y:S05]  /*2cc0*/  BSYNC.RECONVERGENT B1 ;  /* 0x0000000000017941 */ /* 0x000fea0003800200 */
.L_x_570:
        /* <DEDUP_REMOVED lines=26> */
.L_x_573:
[----:B------:R-:W-:Y:S05]  /*2e70*/  BSYNC.RECONVERGENT B1 ;  /* 0x0000000000017941 */ /* 0x000fea0003800200 */
.L_x_572:
        /* <DEDUP_REMOVED lines=26> */
.L_x_575:
[----:B------:R-:W-:Y:S05]  /*3020*/  BSYNC.RECONVERGENT B1 ;  /* 0x0000000000017941 */ /* 0x000fea0003800200 */
.L_x_574:
        /* <DEDUP_REMOVED lines=26> */
.L_x_577:
[----:B------:R-:W-:Y:S05]  /*31d0*/  BSYNC.RECONVERGENT B1 ;  /* 0x0000000000017941 */ /* 0x000fea0003800200 */
.L_x_576:
        /* <DEDUP_REMOVED lines=27> */
.L_x_509:
[----:B------:R-:W0:Y:S01]  /*3390*/  S2R R2, SR_TID.X ;  /* 0x0000000000027919 */ /* 0x000e220000002100 */
[----:B------:R-:W1:Y:S01]  /*33a0*/  LDCU.128 UR12, c[0x0][0x380] ;  /* 0x00007000ff0c77ac */ /* 0x000e620008000c00 */
[----:B------:R-:W-:Y:S02]  /*33b0*/  SHF.R.S32.HI R12, RZ, 0x1f, R5 ;  /* 0x0000001fff0c7819 */ /* 0x000fe40000011405 */
[----:B0-----:R-:W-:-:S04]  /*33c0*/  IADD3 R3, P0, PT, R5, R2, RZ ;  /* 0x0000000205037210 */ /* 0x001fc80007f1e0ff */
[----:B-1----:R-:W-:Y:S01]  /*33d0*/  LEA R6, P1, R3, UR12, 0x2 ;  /* 0x0000000c03067c11 */ /* 0x002fe2000f8210ff */
[----:B------:R-:W-:-:S05]  /*33e0*/  IMAD.X R8, RZ, RZ, R12, P0 ;  /* 0x000000ffff087224 */ /* 0x000fca00000e060c */
[----:B------:R-:W-:-:S05]  /*33f0*/  LEA.HI.X R7, R3, UR13, R8, 0x2, P1 ;  /* 0x0000000d03077c11 */ /* 0x000fca00088f1408 */
[----:B------:R-:W2:Y:S04]  /*3400*/  LDG.E R8, desc[UR10][R6.64] ;  /* 0x0000000a06087981 */ /* 0x000ea8000c1e1900 */
[----:B------:R-:W2:Y:S04]  /*3410*/  LDG.E R9, desc[UR10][R6.64+0x400] ;  /* 0x0004000a06097981 */ /* 0x000ea8000c1e1900 */
[----:B------:R-:W3:Y:S04]  /*3420*/  LDG.E R10, desc[UR10][R6.64+0x800] ;  /* 0x0008000a060a7981 */ /* 0x000ee8000c1e1900 */
[----:B------:R-:W4:Y:S04]  /*3430*/  LDG.E R11, desc[UR10][R6.64+0xc00] ;  /* 0x000c000a060b7981 */ /* 0x000f28000c1e1900 */
[----:B------:R0:W5:Y:S02]  /*3440*/  LDG.E R3, desc[UR10][R6.64+0x1000] ;  /* 0x0010000a06037981 */ /* 0x000164000c1e1900 */
[----:B0-----:R-:W-:-:S02]  /*3450*/  LOP3.LUT R6, R2, 0x400, RZ, 0xfc, !PT ;  /* 0x0000040002067812 */ /* 0x001fc400078efcff */
[----:B--2---:R-:W-:-:S04]  /*3460*/  FSETP.GEU.AND P0, PT, R8, R9, PT ;  /* 0x000000090800720b */ /* 0x004fc80003f0e000 */
[----:B------:R-:W-:-:S04]  /*3470*/  FSEL R9, R8, R9, P0 ;  /* 0x0000000908097208 */ /* 0x000fc80000000000 */
[----:B---3--:R-:W-:-:S04]  /*3480*/  FSETP.GEU.AND P2, PT, R9, R10, PT ;  /* 0x0000000a0900720b */ /* 0x008fc80003f4e000 */
[----:B------:R-:W-:Y:S01]  /*3490*/  FSEL R10, R9, R10, P2 ;  /* 0x0000000a090a7208 */ /* 0x000fe20001000000 */
[----:B------:R-:W-:-:S03]  /*34a0*/  VIADD R9, R2, 0x200 ;  /* 0x0000020002097836 */ /* 0x000fc60000000000 */
[----:B----4-:R-:W-:-:S04]  /*34b0*/  FSETP.GEU.AND P3, PT, R10, R11, PT ;  /* 0x0000000b0a00720b */ /* 0x010fc80003f6e000 */
[----:B------:R-:W-:Y:S01]  /*34c0*/  FSEL R10, R10, R11, P3 ;  /* 0x0000000b0a0a7208 */ /* 0x000fe20001800000 */
[----:B------:R-:W-:-:S03]  /*34d0*/  VIADD R11, R2, 0x100 ;  /* 0x00000100020b7836 */ /* 0x000fc60000000000 */
[----:B-----5:R-:W-:Y:S02]  /*34e0*/  FSETP.GEU.AND P1, PT, R10, R3, PT ;  /* 0x000000030a00720b */ /* 0x020fe40003f2e000 */
[C---:B------:R-:W-:Y:S02]  /*34f0*/  @P2 SEL R9, R2.reuse, R11, P0 ;  /* 0x0000000b02092207 */ /* 0x040fe40000000000 */
[----:B------:R-:W-:Y:S01]  /*3500*/  IADD3 R8, P2, PT, R5, UR14, RZ ;  /* 0x0000000e05087c10 */ /* 0x000fe2000ff5e0ff */
[----:B------:R-:W-:-:S03]  /*3510*/  @!P3 VIADD R9, R2, 0x300 ;  /* 0x000003000209b836 */ /* 0x000fc60000000000 */
[----:B------:R-:W-:Y:S02]  /*3520*/  IADD3.X R7, PT, PT, R12, UR15, RZ, P2, !PT ;  /* 0x0000000f0c077c10 */ /* 0x000fe400097fe4ff */
[----:B------:R-:W-:Y:S02]  /*3530*/  ISETP.LE.AND P2, PT, R4, UR6, PT ;  /* 0x0000000604007c0c */ /* 0x000fe4000bf43270 */
[----:B------:R-:W-:Y:S02]  /*3540*/  IADD3 R5, P3, PT, R6, R8, RZ ;  /* 0x0000000806057210 */ /* 0x000fe40007f7e0ff */
[C---:B------:R-:W-:Y:S02]  /*3550*/  @P1 ISETP.GE.U32.AND P0, PT, R9.reuse, R6, PT ;  /* 0x000000060900120c */ /* 0x040fe40003f06070 */
[----:B------:R-:W-:Y:S01]  /*3560*/  @P1 IADD3 R8, P4, PT, R9, R8, RZ ;  /* 0x0000000809081210 */ /* 0x000fe20007f9e0ff */
[----:B------:R-:W-:Y:S01]  /*3570*/  IMAD.X R6, RZ, RZ, R7, P3 ;  /* 0x000000ffff067224 */ /* 0x000fe200018e0607 */
[----:B------:R-:W-:-:S03]  /*3580*/  @P1 ISETP.GE.U32.AND.EX P0, PT, RZ, RZ, PT, P0 ;  /* 0x000000ffff00120c */ /* 0x000fc60003f06100 */
        /* <DEDUP_REMOVED lines=17> */
[----:B------:R-:W-:-:S05]  /*36a0*/  IMAD.MOV.U32 R11, RZ, RZ, 0x500 ;  /* 0x00000500ff0b7424 */ /* 0x000fca00078e00ff */
[----:B------:R-:W2:Y:S01]  /*36b0*/  ATOMG.E.ADD.STRONG.GPU PT, R7, desc[UR10][R8.64], R11 ;  /* 0x8000000b080779a8 */ /* 0x000ea200081ef10a */
[----:B------:R-:W0:Y:S01]  /*36c0*/  S2UR UR5, SR_CgaCtaId ;  /* 0x00000000000579c3 */ /* 0x000e220000008800 */
[----:B------:R-:W-:Y:S02]  /*36d0*/  UMOV UR4, 0x400 ;  /* 0x0000040000047882 */ /* 0x000fe40000000000 */
[----:B0-----:R-:W-:Y:S01]  /*36e0*/  ULEA UR4, UR5, UR4, 0x18 ;  /* 0x0000000405047291 */ /* 0x001fe2000f8ec0ff */
[----:B--2---:R-:W-:-:S08]  /*36f0*/  VIADD R7, R7, UR6 ;  /* 0x0000000607077c36 */ /* 0x004fd00008000000 */
[----:B------:R0:W-:Y:S03]  /*3700*/  STS [UR4+0x98], R7 ;  /* 0x00009807ff007988 */ /* 0x0001e60008000804 */
.L_x_580:
[----:B------:R-:W-:Y:S05]  /*3710*/  BSYNC.RECONVERGENT B1 ;  /* 0x0000000000017941 */ /* 0x000fea0003800200 */
.L_x_579:
[----:B------:R-:W1:Y:S08]  /*3720*/  S2UR UR5, SR_CgaCtaId ;  /* 0x00000000000579c3 */ /* 0x000e700000008800 */
[----:B------:R-:W-:Y:S06]  /*3730*/  BAR.SYNC.DEFER_BLOCKING 0x0 ;  /* 0x0000000000007b1d */ /* 0x000fec0000010000 */
[----:B------:R-:W-:-:S02]  /*3740*/  UMOV UR4, 0x400 ;  /* 0x0000040000047882 */ /* 0x000fc40000000000 */
[----:B-1----:R-:W-:-:S06]  /*3750*/  ULEA UR4, UR5, UR4, 0x18 ;  /* 0x0000000405047291 */ /* 0x002fcc000f8ec0ff */
[----:B0-----:R-:W-:-:S05]  /*3760*/  IMAD.U32 R7, RZ, RZ, UR4 ;  /* 0x00000004ff077e24 */ /* 0x001fca000f8e00ff */
[----:B------:R-:W0:Y:S02]  /*3770*/  LDS R11, [R7+0x98] ;  /* 0x00009800070b7984 */ /* 0x000e240000000800 */
[----:B0-----:R-:W-:-:S05]  /*3780*/  VIADD R13, R11, 0x500 ;  /* 0x000005000b0d7836 */ /* 0x001fca0000000000 */
[----:B------:R-:W-:-:S13]  /*3790*/  ISETP.GT.AND P0, PT, R13, R4, PT ;  /* 0x000000040d00720c */ /* 0x000fda0003f04270 */
[----:B------:R-:W-:Y:S05]  /*37a0*/  @P0 BRA `(.L_x_581) ;  /* 0x00000004004c0947 */ /* 0x000fea0003800000 */
[----:B------:R-:W-:Y:S01]  /*37b0*/  BSSY.RECONVERGENT B1, `(.L_x_581) ;  /* 0x0000052000017945 */ /* 0x000fe20003800200 */
[----:B------:R-:W-:Y:S01]  /*37c0*/  IMAD.MOV.U32 R12, RZ, RZ, R3 ;  /* 0x000000ffff0c7224 */ /* 0x000fe200078e0003 */
[----:B------:R-:W0:Y:S01]  /*37d0*/  LDCU UR7, c[0x0][0x398] ;  /* 0x00007300ff0777ac */ /* 0x000e220008000800 */
[----:B------:R-:W-:Y:S02]  /*37e0*/  IMAD.MOV.U32 R16, RZ, RZ, R5 ;  /* 0x000000ffff107224 */ /* 0x000fe400078e0005 */
[----:B------:R-:W-:Y:S01]  /*37f0*/  IMAD.MOV.U32 R23, RZ, RZ, R6 ;  /* 0x000000ffff177224 */ /* 0x000fe200078e0006 */
[----:B------:R-:W1:Y:S06]  /*3800*/  LDCU.128 UR12, c[0x0][0x380] ;  /* 0x00007000ff0c77ac */ /* 0x000e6c0008000c00 */
.L_x_584:
[----:B------:R-:W-:-:S04]  /*3810*/  IADD3 R21, P0, PT, R2, R11, RZ ;  /* 0x0000000b02157210 */ /* 0x000fc80007f1e0ff */
[----:B------:R-:W-:Y:S02]  /*3820*/  LEA.HI.X.SX32 R20, R11, RZ, 0x1, P0 ;  /* 0x000000ff0b147211 */ /* 0x000fe400000f0eff */
[----:B-1----:R-:W-:-:S04]  /*3830*/  LEA R4, P0, R21, UR12, 0x2 ;  /* 0x0000000c15047c11 */ /* 0x002fc8000f8010ff */
[----:B------:R-:W-:-:S05]  /*3840*/  LEA.HI.X R5, R21, UR13, R20, 0x2, P0 ;  /* 0x0000000d15057c11 */ /* 0x000fca00080f1414 */
[----:B------:R-:W2:Y:S04]  /*3850*/  LDG.E R11, desc[UR10][R4.64] ;  /* 0x0000000a040b7981 */ /* 0x000ea8000c1e1900 */
[----:B------:R-:W3:Y:S04]  /*3860*/  LDG.E R14, desc[UR10][R4.64+0x400] ;  /* 0x0004000a040e7981 */ /* 0x000ee8000c1e1900 */
[----:B------:R-:W4:Y:S04]  /*3870*/  LDG.E R13, desc[UR10][R4.64+0x800] ;  /* 0x0008000a040d7981 */ /* 0x000f28000c1e1900 */
[----:B------:R-:W4:Y:S01]  /*3880*/  LDG.E R10, desc[UR10][R4.64+0xc00] ;  /* 0x000c000a040a7981 */ /* 0x000f22000c1e1900 */
[----:B------:R-:W-:-:S03]  /*3890*/  IADD3 R21, P0, PT, R21, UR14, RZ ;  /* 0x0000000e15157c10 */ /* 0x000fc6000ff1e0ff */
[----:B------:R1:W5:Y:S01]  /*38a0*/  LDG.E R3, desc[UR10][R4.64+0x1000] ;  /* 0x0010000a04037981 */ /* 0x000362000c1e1900 */
[----:B------:R-:W-:Y:S01]  /*38b0*/  IADD3.X R20, PT, PT, R20, UR15, RZ, P0, !PT ;  /* 0x0000000f14147c10 */ /* 0x000fe200087fe4ff */
[----:B------:R-:W-:Y:S01]  /*38c0*/  BSSY.RECONVERGENT B2, `(.L_x_582) ;  /* 0x000002a000027945 */ /* 0x000fe20003800200 */
[----:B------:R-:W-:Y:S01]  /*38d0*/  BAR.SYNC.DEFER_BLOCKING 0x0 ;  /* 0x0000000000007b1d */ /* 0x000fe20000010000 */
[C---:B------:R-:W-:Y:S02]  /*38e0*/  IADD3 R18, P3, PT, R21.reuse, 0x100, RZ ;  /* 0x0000010015127810 */ /* 0x040fe40007f7e0ff */
[C---:B------:R-:W-:Y:S02]  /*38f0*/  IADD3 R17, P4, PT, R21.reuse, 0x200, RZ ;  /* 0x0000020015117810 */ /* 0x040fe40007f9e0ff */
[----:B-1----:R-:W-:Y:S01]  /*3900*/  IADD3 R5, P6, PT, R21, 0x400, RZ ;  /* 0x0000040015057810 */ /* 0x002fe20007fde0ff */
[----:B------:R-:W-:Y:S01]  /*3910*/  IMAD.X R19, RZ, RZ, R20, P3 ;  /* 0x000000ffff137224 */ /* 0x000fe200018e0614 */
[----:B------:R-:W-:-:S03]  /*3920*/  ISETP.NE.AND P3, PT, R2, RZ, PT ;  /* 0x000000ff0200720c */ /* 0x000fc60003f65270 */
        /* <DEDUP_REMOVED lines=9> */
[--C-:B------:R-:W-:Y:S02]  /*39c0*/  IMAD.X R16, RZ, RZ, R20.reuse, P4 ;  /* 0x000000ffff107224 */ /* 0x100fe400020e0614 */
[----:B------:R-:W-:Y:S01]  /*39d0*/  IMAD.X R15, RZ, RZ, R20, P5 ;  /* 0x000000ffff0f7224 */ /* 0x000fe200028e0614 */
[----:B------:R-:W-:-:S07]  /*39e0*/  @P2 SEL R20, R23, R20, P0 ;  /* 0x0000001417142207 */ /* 0x000fce0000000000 */
        /* <DEDUP_REMOVED lines=10> */
[----:B------:R-:W-:Y:S02]  /*3a90*/  @P2 FSEL R13, R14, R13, P0 ;  /* 0x0000000d0e0d2208 */ /* 0x000fe40000000000 */
[----:B------:R-:W-:Y:S02]  /*3aa0*/  @P2 SEL R17, R18, R17, P0 ;  /* 0x0000001112112207 */ /* 0x000fe40000000000 */
[----:B------:R-:W-:Y:S02]  /*3ab0*/  FSETP.GEU.AND P1, PT, R13, R10, PT ;  /* 0x0000000a0d00720b */ /* 0x000fe40003f2e000 */
[----:B------:R-:W-:Y:S01]  /*3ac0*/  @P2 SEL R16, R19, R16, P0 ;  /* 0x0000001013102207 */ /* 0x000fe20000000000 */
[----:B------:R-:W-:Y:S10]  /*3ad0*/  @P3 BRA `(.L_x_583) ;  /* 0x0000000000203947 */ /* 0x000ff40003800000 */
[----:B------:R-:W-:-:S05]  /*3ae0*/  IMAD.MOV.U32 R11, RZ, RZ, 0x500 ;  /* 0x00000500ff0b7424 */ /* 0x000fca00078e00ff */
[----:B------:R-:W2:Y:S01]  /*3af0*/  ATOMG.E.ADD.STRONG.GPU PT, R4, desc[UR10][R8.64], R11 ;  /* 0x8000000b080479a8 */ /* 0x000ea200081ef10a */
[----:B------:R-:W1:Y:S01]  /*3b00*/  S2UR UR5, SR_CgaCtaId ;  /* 0x00000000000579c3 */ /* 0x000e620000008800 */
[----:B------:R-:W-:Y:S02]  /*3b10*/  UMOV UR4, 0x400 ;  /* 0x0000040000047882 */ /* 0x000fe40000000000 */
[----:B-1----:R-:W-:-:S06]  /*3b20*/  ULEA UR4, UR5, UR4, 0x18 ;  /* 0x0000000405047291 */ /* 0x002fcc000f8ec0ff */
[----:B------:R-:W-:Y:S02]  /*3b30*/  IMAD.U32 R7, RZ, RZ, UR4 ;  /* 0x00000004ff077e24 */ /* 0x000fe4000f8e00ff */
[----:B--2---:R-:W-:-:S05]  /*3b40*/  VIADD R4, R4, UR6 ;  /* 0x0000000604047c36 */ /* 0x004fca0008000000 */
[----:B------:R1:W-:Y:S02]  /*3b50*/  STS [R7+0x98], R4 ;  /* 0x0000980407007388 */ /* 0x0003e40000000800 */
.L_x_583:
[----:B0-----:R-:W-:Y:S05]  /*3b60*/  BSYNC.RECONVERGENT B2 ;  /* 0x0000000000027941 */ /* 0x001fea0003800200 */
.L_x_582:
[----:B------:R-:W-:Y:S01]  /*3b70*/  BAR.SYNC.DEFER_BLOCKING 0x0 ;  /* 0x0000000000007b1d */ /* 0x000fe20000010000 */
[----:B------:R-:W-:Y:S01]  /*3b80*/  @P1 ISETP.GE.U32.AND P0, PT, R17, R12, PT ;  /* 0x0000000c1100120c */ /* 0x000fe20003f06070 */
[----:B-1----:R-:W-:-:S03]  /*3b90*/  IMAD.U32 R4, RZ, RZ, UR7 ;  /* 0x00000007ff047e24 */ /* 0x002fc6000f8e00ff */
[----:B------:R-:W-:-:S04]  /*3ba0*/  @P1 ISETP.GE.AND.EX P0, PT, R16, R15, PT, P0 ;  /* 0x0000000f1000120c */ /* 0x000fc80003f06300 */
[----:B------:R-:W-:-:S04]  /*3bb0*/  @P1 FSETP.LT.OR P0, PT, R10, R13, !P0 ;  /* 0x0000000d0a00120b */ /* 0x000fc80004701400 */
[----:B------:R-:W-:Y:S02]  /*3bc0*/  @P1 FSEL R10, R13, R10, P0 ;  /* 0x0000000a0d0a1208 */ /* 0x000fe40000000000 */
[----:B------:R-:W-:Y:S02]  /*3bd0*/  @P1 SEL R12, R17, R12, P0 ;  /* 0x0000000c110c1207 */ /* 0x000fe40000000000 */
[----:B-----5:R-:W-:Y:S02]  /*3be0*/  FSETP.GEU.AND P2, PT, R10, R3, PT ;  /* 0x000000030a00720b */ /* 0x020fe40003f4e000 */
[----:B------:R-:W-:Y:S01]  /*3bf0*/  @P1 SEL R15, R16, R15, P0 ;  /* 0x0000000f100f1207 */ /* 0x000fe20000000000 */
[----:B------:R-:W0:Y:S10]  /*3c00*/  LDS R11, [R7+0x98] ;  /* 0x00009800070b7984 */ /* 0x000e340000000800 */
        /* <DEDUP_REMOVED lines=8> */
[----:B------:R-:W-:Y:S02]  /*3c90*/  IMAD.MOV.U32 R23, RZ, RZ, R6 ;  /* 0x000000ffff177224 */ /* 0x000fe400078e0006 */
[----:B0-----:R-:W-:-:S05]  /*3ca0*/  VIADD R13, R11, 0x500 ;  /* 0x000005000b0d7836 */ /* 0x001fca0000000000 */
[----:B------:R-:W-:-:S13]  /*3cb0*/  ISETP.GT.AND P0, PT, R13, R4, PT ;  /* 0x000000040d00720c */ /* 0x000fda0003f04270 */
[----:B------:R-:W-:Y:S05]  /*3cc0*/  @!P0 BRA `(.L_x_584) ;  /* 0xfffffff800d08947 */ /* 0x000fea000383ffff */
[----:B------:R-:W-:Y:S05]  /*3cd0*/  BSYNC.RECONVERGENT B1 ;  /* 0x0000000000017941 */ /* 0x000fea0003800200 */
.L_x_581:
[----:B------:R-:W-:Y:S01]  /*3ce0*/  ISETP.GE.AND P0, PT, R11, R4, PT ;  /* 0x000000040b00720c */ /* 0x000fe20003f06270 */
[----:B------:R-:W0:Y:S01]  /*3cf0*/  LDCU.64 UR6, c[0x0][0x388] ;  /* 0x00007100ff0677ac */ /* 0x000e220008000a00 */
[----:B------:R-:W-:Y:S01]  /*3d00*/  BSSY.RECONVERGENT B1, `(.L_x_578) ;  /* 0x0000097000017945 */ /* 0x000fe20003800200 */
[----:B------:R-:W1:Y:S10]  /*3d10*/  LDCU.64 UR4, c[0x0][0x388] ;  /* 0x00007100ff0477ac */ /* 0x000e740008000a00 */
[----:B------:R-:W-:Y:S05]  /*3d20*/  @P0 BRA `(.L_x_585) ;  /* 0x0000000800500947 */ /* 0x000fea0003800000 */
[----:B------:R-:W-:-:S05]  /*3d30*/  IMAD.IADD R7, R4, 0x1, -R11 ;  /* 0x0000000104077824 */ /* 0x000fca00078e0a0b */
[----:B------:R-:W-:-:S13]  /*3d40*/  ISETP.GE.AND P0, PT, R2, R7, PT ;  /* 0x000000070200720c */ /* 0x000fda0003f06270 */
[----:B------:R-:W-:Y:S05]  /*3d50*/  @P0 BRA `(.L_x_585) ;  /* 0x0000000800440947 */ /* 0x000fea0003800000 */
[----:B------:R-:W-:Y:S01]  /*3d60*/  LOP3.LUT R8, RZ, R2, RZ, 0x33, !PT ;  /* 0x00000002ff087212 */ /* 0x000fe200078e33ff */
[----:B------:R-:W-:Y:S03]  /*3d70*/  BSSY.RECONVERGENT B2, `(.L_x_586) ;  /* 0x000002a000027945 */ /* 0x000fe60003800200 */
[----:B------:R-:W-:-:S04]  /*3d80*/  IADD3 R14, PT, PT, -R11, R4, R8 ;  /* 0x000000040b0e7210 */ /* 0x000fc80007ffe108 */
[----:B------:R-:W-:-:S04]  /*3d90*/  LOP3.LUT R4, R14, 0x300, RZ, 0xc0, !PT ;  /* 0x000003000e047812 */ /* 0x000fc800078ec0ff */
[----:B------:R-:W-:Y:S01]  /*3da0*/  ISETP.NE.AND P0, PT, R4, 0x300, PT ;  /* 0x000003000400780c */ /* 0x000fe20003f05270 */
[----:B------:R-:W-:-:S12]  /*3db0*/  IMAD.MOV.U32 R4, RZ, RZ, R2 ;  /* 0x000000ffff047224 */ /* 0x000fd800078e0002 */
[----:B------:R-:W-:Y:S05]  /*3dc0*/  @!P0 BRA `(.L_x_587) ;  /* 0x0000000000908947 */ /* 0x000fea0003800000 */
[----:B------:R-:W2:Y:S01]  /*3dd0*/  LDC.64 R8, c[0x0][0x380] ;  /* 0x0000e000ff087b82 */ /* 0x000ea20000000a00 */
[----:B------:R-:W-:Y:S01]  /*3de0*/  LEA.HI R4, R14, 0x1, RZ, 0x18 ;  /* 0x000000010e047811 */ /* 0x000fe200078fc0ff */
[----:B------:R-:W-:-:S03]  /*3df0*/  IMAD.IADD R15, R2, 0x1, R11 ;  /* 0x00000001020f7824 */ /* 0x000fc600078e020b */
[----:B------:R-:W-:Y:S01]  /*3e00*/  LOP3.LUT R10, R4, 0x3, RZ, 0xc0, !PT ;  /* 0x00000003040a7812 */ /* 0x000fe200078ec0ff */
[----:B------:R-:W-:-:S04]  /*3e10*/  IMAD.MOV.U32 R4, RZ, RZ, R2 ;  /* 0x000000ffff047224 */ /* 0x000fc800078e0002 */
[----:B------:R-:W-:-:S07]  /*3e20*/  IMAD.MOV R10, RZ, RZ, -R10 ;  /* 0x000000ffff0a7224 */ /* 0x000fce00078e0a0a */
.L_x_590:
[----:B--2---:R-:W-:-:S06]  /*3e30*/  IMAD.WIDE R12, R15, 0x4, R8 ;  /* 0x000000040f0c7825 */ /* 0x004fcc00078e0208 */
[----:B------:R-:W2:Y:S01]  /*3e40*/  LDG.E R13, desc[UR10][R12.64] ;  /* 0x0000000a0c0d7981 */ /* 0x000ea2000c1e1900 */
[C---:B-1----:R-:W-:Y:S01]  /*3e50*/  IADD3 R19, P1, PT, R15.reuse, UR4, RZ ;  /* 0x000000040f137c10 */ /* 0x042fe2000ff3e0ff */
[----:B------:R-:W-:Y:S01]  /*3e60*/  VIADD R10, R10, 0x1 ;  /* 0x000000010a0a7836 */ /* 0x000fe20000000000 */
[----:B------:R-:W-:Y:S01]  /*3e70*/  BSSY.RECONVERGENT B3, `(.L_x_588) ;  /* 0x0000016000037945 */ /* 0x000fe20003800200 */
[----:B------:R-:W-:Y:S01]  /*3e80*/  IMAD.MOV.U32 R16, RZ, RZ, R5 ;  /* 0x000000ffff107224 */ /* 0x000fe200078e0005 */
[----:B------:R-:W-:Y:S01]  /*3e90*/  LEA.HI.X.SX32 R20, R15, UR5, 0x1, P1 ;  /* 0x000000050f147c11 */ /* 0x000fe200088f0eff */
[----:B------:R-:W-:Y:S01]  /*3ea0*/  IMAD.MOV.U32 R17, RZ, RZ, R6 ;  /* 0x000000ffff117224 */ /* 0x000fe200078e0006 */
[----:B------:R-:W-:Y:S01]  /*3eb0*/  ISETP.NE.AND P2, PT, R10, RZ, PT ;  /* 0x000000ff0a00720c */ /* 0x000fe20003f45270 */
[----:B------:R-:W-:Y:S02]  /*3ec0*/  IMAD.MOV.U32 R18, RZ, RZ, R3 ;  /* 0x000000ffff127224 */ /* 0x000fe400078e0003 */
        /* <DEDUP_REMOVED lines=16> */
.L_x_589:
[----:B0-----:R-:W-:Y:S05]  /*3fd0*/  BSYNC.RECONVERGENT B3 ;  /* 0x0000000000037941 */ /* 0x001fea0003800200 */
.L_x_588:
[----:B------:R-:W-:Y:S02]  /*3fe0*/  VIADD R4, R4, 0x100 ;  /* 0x0000010004047836 */ /* 0x000fe40000000000 */
[----:B------:R-:W-:Y:S01]  /*3ff0*/  VIADD R15, R15, 0x100 ;  /* 0x000001000f0f7836 */ /* 0x000fe20000000000 */
[----:B------:R-:W-:Y:S06]  /*4000*/  @P2 BRA `(.L_x_590) ;  /* 0xfffffffc00882947 */ /* 0x000fec000383ffff */
.L_x_587:
[----:B01----:R-:W-:Y:S05]  /*4010*/  BSYNC.RECONVERGENT B2 ;  /* 0x0000000000027941 */ /* 0x003fea0003800200 */
.L_x_586:
[----:B------:R-:W-:-:S13]  /*4020*/  ISETP.GE.U32.AND P0, PT, R14, 0x300, PT ;  /* 0x000003000e00780c */ /* 0x000fda0003f06070 */
[----:B------:R-:W-:Y:S05]  /*4030*/  @!P0 BRA `(.L_x_585) ;  /* 0x00000004008c8947 */ /* 0x000fea0003800000 */
[----:B------:R-:W0:Y:S01]  /*4040*/  LDC.64 R8, c[0x0][0x380] ;  /* 0x0000e000ff087b82 */ /* 0x000e220000000a00 */
[----:B------:R-:W-:-:S04]  /*4050*/  IMAD.IADD R11, R4, 0x1, R11 ;  /* 0x00000001040b7824 */ /* 0x000fc800078e020b */
[C---:B------:R-:W-:Y:S02]  /*4060*/  VIADD R20, R11.reuse, 0x100 ;  /* 0x000001000b147836 */ /* 0x040fe40000000000 */
[C---:B------:R-:W-:Y:S02]  /*4070*/  VIADD R19, R11.reuse, 0x200 ;  /* 0x000002000b137836 */ /* 0x040fe40000000000 */
[----:B------:R-:W-:Y:S01]  /*4080*/  VIADD R18, R11, 0x300 ;  /* 0x000003000b127836 */ /* 0x000fe20000000000 */
[----:B0-----:R-:W-:-:S05]  /*4090*/  IADD3 R8, P0, PT, R8, 0x800, RZ ;  /* 0x0000080008087810 */ /* 0x001fca0007f1e0ff */
[----:B------:R-:W-:-:S08]  /*40a0*/  IMAD.X R9, RZ, RZ, R9, P0 ;  /* 0x000000ffff097224 */ /* 0x000fd000000e0609 */
.L_x_599:
[----:B------:R-:W-:-:S05]  /*40b0*/  IMAD.WIDE R14, R11, 0x4, R8 ;  /* 0x000000040b0e7825 */ /* 0x000fca00078e0208 */
[----:B------:R-:W2:Y:S04]  /*40c0*/  LDG.E R24, desc[UR10][R14.64+-0x800] ;  /* 0xfff8000a0e187981 */ /* 0x000ea8000c1e1900 */
[----:B------:R0:W5:Y:S04]  /*40d0*/  LDG.E R26, desc[UR10][R14.64+-0x400] ;  /* 0xfffc000a0e1a7981 */ /* 0x000168000c1e1900 */
        /* <DEDUP_REMOVED lines=21> */
.L_x_592:
[----:B------:R-:W-:Y:S05]  /*4230*/  BSYNC.RECONVERGENT B2 ;  /* 0x0000000000027941 */ /* 0x000fea0003800200 */
.L_x_591:
        /* <DEDUP_REMOVED lines=19> */
.L_x_594:
[----:B------:R-:W-:Y:S05]  /*4370*/  BSYNC.RECONVERGENT B2 ;  /* 0x0000000000027941 */ /* 0x000fea0003800200 */
.L_x_593:
[----:B------:R-:W-:Y:S01]  /*4380*/  FSETP.GEU.AND P0, PT, R3, R10, PT ;  /* 0x0000000a0300720b */ /* 0x000fe20003f0e000 */
[----:B------:R-:W-:Y:S01]  /*4390*/  BSSY.RECONVERGENT B2, `(.L_x_595) ;  /* 0x0000013000027945 */ /* 0x000fe20003800200 */
[C---:B------:R-:W-:Y:S01]  /*43a0*/  IADD3 R16, P1, PT, R19.reuse, UR6, RZ ;  /* 0x0000000613107c10 */ /* 0x040fe2000ff3e0ff */
        /* <DEDUP_REMOVED lines=17> */
.L_x_596:
[----:B------:R-:W-:Y:S05]  /*44c0*/  BSYNC.RECONVERGENT B2 ;  /* 0x0000000000027941 */ /* 0x000fea0003800200 */
.L_x_595:
        /* <DEDUP_REMOVED lines=18> */
.L_x_598:
[----:B------:R-:W-:Y:S05]  /*45f0*/  BSYNC.RECONVERGENT B2 ;  /* 0x0000000000027941 */ /* 0x000fea0003800200 */
.L_x_597:
[----:B------:R-:W-:Y:S02]  /*4600*/  VIADD R4, R4, 0x400 ;  /* 0x0000040004047836 */ /* 0x000fe40000000000 */
[----:B------:R-:W-:Y:S02]  /*4610*/  VIADD R20, R20, 0x400 ;  /* 0x0000040014147836 */ /* 0x000fe40000000000 */
[----:B------:R-:W-:Y:S01]  /*4620*/  VIADD R19, R19, 0x400 ;  /* 0x0000040013137836 */ /* 0x000fe20000000000 */
[----:B------:R-:W-:Y:S01]  /*4630*/  ISETP.GE.AND P0, PT, R4, R7, PT ;  /* 0x000000070400720c */ /* 0x000fe20003f06270 */
[----:B------:R-:W-:Y:S02]  /*4640*/  VIADD R18, R18, 0x400 ;  /* 0x0000040012127836 */ /* 0x000fe40000000000 */
[----:B------:R-:W-:-:S10]  /*4650*/  VIADD R11, R11, 0x400 ;  /* 0x000004000b0b7836 */ /* 0x000fd40000000000 */
[----:B------:R-:W-:Y:S05]  /*4660*/  @!P0 BRA `(.L_x_599) ;  /* 0xfffffff800908947 */ /* 0x000fea000383ffff */
.L_x_585:
[----:B01----:R-:W-:Y:S05]  /*4670*/  BSYNC.RECONVERGENT B1 ;  /* 0x0000000000017941 */ /* 0x003fea0003800200 */
.L_x_578:
        /* <DEDUP_REMOVED lines=31> */
.L_x_601:
[----:B------:R-:W-:Y:S05]  /*4870*/  BSYNC.RECONVERGENT B1 ;  /* 0x0000000000017941 */ /* 0x000fea0003800200 */
.L_x_600:
        /* <DEDUP_REMOVED lines=24> */
.L_x_603:
[----:B------:R-:W-:Y:S05]  /*4a00*/  BSYNC.RECONVERGENT B1 ;  /* 0x0000000000017941 */ /* 0x000fea0003800200 */
.L_x_602:
[----:B---3--:R3:W4:Y:S01]  /*4a10*/  SHFL.DOWN PT, R10, R3, 0x4, 0x1f ;  /* 0x08801f00030a7f89 */ /* 0x00872200000e0000 */
[----:B------:R-:W-:Y:S01]  /*4a20*/  BSSY.RECONVERGENT B1, `(.L_x_604) ;  /* 0x0000017000017945 */ /* 0x000fe20003800200 */
[----:B0-----:R-:W-:Y:S02]  /*4a30*/  IMAD.MOV.U32 R4, RZ, RZ, R3 ;  /* 0x000000ffff047224 */ /* 0x001fe400078e0003 */
[----:B------:R3:W0:Y:S01]  /*4a40*/  SHFL.DOWN PT, R12, R5, 0x4, 0x1f ;  /* 0x08801f00050c7f89 */ /* 0x00062200000e0000 */
[----:B--2---:R-:W-:Y:S02]  /*4a50*/  IMAD.MOV.U32 R6, RZ, RZ, R5 ;  /* 0x000000ffff067224 */ /* 0x004fe400078e0005 */
[----:B------:R-:W-:Y:S01]  /*4a60*/  IMAD.MOV.U32 R7, RZ, RZ, R8 ;  /* 0x000000ffff077224 */ /* 0x000fe200078e0008 */
[----:B------:R3:W2:Y:S01]  /*4a70*/  SHFL.DOWN PT, R9, R8, 0x4, 0x1f ;  /* 0x08801f0008097f89 */ /* 0x0006a200000e0000 */
        /* <DEDUP_REMOVED lines=17> */
.L_x_605:
[----:B------:R-:W-:Y:S05]  /*4b90*/  BSYNC.RECONVERGENT B1 ;  /* 0x0000000000017941 */ /* 0x000fea0003800200 */
.L_x_604:
[----:B-1----:R1:W0:Y:S01]  /*4ba0*/  SHFL.DOWN PT, R11, R4, 0x8, 0x1f ;  /* 0x09001f00040b7f89 */ /* 0x00222200000e0000 */
[----:B------:R-:W-:Y:S01]  /*4bb0*/  BSSY.RECONVERGENT B1, `(.L_x_606) ;  /* 0x0000017000017945 */ /* 0x000fe20003800200 */
[----:B---3--:R-:W-:Y:S02]  /*4bc0*/  IMAD.MOV.U32 R3, RZ, RZ, R4 ;  /* 0x000000ffff037224 */ /* 0x008fe400078e0004 */
[----:B------:R1:W3:Y:S01]  /*4bd0*/  SHFL.DOWN PT, R13, R6, 0x8, 0x1f ;  /* 0x09001f00060d7f89 */ /* 0x0002e200000e0000 */
[----:B------:R-:W-:Y:S02]  /*4be0*/  IMAD.MOV.U32 R5, RZ, RZ, R6 ;  /* 0x000000ffff057224 */ /* 0x000fe400078e0006 */
[----:B--2---:R-:W-:Y:S01]  /*4bf0*/  IMAD.MOV.U32 R9, RZ, RZ, R7 ;  /* 0x000000ffff097224 */ /* 0x004fe200078e0007 */
[----:B------:R1:W2:Y:S01]  /*4c00*/  SHFL.DOWN PT, R8, R7, 0x8, 0x1f ;  /* 0x09001f0007087f89 */ /* 0x0002a200000e0000 */
[----:B------:R-:W-:Y:S05]  /*4c10*/  @P4 BRA `(.L_x_607) ;  /* 0x0000000000404947 */ /* 0x000fea0003800000 */
[----:B0-----:R-:W-:Y:S01]  /*4c20*/  FSETP.GEU.AND P0, PT, R4, R11, PT ;  /* 0x0000000b0400720b */ /* 0x001fe20003f0e000 */
[----:B------:R-:W-:Y:S02]  /*4c30*/  IMAD.MOV.U32 R3, RZ, RZ, R11 ;  /* 0x000000ffff037224 */ /* 0x000fe400078e000b */
[----:B---3--:R-:W-:Y:S02]  /*4c40*/  IMAD.MOV.U32 R5, RZ, RZ, R13 ;  /* 0x000000ffff057224 */ /* 0x008fe400078e000d */
        /* <DEDUP_REMOVED lines=13> */
.L_x_607:
[----:B------:R-:W-:Y:S05]  /*4d20*/  BSYNC.RECONVERGENT B1 ;  /* 0x0000000000017941 */ /* 0x000fea0003800200 */
.L_x_606:
[----:B-1----:R1:W1:Y:S01]  /*4d30*/  SHFL.DOWN PT, R4, R3, 0x10, 0x1f ;  /* 0x0a001f0003047f89 */ /* 0x00226200000e0000 */
[----:B------:R-:W-:Y:S01]  /*4d40*/  BSSY.RECONVERGENT B1, `(.L_x_608) ;  /* 0x0000017000017945 */ /* 0x000fe20003800200 */
[----:B------:R-:W-:Y:S02]  /*4d50*/  IMAD.MOV.U32 R6, RZ, RZ, R3 ;  /* 0x000000ffff067224 */ /* 0x000fe400078e0003 */
[----:B----4-:R4:W1:Y:S01]  /*4d60*/  SHFL.DOWN PT, R10, R5, 0x10, 0x1f ;  /* 0x0a001f00050a7f89 */ /* 0x01086200000e0000 */
[----:B------:R-:W-:Y:S02]  /*4d70*/  IMAD.MOV.U32 R7, RZ, RZ, R5 ;  /* 0x000000ffff077224 */ /* 0x000fe400078e0005 */
[----:B--2---:R-:W-:Y:S01]  /*4d80*/  IMAD.MOV.U32 R8, RZ, RZ, R9 ;  /* 0x000000ffff087224 */ /* 0x004fe200078e0009 */
[----:B0-----:R4:W0:Y:S01]  /*4d90*/  SHFL.DOWN PT, R12, R9, 0x10, 0x1f ;  /* 0x0a001f00090c7f89 */ /* 0x00182200000e0000 */
        /* <DEDUP_REMOVED lines=17> */
.L_x_609:
[----:B------:R-:W-:Y:S05]  /*4eb0*/  BSYNC.RECONVERGENT B1 ;  /* 0x0000000000017941 */ /* 0x000fea0003800200 */
.L_x_608:
[----:B------:R-:W-:Y:S04]  /*4ec0*/  BSSY.RECONVERGENT B1, `(.L_x_610) ;  /* 0x000000c000017945 */ /* 0x000fe80003800200 */
[----:B------:R-:W-:Y:S05]  /*4ed0*/  @P2 BRA `(.L_x_611) ;  /* 0x0000000000282947 */ /* 0x000fea0003800000 */
[----:B----4-:R-:W2:Y:S01]  /*4ee0*/  S2R R5, SR_CgaCtaId ;  /* 0x0000000000057919 */ /* 0x010ea20000008800 */
[----:B-1----:R-:W-:Y:S02]  /*4ef0*/  MOV R4, 0x400 ;  /* 0x0000040000047802 */ /* 0x002fe40000000f00 */
[----:B------:R-:W-:-:S04]  /*4f00*/  SHF.R.U32.HI R3, RZ, 0x1, R2 ;  /* 0x00000001ff037819 */ /* 0x000fc80000011602 */
[----:B------:R-:W-:Y:S02]  /*4f10*/  LOP3.LUT R3, R3, 0x1f0, RZ, 0xc0, !PT ;  /* 0x000001f003037812 */ /* 0x000fe400078ec0ff */
[----:B--2---:R-:W-:Y:S01]  /*4f20*/  LEA R4, R5, R4, 0x18 ;  /* 0x0000000405047211 */ /* 0x004fe200078ec0ff */
[----:B------:R-:W-:-:S04]  /*4f30*/  IMAD.MOV.U32 R5, RZ, RZ, R8 ;  /* 0x000000ffff057224 */ /* 0x000fc800078e0008 */
[----:B------:R-:W-:Y:S02]  /*4f40*/  IMAD.IADD R3, R3, 0x1, R4 ;  /* 0x0000000103037824 */ /* 0x000fe400078e0204 */
[----:B------:R-:W-:-:S03]  /*4f50*/  IMAD.MOV.U32 R4, RZ, RZ, R7 ;  /* 0x000000ffff047224 */ /* 0x000fc600078e0007 */
[----:B------:R2:W-:Y:S04]  /*4f60*/  STS [R3+0x8], R6 ;  /* 0x0000080603007388 */ /* 0x0005e80000000800 */
[----:B------:R2:W-:Y:S02]  /*4f70*/  STS.64 [R3+0x10], R4 ;  /* 0x0000100403007388 */ /* 0x0005e40000000a00 */
.L_x_611:
[----:B------:R-:W-:Y:S05]  /*4f80*/  BSYNC.RECONVERGENT B1 ;  /* 0x0000000000017941 */ /* 0x000fea0003800200 */
.L_x_610:
        /* <DEDUP_REMOVED lines=27> */
.L_x_613:
[----:B------:R-:W-:Y:S05]  /*5140*/  BSYNC.RECONVERGENT B1 ;  /* 0x0000000000017941 */ /* 0x000fea0003800200 */
.L_x_612:
        /* <DEDUP_REMOVED lines=27> */
.L_x_615:
[----:B------:R-:W-:Y:S05]  /*5300*/  BSYNC.RECONVERGENT B1 ;  /* 0x0000000000017941 */ /* 0x000fea0003800200 */
.L_x_614:
        /* <DEDUP_REMOVED lines=17> */
.L_x_617:
[----:B------:R-:W-:Y:S05]  /*5420*/  BSYNC.RECONVERGENT B1 ;  /* 0x0000000000017941 */ /* 0x000fea0003800200 */
.L_x_616:
        /* <DEDUP_REMOVED lines=17> */
.L_x_619:
[----:B------:R-:W-:Y:S05]  /*5540*/  BSYNC.RECONVERGENT B1 ;  /* 0x0000000000017941 */ /* 0x000fea0003800200 */
.L_x_618:
        /* <DEDUP_REMOVED lines=17> */
.L_x_621:
[----:B------:R-:W-:Y:S05]  /*5660*/  BSYNC.RECONVERGENT B1 ;  /* 0x0000000000017941 */ /* 0x000fea0003800200 */
.L_x_620:
        /* <DEDUP_REMOVED lines=17> */
.L_x_623:
[----:B------:R-:W-:Y:S05]  /*5780*/  BSYNC.RECONVERGENT B1 ;  /* 0x0000000000017941 */ /* 0x000fea0003800200 */
.L_x_622:
        /* <DEDUP_REMOVED lines=16> */
.L_x_541:
[----:B------:R-:W-:Y:S05]  /*5890*/  BSYNC.RECONVERGENT B0 ;  /* 0x0000000000007941 */ /* 0x000fea0003800200 */
.L_x_508:
[----:B------:R-:W-:Y:S05]  /*58a0*/  @P2 EXIT ;  /* 0x000000000000294d */ /* 0x000fea0003800000 */
[----:B-1234-:R-:W1:Y:S01]  /*58b0*/  LDC.64 R2, c[0x0][0x390] ;  /* 0x0000e400ff027b82 */ /* 0x01ee620000000a00 */
[----:B0-----:R-:W-:Y:S02]  /*58c0*/  IMAD.MOV.U32 R9, RZ, RZ, R8 ;  /* 0x000000ffff097224 */ /* 0x001fe400078e0008 */
[----:B------:R-:W-:Y:S02]  /*58d0*/  IMAD.MOV.U32 R8, RZ, RZ, R7 ;  /* 0x000000ffff087224 */ /* 0x000fe400078e0007 */
[----:B-1----:R-:W-:-:S05]  /*58e0*/  IMAD.WIDE.U32 R2, R0, 0x10, R2 ;  /* 0x0000001000027825 */ /* 0x002fca00078e0002 */
[----:B------:R-:W-:Y:S04]  /*58f0*/  STG.E.64 desc[UR10][R2.64+0x8], R8 ;  /* 0x0000080802007986 */ /* 0x000fe8000c101b0a */
[----:B------:R-:W-:Y:S01]  /*5900*/  STG.E desc[UR10][R2.64], R6 ;  /* 0x0000000602007986 */ /* 0x000fe2000c10190a */
[----:B------:R-:W-:Y:S05]  /*5910*/  EXIT ;  /* 0x000000000000794d */ /* 0x000fea0003800000 */
.L_x_624:
        /* <DEDUP_REMOVED lines=14> */
.L_x_765:


//--------------------- .text._ZN6thrust24THRUST_300001_SM_1000_NS8cuda_cub4core6detail13_kernel_agentINS1_8__reduce11ReduceAgentINS0_12zip_iteratorIN4cuda3std3__45tupleIJNS0_6detail15normal_iteratorINS0_10device_ptrIfEEEENS0_17counting_iteratorIlNS0_11use_defaultESI_SI_EEEEEEEPNSB_IJflEEESM_iNS1_9__extrema9arg_max_fIflNSA_4lessIfEEEEEEJSL_SN_iSS_EEEvDpT0_ --------------------------
	.section	.text._ZN6thrust24THRUST_300001_SM_1000_NS8cuda_cub4core6detail13_kernel_agentINS1_8__reduce11ReduceAgentINS0_12zip_iteratorIN4cuda3std3__45tupleIJNS0_6detail15normal_iteratorINS0_10device_ptrIfEEEENS0_17counting_iteratorIlNS0_11use_defaultESI_SI_EEEEEEEPNSB_IJflEEESM_iNS1_9__extrema9arg_max_fIflNSA_4lessIfEEEEEEJSL_SN_iSS_EEEvDpT0_,"ax",@progbits
	.align	128
        .global         _ZN6thrust24THRUST_300001_SM_1000_NS8cuda_cub4core6detail13_kernel_agentINS1_8__reduce11ReduceAgentINS0_12zip_iteratorIN4cuda3std3__45tupleIJNS0_6detail15normal_iteratorINS0_10device_ptrIfEEEENS0_17counting_iteratorIlNS0_11use_defaultESI_SI_EEEEEEEPNSB_IJflEEESM_iNS1_9__extrema9arg_max_fIflNSA_4lessIfEEEEEEJSL_SN_iSS_EEEvDpT0_
        .type           _ZN6thrust24THRUST_300001_SM_1000_NS8cuda_cub4core6detail13_kernel_agentINS1_8__reduce11ReduceAgentINS0_12zip_iteratorIN4cuda3std3__45tupleIJNS0_6detail15normal_iteratorINS0_10device_ptrIfEEEENS0_17counting_iteratorIlNS0_11use_defaultESI_SI_EEEEEEEPNSB_IJflEEESM_iNS1_9__extrema9arg_max_fIflNSA_4lessIfEEEEEEJSL_SN_iSS_EEEvDpT0_,@function
        .size           _ZN6thrust24THRUST_300001_SM_1000_NS8cuda_cub4core6detail13_kernel_agentINS1_8__reduce11ReduceAgentINS0_12zip_iteratorIN4cuda3std3__45tupleIJNS0_6detail15normal_iteratorINS0_10device_ptrIfEEEENS0_17counting_iteratorIlNS0_11use_defaultESI_SI_EEEEEEEPNSB_IJflEEESM_iNS1_9__extrema9arg_max_fIflNSA_4lessIfEEEEEEJSL_SN_iSS_EEEvDpT0_,(.L_x_766 - _ZN6thrust24THRUST_300001_SM_1000_NS8cuda_cub4core6detail13_kernel_agentINS1_8__reduce11ReduceAgentINS0_12zip_iteratorIN4cuda3std3__45tupleIJNS0_6detail15normal_iteratorINS0_10device_ptrIfEEEENS0_17counting_iteratorIlNS0_11use_defaultESI_SI_EEEEEEEPNSB_IJflEEESM_iNS1_9__extrema9arg_max_fIflNSA_4lessIfEEEEEEJSL_SN_iSS_EEEvDpT0_)
        .other          _ZN6thrust24THRUST_300001_SM_1000_NS8cuda_cub4core6detail13_kernel_agentINS1_8__reduce11ReduceAgentINS0_12zip_iteratorIN4cuda3std3__45tupleIJNS0_6detail15normal_iteratorINS0_10device_ptrIfEEEENS0_17counting_iteratorIlNS0_11use_defaultESI_SI_EEEEEEEPNSB_IJflEEESM_iNS1_9__extrema9arg_max_fIflNSA_4lessIfEEEEEEJSL_SN_iSS_EEEvDpT0_,@"STO_CUDA_ENTRY STV_DEFAULT"
_ZN6thrust24THRUST_300001_SM_1000_NS8cuda_cub4core6detail13_kernel_agentINS1_8__reduce11ReduceAgentINS0_12zip_iteratorIN4cuda3std3__45tupleIJNS0_6detail15normal_iteratorINS0_10device_ptrIfEEEENS0_17counting_iteratorIlNS0_11use_defaultESI_SI_EEEEEEEPNSB_IJflEEESM_iNS1_9__extrema9arg_max_fIflNSA_4lessIfEEEEEEJSL_SN_iSS_EEEvDpT0_:
.text._ZN6thrust24THRUST_300001_SM_1000_NS8cuda_cub4core6detail13_kernel_agentINS1_8__reduce11ReduceAgentINS0_12zip_iteratorIN4cuda3std3__45tupleIJNS0_6detail15normal_iteratorINS0_10device_ptrIfEEEENS0_17counting_iteratorIlNS0_11use_defaultESI_SI_EEEEEEEPNSB_IJflEEESM_iNS1_9__extrema9arg_max_fIflNSA_4lessIfEEEEEEJSL_SN_iSS_EEEvDpT0_:
        /* <DEDUP_REMOVED lines=23> */
.L_x_628:
[----:B0-----:R-:W-:Y:S05]  /*0170*/  BSYNC.RECONVERGENT B1 ;  /* 0x0000000000017941 */ /* 0x001fea0003800200 */
.L_x_627:
        /* <DEDUP_REMOVED lines=17> */
.L_x_635:
        /* <DEDUP_REMOVED lines=24> */
.L_x_634:
[----:B------:R-:W-:Y:S05]  /*0410*/  BSYNC.RECONVERGENT B3 ;  /* 0x0000000000037941 */ /* 0x000fea0003800200 */
.L_x_633:
[----:B------:R-:W-:Y:S01]  /*0420*/  IADD3 R5, P0, PT, R5, 0x100, RZ ;  /* 0x0000010005057810 */ /* 0x000fe20007f1e0ff */
[----:B------:R-:W-:Y:S02]  /*0430*/  VIADD R9, R9, 0x100 ;  /* 0x0000010009097836 */ /* 0x000fe40000000000 */
[----:B------:R-:W-:Y:S02]  /*0440*/  IMAD.X R3, RZ, RZ, R3, P3 ;  /* 0x000000ffff037224 */ /* 0x000fe400018e0603 */
[----:B------:R-:W-:Y:S01]  /*0450*/  IMAD.X R10, RZ, RZ, R10, P0 ;  /* 0x000000ffff0a7224 */ /* 0x000fe200000e060a */
[----:B------:R-:W-:Y:S07]  /*0460*/  @P2 BRA `(.L_x_635) ;  /* 0xfffffffc00882947 */ /* 0x000fee000383ffff */
.L_x_632:
[----:B------:R-:W-:Y:S05]  /*0470*/  BSYNC.RECONVERGENT B2 ;  /* 0x0000000000027941 */ /* 0x000fea0003800200 */
.L_x_631:
[----:B------:R-:W-:-:S13]  /*0480*/  ISETP.GE.U32.AND P0, PT, R11, 0x300, PT ;  /* 0x000003000b00780c */ /* 0x000fda0003f06070 */
[----:B------:R-:W-:Y:S05]  /*0490*/  @!P0 BRA `(.L_x_630) ;  /* 0x00000004007c8947 */ /* 0x000fea0003800000 */
[----:B------:R-:W0:Y:S01]  /*04a0*/  LDC.64 R4, c[0x0][0x380] ;  /* 0x0000e000ff047b82 */ /* 0x000e220000000a00 */
[----:B------:R-:W-:-:S07]  /*04b0*/  VIADD R10, R9, 0x200 ;  /* 0x00000200090a7836 */ /* 0x000fce0000000000 */
[----:B------:R-:W1:Y:S02]  /*04c0*/  LDC.64 R2, c[0x0][0x388] ;  /* 0x0000e200ff027b82 */ /* 0x000e640000000a00 */
.L_x_644:
        /* <DEDUP_REMOVED lines=26> */
.L_x_637:
[----:B------:R-:W-:Y:S05]  /*0670*/  BSYNC.RECONVERGENT B2 ;  /* 0x0000000000027941 */ /* 0x000fea0003800200 */
.L_x_636:
        /* <DEDUP_REMOVED lines=20> */
.L_x_639:
[----:B------:R-:W-:Y:S05]  /*07c0*/  BSYNC.RECONVERGENT B2 ;  /* 0x0000000000027941 */ /* 0x000fea0003800200 */
.L_x_638:
        /* <DEDUP_REMOVED lines=20> */
.L_x_641:
[----:B------:R-:W-:Y:S05]  /*0910*/  BSYNC.RECONVERGENT B2 ;  /* 0x0000000000027941 */ /* 0x000fea0003800200 */
.L_x_640:
        /* <DEDUP_REMOVED lines=18> */
.L_x_643:
[----:B------:R-:W-:Y:S05]  /*0a40*/  BSYNC.RECONVERGENT B2 ;  /* 0x0000000000027941 */ /* 0x000fea0003800200 */
.L_x_642:
[C---:B------:R-:W-:Y:S02]  /*0a50*/  VIADD R9, R10.reuse, 0x200 ;  /* 0x000002000a097836 */ /* 0x040fe40000000000 */
[----:B------:R-:W-:-:S03]  /*0a60*/  VIADD R10, R10, 0x400 ;  /* 0x000004000a0a7836 */ /* 0x000fc60000000000 */
[----:B------:R-:W-:-:S13]  /*0a70*/  ISETP.GE.AND P0, PT, R9, UR5, PT ;  /* 0x0000000509007c0c */ /* 0x000fda000bf06270 */
[----:B------:R-:W-:Y:S05]  /*0a80*/  @!P0 BRA `(.L_x_644) ;  /* 0xfffffff800908947 */ /* 0x000fea000383ffff */
.L_x_630:
[----:B------:R-:W-:Y:S05]  /*0a90*/  BSYNC.RECONVERGENT B1 ;  /* 0x0000000000017941 */ /* 0x000fea0003800200 */
.L_x_629:
        /* <DEDUP_REMOVED lines=31> */
.L_x_647:
[----:B------:R-:W-:Y:S05]  /*0c90*/  BSYNC.RECONVERGENT B1 ;  /* 0x0000000000017941 */ /* 0x000fea0003800200 */
.L_x_646:
        /* <DEDUP_REMOVED lines=27> */
.L_x_649:
[----:B------:R-:W-:Y:S05]  /*0e50*/  BSYNC.RECONVERGENT B1 ;  /* 0x0000000000017941 */ /* 0x000fea0003800200 */
.L_x_648:
        /* <DEDUP_REMOVED lines=24> */
.L_x_651:
[----:B------:R-:W-:Y:S05]  /*0fe0*/  BSYNC.RECONVERGENT B1 ;  /* 0x0000000000017941 */ /* 0x000fea0003800200 */
.L_x_650:
        /* <DEDUP_REMOVED lines=24> */
.L_x_653:
[----:B------:R-:W-:Y:S05]  /*1170*/  BSYNC.RECONVERGENT B1 ;  /* 0x0000000000017941 */ /* 0x000fea0003800200 */
.L_x_652:
        /* <DEDUP_REMOVED lines=24> */
.L_x_655:
[----:B------:R-:W-:Y:S05]  /*1300*/  BSYNC.RECONVERGENT B1 ;  /* 0x0000000000017941 */ /* 0x000fea0003800200 */
.L_x_654:
        /* <DEDUP_REMOVED lines=12> */
.L_x_657:
[----:B------:R-:W-:Y:S05]  /*13d0*/  BSYNC.RECONVERGENT B1 ;  /* 0x0000000000017941 */ /* 0x000fea0003800200 */
.L_x_656:
        /* <DEDUP_REMOVED lines=27> */
.L_x_660:
[----:B------:R-:W-:Y:S05]  /*1590*/  BSYNC.RECONVERGENT B1 ;  /* 0x0000000000017941 */ /* 0x000fea0003800200 */
.L_x_659:
        /* <DEDUP_REMOVED lines=27> */
.L_x_662:
[----:B------:R-:W-:Y:S05]  /*1750*/  BSYNC.RECONVERGENT B1 ;  /* 0x0000000000017941 */ /* 0x000fea0003800200 */
.L_x_661:
        /* <DEDUP_REMOVED lines=17> */
.L_x_664:
[----:B------:R-:W-:Y:S05]  /*1870*/  BSYNC.RECONVERGENT B1 ;  /* 0x0000000000017941 */ /* 0x000fea0003800200 */
.L_x_663:
        /* <DEDUP_REMOVED lines=17> */
.L_x_666:
[----:B------:R-:W-:Y:S05]  /*1990*/  BSYNC.RECONVERGENT B1 ;  /* 0x0000000000017941 */ /* 0x000fea0003800200 */
.L_x_665:
        /* <DEDUP_REMOVED lines=17> */
.L_x_668:
[----:B------:R-:W-:Y:S05]  /*1ab0*/  BSYNC.RECONVERGENT B1 ;  /* 0x0000000000017941 */ /* 0x000fea0003800200 */
.L_x_667:
        /* <DEDUP_REMOVED lines=17> */
.L_x_670:
[----:B------:R-:W-:Y:S05]  /*1bd0*/  BSYNC.RECONVERGENT B1 ;  /* 0x0000000000017941 */ /* 0x000fea0003800200 */
.L_x_669:
        /* <DEDUP_REMOVED lines=18> */
.L_x_645:
        /* <DEDUP_REMOVED lines=41> */
.L_x_672:
[----:B------:R-:W-:Y:S05]  /*1f90*/  BSYNC.RECONVERGENT B1 ;  /* 0x0000000000017941 */ /* 0x000fea0003800200 */
.L_x_671:
        /* <DEDUP_REMOVED lines=24> */
.L_x_674:
[----:B------:R-:W-:Y:S05]  /*2120*/  BSYNC.RECONVERGENT B1 ;  /* 0x0000000000017941 */ /* 0x000fea0003800200 */
.L_x_673:
        /* <DEDUP_REMOVED lines=24> */
.L_x_676:
[----:B------:R-:W-:Y:S05]  /*22b0*/  BSYNC.RECONVERGENT B1 ;  /* 0x0000000000017941 */ /* 0x000fea0003800200 */
.L_x_675:
        /* <DEDUP_REMOVED lines=24> */
.L_x_678:
[----:B------:R-:W-:Y:S05]  /*2440*/  BSYNC.RECONVERGENT B1 ;  /* 0x0000000000017941 */ /* 0x000fea0003800200 */
.L_x_677:
        /* <DEDUP_REMOVED lines=24> */
.L_x_680:
[----:B------:R-:W-:Y:S05]  /*25d0*/  BSYNC.RECONVERGENT B1 ;  /* 0x0000000000017941 */ /* 0x000fea0003800200 */
.L_x_679:
        /* <DEDUP_REMOVED lines=12> */
.L_x_682:
[----:B------:R-:W-:Y:S05]  /*26a0*/  BSYNC.RECONVERGENT B1 ;  /* 0x0000000000017941 */ /* 0x000fea0003800200 */
.L_x_681:
        /* <DEDUP_REMOVED lines=30> */
.L_x_684:
[----:B------:R-:W-:Y:S05]  /*2890*/  BSYNC.RECONVERGENT B1 ;  /* 0x0000000000017941 */ /* 0x000fea0003800200 */
.L_x_683:
        /* <DEDUP_REMOVED lines=27> */
.L_x_686:
[----:B------:R-:W-:Y:S05]  /*2a50*/  BSYNC.RECONVERGENT B1 ;  /* 0x0000000000017941 */ /* 0x000fea0003800200 */
.L_x_685:
        /* <DEDUP_REMOVED lines=27> */
.L_x_688:
[----:B------:R-:W-:Y:S05]  /*2c10*/  BSYNC.RECONVERGENT B1 ;  /* 0x0000000000017941 */ /* 0x000fea0003800200 */
.L_x_687:
        /* <DEDUP_REMOVED lines=27> */
.L_x_690:
[----:B------:R-:W-:Y:S05]  /*2dd0*/  BSYNC.RECONVERGENT B1 ;  /* 0x0000000000017941 */ /* 0x000fea0003800200 */
.L_x_689:
        /* <DEDUP_REMOVED lines=27> */
.L_x_692:
[----:B------:R-:W-:Y:S05]  /*2f90*/  BSYNC.RECONVERGENT B1 ;  /* 0x0000000000017941 */ /* 0x000fea0003800200 */
.L_x_691:
        /* <DEDUP_REMOVED lines=27> */
.L_x_694:
[----:B------:R-:W-:Y:S05]  /*3150*/  BSYNC.RECONVERGENT B1 ;  /* 0x0000000000017941 */ /* 0x000fea0003800200 */
.L_x_693:
        /* <DEDUP_REMOVED lines=28> */
.L_x_626:
        /* <DEDUP_REMOVED lines=9> */
[----:B------:R-:W-:Y:S01]  /*33b0*/  VIADD R9, R0, 0x100 ;  /* 0x0000010000097836 */ /* 0x000fe20000000000 */
[----:B------:R-:W-:Y:S01]  /*33c0*/  UISETP.GE.U32.AND UP0, UPT, UR4, 0xa00, UPT ;  /* 0x00000a000400788c */ /* 0x000fe2000bf06070 */
[----:B---3--:R-:W-:-:S04]  /*33d0*/  FSETP.GEU.AND P0, PT, R4, R5, PT ;  /* 0x000000050400720b */ /* 0x008fc80003f0e000 */
[----:B------:R-:W-:Y:S01]  /*33e0*/  FSEL R4, R4, R5, P0 ;  /* 0x0000000504047208 */ /* 0x000fe20000000000 */
[----:B------:R-:W-:-:S03]  /*33f0*/  VIADD R5, R0, 0x200 ;  /* 0x0000020000057836 */ /* 0x000fc60000000000 */
[----:B----4-:R-:W-:-:S04]  /*3400*/  FSETP.GEU.AND P2, PT, R4, R7, PT ;  /* 0x000000070400720b */ /* 0x010fc80003f4e000 */
[----:B------:R-:W-:-:S04]  /*3410*/  FSEL R7, R4, R7, P2 ;  /* 0x0000000704077208 */ /* 0x000fc80001000000 */
[----:B-----5:R-:W-:-:S04]  /*3420*/  FSETP.GEU.AND P3, PT, R7, R8, PT ;  /* 0x000000080700720b */ /* 0x020fc80003f6e000 */
[----:B------:R-:W-:Y:S02]  /*3430*/  FSEL R7, R7, R8, P3 ;  /* 0x0000000807077208 */ /* 0x000fe40001800000 */
        /* <DEDUP_REMOVED lines=11> */
[----:B------:R-:W-:Y:S01]  /*34f0*/  @P1 SEL R8, R5, R8, P0 ;  /* 0x0000000805081207 */ /* 0x000fe20000000000 */
[----:B------:R-:W-:Y:S01]  /*3500*/  IMAD.MOV.U32 R5, RZ, RZ, 0x500 ;  /* 0x00000500ff057424 */ /* 0x000fe200078e00ff */
[----:B------:R-:W-:Y:S02]  /*3510*/  @P1 FSEL R6, R7, R6, P0 ;  /* 0x0000000607061208 */ /* 0x000fe40000000000 */
[----:B------:R-:W-:Y:S01]  /*3520*/  @P1 SEL R9, R4, R9, P0 ;  /* 0x0000000904091207 */ /* 0x000fe20000000000 */
[----:B------:R-:W-:Y:S06]  /*3530*/  BRA.U !UP0, `(.L_x_695) ;  /* 0x0000000508047547 */ /* 0x000fec000b800000 */
[----:B------:R-:W-:Y:S01]  /*3540*/  IMAD.MOV.U32 R10, RZ, RZ, R6 ;  /* 0x000000ffff0a7224 */ /* 0x000fe200078e0006 */
[----:B------:R-:W0:Y:S01]  /*3550*/  LDCU UR4, c[0x0][0x398] ;  /* 0x00007300ff0477ac */ /* 0x000e220008000800 */
[----:B------:R-:W-:Y:S02]  /*3560*/  IMAD.MOV.U32 R21, RZ, RZ, R8 ;  /* 0x000000ffff157224 */ /* 0x000fe400078e0008 */
[----:B------:R-:W-:Y:S01]  /*3570*/  IMAD.MOV.U32 R20, RZ, RZ, R9 ;  /* 0x000000ffff147224 */ /* 0x000fe200078e0009 */
[----:B------:R-:W1:Y:S01]  /*3580*/  LDCU.64 UR6, c[0x0][0x388] ;  /* 0x00007100ff0677ac */ /* 0x000e620008000a00 */
[----:B------:R-:W-:-:S07]  /*3590*/  IMAD.MOV.U32 R7, RZ, RZ, 0x500 ;  /* 0x00000500ff077424 */ /* 0x000fce00078e00ff */
.L_x_696:
[----:B------:R-:W-:-:S05]  /*35a0*/  IMAD.WIDE.U32 R4, R7, 0x4, R2 ;  /* 0x0000000407047825 */ /* 0x000fca00078e0002 */
[----:B------:R-:W2:Y:S04]  /*35b0*/  LDG.E R11, desc[UR8][R4.64] ;  /* 0x00000008040b7981 */ /* 0x000ea8000c1e1900 */
[----:B------:R-:W3:Y:S04]  /*35c0*/  LDG.E R12, desc[UR8][R4.64+0x400] ;  /* 0x00040008040c7981 */ /* 0x000ee8000c1e1900 */
[----:B------:R-:W4:Y:S04]  /*35d0*/  LDG.E R13, desc[UR8][R4.64+0x800] ;  /* 0x00080008040d7981 */ /* 0x000f28000c1e1900 */
[----:B------:R-:W5:Y:S04]  /*35e0*/  LDG.E R14, desc[UR8][R4.64+0xc00] ;  /* 0x000c0008040e7981 */ /* 0x000f68000c1e1900 */
[----:B------:R0:W5:Y:S01]  /*35f0*/  LDG.E R6, desc[UR8][R4.64+0x1000] ;  /* 0x0010000804067981 */ /* 0x000162000c1e1900 */
[----:B-1----:R-:W-:-:S04]  /*3600*/  IADD3 R18, P0, P1, R0, UR6, R7 ;  /* 0x0000000600127c10 */ /* 0x002fc8000f91e007 */
[----:B------:R-:W-:Y:S02]  /*3610*/  IADD3.X R19, PT, PT, RZ, UR7, RZ, P0, P1 ;  /* 0x00000007ff137c10 */ /* 0x000fe400087e24ff */
[C---:B------:R-:W-:Y:S02]  /*3620*/  IADD3 R17, P3, PT, R18.reuse, 0x100, RZ ;  /* 0x0000010012117810 */ /* 0x040fe40007f7e0ff */
[C---:B------:R-:W-:Y:S02]  /*3630*/  IADD3 R15, P5, PT, R18.reuse, 0x300, RZ ;  /* 0x00000300120f7810 */ /* 0x040fe40007fbe0ff */
[----:B------:R-:W-:Y:S01]  /*3640*/  IADD3 R8, P6, PT, R18, 0x400, RZ ;  /* 0x0000040012087810 */ /* 0x000fe20007fde0ff */
[--C-:B------:R-:W-:Y:S02]  /*3650*/  IMAD.X R16, RZ, RZ, R19.reuse, P3 ;  /* 0x000000ffff107224 */ /* 0x100fe400018e0613 */
[--C-:B0-----:R-:W-:Y:S02]  /*3660*/  IMAD.X R4, RZ, RZ, R19.reuse, P5 ;  /* 0x000000ffff047224 */ /* 0x101fe400028e0613 */
        /* <DEDUP_REMOVED lines=23> */
[----:B-----5:R-:W-:Y:S02]  /*37e0*/  FSETP.GEU.AND P1, PT, R13, R14, PT ;  /* 0x0000000e0d00720b */ /* 0x020fe40003f2e000 */
[----:B------:R-:W-:-:S11]  /*37f0*/  @P2 SEL R5, R16, R5, P0 ;  /* 0x0000000510052207 */ /* 0x000fd60000000000 */
[----:B------:R-:W-:-:S04]  /*3800*/  @P1 ISETP.GE.U32.AND P0, PT, R10, R15, PT ;  /* 0x0000000f0a00120c */ /* 0x000fc80003f06070 */
[----:B------:R-:W-:-:S04]  /*3810*/  @P1 ISETP.GE.AND.EX P0, PT, R5, R4, PT, P0 ;  /* 0x000000040500120c */ /* 0x000fc80003f06300 */
[----:B------:R-:W-:-:S04]  /*3820*/  @P1 FSETP.LT.OR P0, PT, R14, R13, !P0 ;  /* 0x0000000d0e00120b */ /* 0x000fc80004701400 */
[----:B------:R-:W-:Y:S02]  /*3830*/  @P1 FSEL R14, R13, R14, P0 ;  /* 0x0000000e0d0e1208 */ /* 0x000fe40000000000 */
[----:B------:R-:W-:Y:S01]  /*3840*/  @P1 SEL R15, R10, R15, P0 ;  /* 0x0000000f0a0f1207 */ /* 0x000fe20000000000 */
[----:B------:R-:W-:Y:S01]  /*3850*/  VIADD R10, R7, 0xa00 ;  /* 0x00000a00070a7836 */ /* 0x000fe20000000000 */
[----:B------:R-:W-:Y:S02]  /*3860*/  FSETP.GEU.AND P2, PT, R14, R6, PT ;  /* 0x000000060e00720b */ /* 0x000fe40003f4e000 */
[----:B------:R-:W-:Y:S01]  /*3870*/  @P1 SEL R4, R5, R4, P0 ;  /* 0x0000000405041207 */ /* 0x000fe20000000000 */
[----:B------:R-:W-:Y:S01]  /*3880*/  VIADD R5, R7, 0x500 ;  /* 0x0000050007057836 */ /* 0x000fe20000000000 */
[----:B------:R-:W-:-:S03]  /*3890*/  ISETP.GT.AND P1, PT, R10, UR4, PT ;  /* 0x000000040a007c0c */ /* 0x000fc6000bf24270 */
[----:B------:R-:W-:-:S06]  /*38a0*/  IMAD.MOV.U32 R7, RZ, RZ, R5 ;  /* 0x000000ffff077224 */ /* 0x000fcc00078e0005 */
        /* <DEDUP_REMOVED lines=10> */
.L_x_695:
        /* <DEDUP_REMOVED lines=14> */
[----:B------:R-:W-:Y:S01]  /*3a30*/  IMAD.IADD R11, R0, 0x1, R5 ;  /* 0x00000001000b7824 */ /* 0x000fe200078e0205 */
[----:B------:R-:W-:-:S04]  /*3a40*/  LEA.HI R4, R13, 0x1, RZ, 0x18 ;  /* 0x000000010d047811 */ /* 0x000fc800078fc0ff */
[----:B------:R-:W-:Y:S01]  /*3a50*/  LOP3.LUT R10, R4, 0x3, RZ, 0xc0, !PT ;  /* 0x00000003040a7812 */ /* 0x000fe200078ec0ff */
[----:B------:R-:W-:-:S04]  /*3a60*/  IMAD.MOV.U32 R4, RZ, RZ, R0 ;  /* 0x000000ffff047224 */ /* 0x000fc800078e0000 */
[----:B------:R-:W-:Y:S02]  /*3a70*/  IMAD.MOV R10, RZ, RZ, -R10 ;  /* 0x000000ffff0a7224 */ /* 0x000fe400078e0a0a */
[C---:B0-----:R-:W-:Y:S01]  /*3a80*/  IMAD.WIDE.U32 R2, R11.reuse, 0x4, R2 ;  /* 0x000000040b027825 */ /* 0x041fe200078e0002 */
[----:B------:R-:W-:-:S05]  /*3a90*/  IADD3 R11, P0, PT, R11, UR6, RZ ;  /* 0x000000060b0b7c10 */ /* 0x000fca000ff1e0ff */
[----:B------:R-:W-:-:S08]  /*3aa0*/  IMAD.X R12, RZ, RZ, UR7, P0 ;  /* 0x00000007ff0c7e24 */ /* 0x000fd000080e06ff */
.L_x_703:
[----:B------:R0:W2:Y:S01]  /*3ab0*/  LDG.E R17, desc[UR8][R2.64] ;  /* 0x0000000802117981 */ /* 0x0000a2000c1e1900 */
[----:B------:R-:W-:Y:S01]  /*3ac0*/  VIADD R10, R10, 0x1 ;  /* 0x000000010a0a7836 */ /* 0x000fe20000000000 */
[----:B------:R-:W-:Y:S01]  /*3ad0*/  BSSY.RECONVERGENT B3, `(.L_x_701) ;  /* 0x0000016000037945 */ /* 0x000fe20003800200 */
[----:B------:R-:W-:Y:S02]  /*3ae0*/  IMAD.MOV.U32 R14, RZ, RZ, R8 ;  /* 0x000000ffff0e7224 */ /* 0x000fe400078e0008 */
[----:B------:R-:W-:Y:S01]  /*3af0*/  IMAD.MOV.U32 R15, RZ, RZ, R9 ;  /* 0x000000ffff0f7224 */ /* 0x000fe200078e0009 */
[----:B------:R-:W-:Y:S01]  /*3b00*/  ISETP.NE.AND P2, PT, R10, RZ, PT ;  /* 0x000000ff0a00720c */ /* 0x000fe20003f45270 */
[----:B------:R-:W-:Y:S02]  /*3b10*/  IMAD.MOV.U32 R16, RZ, RZ, R6 ;  /* 0x000000ffff107224 */ /* 0x000fe400078e0006 */
        /* <DEDUP_REMOVED lines=17> */
.L_x_702:
[----:B------:R-:W-:Y:S05]  /*3c30*/  BSYNC.RECONVERGENT B3 ;  /* 0x0000000000037941 */ /* 0x000fea0003800200 */
.L_x_701:
[----:B------:R-:W-:Y:S01]  /*3c40*/  IADD3 R11, P0, PT, R11, 0x100, RZ ;  /* 0x000001000b0b7810 */ /* 0x000fe20007f1e0ff */
[----:B------:R-:W-:Y:S02]  /*3c50*/  VIADD R4, R4, 0x100 ;  /* 0x0000010004047836 */ /* 0x000fe40000000000 */
[----:B------:R-:W-:Y:S02]  /*3c60*/  IMAD.X R3, RZ, RZ, R3, P3 ;  /* 0x000000ffff037224 */ /* 0x000fe400018e0603 */
[----:B------:R-:W-:Y:S01]  /*3c70*/  IMAD.X R12, RZ, RZ, R12, P0 ;  /* 0x000000ffff0c7224 */ /* 0x000fe200000e060c */
[----:B------:R-:W-:Y:S07]  /*3c80*/  @P2 BRA `(.L_x_703) ;  /* 0xfffffffc00882947 */ /* 0x000fee000383ffff */
.L_x_700:
[----:B------:R-:W-:Y:S05]  /*3c90*/  BSYNC.RECONVERGENT B2 ;  /* 0x0000000000027941 */ /* 0x000fea0003800200 */
.L_x_699:
[----:B------:R-:W-:-:S13]  /*3ca0*/  ISETP.GE.U32.AND P0, PT, R13, 0x300, PT ;  /* 0x000003000d00780c */ /* 0x000fda0003f06070 */
[----:B------:R-:W-:Y:S05]  /*3cb0*/  @!P0 BRA `(.L_x_698) ;  /* 0x0000000400bc8947 */ /* 0x000fea0003800000 */
[----:B------:R-:W0:Y:S01]  /*3cc0*/  LDCU.128 UR12, c[0x0][0x380] ;  /* 0x00007000ff0c77ac */ /* 0x000e220008000c00 */
[----:B------:R-:W1:Y:S01]  /*3cd0*/  LDC.64 R14, c[0x0][0x380] ;  /* 0x0000e000ff0e7b82 */ /* 0x000e620000000a00 */
[C---:B------:R-:W-:Y:S01]  /*3ce0*/  IADD3 R12, P1, PT, R4.reuse, R5, RZ ;  /* 0x00000005040c7210 */ /* 0x040fe20007f3e0ff */
[C---:B------:R-:W-:Y:S02]  /*3cf0*/  IMAD.IADD R10, R4.reuse, 0x1, R5 ;  /* 0x00000001040a7824 */ /* 0x040fe400078e0205 */
[----:B------:R-:W-:Y:S02]  /*3d00*/  VIADD R13, R4, 0x200 ;  /* 0x00000200040d7836 */ /* 0x000fe40000000000 */
[----:B------:R-:W-:Y:S02]  /*3d10*/  IMAD.X R5, RZ, RZ, RZ, P1 ;  /* 0x000000ffff057224 */ /* 0x000fe400008e06ff */
[----:B------:R-:W2:Y:S01]  /*3d20*/  LDC.64 R2, c[0x0][0x388] ;  /* 0x0000e200ff027b82 */ /* 0x000ea20000000a00 */
[----:B0-----:R-:W-:-:S02]  /*3d30*/  LEA R17, P2, R12, UR12, 0x2 ;  /* 0x0000000c0c117c11 */ /* 0x001fc4000f8410ff */
[----:B------:R-:W-:Y:S02]  /*3d40*/  IADD3 R11, P0, PT, R10, UR14, RZ ;  /* 0x0000000e0a0b7c10 */ /* 0x000fe4000ff1e0ff */
[----:B------:R-:W-:Y:S02]  /*3d50*/  IADD3 R17, P1, PT, R17, 0xc00, RZ ;  /* 0x00000c0011117810 */ /* 0x000fe40007f3e0ff */
[----:B------:R-:W-:Y:S01]  /*3d60*/  LEA.HI.X R5, R12, UR13, R5, 0x2, P2 ;  /* 0x0000000d0c057c11 */ /* 0x000fe200090f1405 */
[----:B-1----:R-:W-:-:S04]  /*3d70*/  IMAD.WIDE.U32 R14, R10, 0x4, R14 ;  /* 0x000000040a0e7825 */ /* 0x002fc800078e000e */
[----:B------:R-:W-:Y:S02]  /*3d80*/  IMAD.X R12, RZ, RZ, UR15, P0 ;  /* 0x0000000fff0c7e24 */ /* 0x000fe400080e06ff */
[----:B------:R-:W-:-:S07]  /*3d90*/  IMAD.X R5, RZ, RZ, R5, P1 ;  /* 0x000000ffff057224 */ /* 0x000fce00008e0605 */
.L_x_712:
[----:B------:R-:W3:Y:S01]  /*3da0*/  LDG.E R23, desc[UR8][R14.64] ;  /* 0x000000080e177981 */ /* 0x000ee2000c1e1900 */
[----:B------:R-:W-:-:S05]  /*3db0*/  IMAD.MOV.U32 R4, RZ, RZ, R17 ;  /* 0x000000ffff047224 */ /* 0x000fca00078e0011 */
[----:B------:R0:W5:Y:S04]  /*3dc0*/  LDG.E R25, desc[UR8][R4.64+-0x800] ;  /* 0xfff8000804197981 */ /* 0x000168000c1e1900 */
[----:B------:R0:W5:Y:S04]  /*3dd0*/  LDG.E R16, desc[UR8][R4.64+-0x400] ;  /* 0xfffc000804107981 */ /* 0x000168000c1e1900 */
[----:B------:R0:W5:Y:S01]  /*3de0*/  LDG.E R17, desc[UR8][R4.64] ;  /* 0x0000000804117981 */ /* 0x000162000c1e1900 */
[----:B------:R-:W-:Y:S01]  /*3df0*/  BSSY.RECONVERGENT B2, `(.L_x_704) ;  /* 0x0000012000027945 */ /* 0x000fe20003800200 */
[----:B------:R-:W-:-:S02]  /*3e00*/  IMAD.MOV.U32 R20, RZ, RZ, R11 ;  /* 0x000000ffff147224 */ /* 0x000fc400078e000b */
[----:B------:R-:W-:Y:S02]  /*3e10*/  IMAD.MOV.U32 R21, RZ, RZ, R12 ;  /* 0x000000ffff157224 */ /* 0x000fe400078e000c */
[----:B------:R-:W-:Y:S01]  /*3e20*/  VIADD R19, R10, 0x100 ;  /* 0x000001000a137836 */ /* 0x000fe20000000000 */
[----:B---3--:R-:W-:Y:S01]  /*3e30*/  FSETP.GEU.AND P0, PT, R6, R23, PT ;  /* 0x000000170600720b */ /* 0x008fe20003f0e000 */
        /* <DEDUP_REMOVED lines=13> */
.L_x_705:
[----:B------:R-:W-:Y:S05]  /*3f10*/  BSYNC.RECONVERGENT B2 ;  /* 0x0000000000027941 */ /* 0x000fea0003800200 */
.L_x_704:
[----:B-----5:R-:W-:Y:S01]  /*3f20*/  FSETP.GEU.AND P0, PT, R18, R25, PT ;  /* 0x000000191200720b */ /* 0x020fe20003f0e000 */
[----:B------:R-:W-:Y:S01]  /*3f30*/  BSSY.RECONVERGENT B2, `(.L_x_706) ;  /* 0x0000013000027945 */ /* 0x000fe20003800200 */
[----:B--2---:R-:W-:Y:S01]  /*3f40*/  IADD3 R23, P1, PT, R19, R2, RZ ;  /* 0x0000000213177210 */ /* 0x004fe20007f3e0ff */
[----:B------:R-:W-:Y:S02]  /*3f50*/  VIADD R19, R10, 0x200 ;  /* 0x000002000a137836 */ /* 0x000fe40000000000 */
[----:B------:R-:W-:Y:S02]  /*3f60*/  IMAD.MOV.U32 R9, RZ, RZ, R25 ;  /* 0x000000ffff097224 */ /* 0x000fe400078e0019 */
[----:B------:R-:W-:Y:S02]  /*3f70*/  IMAD.X R22, RZ, RZ, R3, P1 ;  /* 0x000000ffff167224 */ /* 0x000fe400008e0603 */
[----:B------:R-:W-:Y:S02]  /*3f80*/  IMAD.MOV.U32 R8, RZ, RZ, R23 ;  /* 0x000000ffff087224 */ /* 0x000fe400078e0017 */
[----:B------:R-:W-:-:S02]  /*3f90*/  IMAD.MOV.U32 R6, RZ, RZ, R22 ;  /* 0x000000ffff067224 */ /* 0x000fc400078e0016 */
        /* <DEDUP_REMOVED lines=12> */
.L_x_707:
[----:B------:R-:W-:Y:S05]  /*4060*/  BSYNC.RECONVERGENT B2 ;  /* 0x0000000000027941 */ /* 0x000fea0003800200 */
.L_x_706:
[----:B------:R-:W-:Y:S01]  /*4070*/  FSETP.GEU.AND P0, PT, R9, R16, PT ;  /* 0x000000100900720b */ /* 0x000fe20003f0e000 */
[----:B------:R-:W-:Y:S01]  /*4080*/  VIADD R21, R10, 0x300 ;  /* 0x000003000a157836 */ /* 0x000fe20000000000 */
[-C--:B------:R-:W-:Y:S01]  /*4090*/  IADD3 R23, P1, PT, R19, R2.reuse, RZ ;  /* 0x0000000213177210 */ /* 0x080fe20007f3e0ff */
[----:B------:R-:W-:Y:S01]  /*40a0*/  BSSY.RECONVERGENT B2, `(.L_x_708) ;  /* 0x0000012000027945 */ /* 0x000fe20003800200 */
[----:B------:R-:W-:Y:S02]  /*40b0*/  IMAD.MOV.U32 R18, RZ, RZ, R16 ;  /* 0x000000ffff127224 */ /* 0x000fe400078e0010 */
[----:B------:R-:W-:Y:S01]  /*40c0*/  IADD3 R22, P2, PT, R21, R2, RZ ;  /* 0x0000000215167210 */ /* 0x000fe20007f5e0ff */
[----:B------:R-:W-:Y:S02]  /*40d0*/  IMAD.X R21, RZ, RZ, R3, P1 ;  /* 0x000000ffff157224 */ /* 0x000fe400008e0603 */
[----:B------:R-:W-:Y:S02]  /*40e0*/  IMAD.MOV.U32 R19, RZ, RZ, R23 ;  /* 0x000000ffff137224 */ /* 0x000fe400078e0017 */
[----:B------:R-:W-:-:S02]  /*40f0*/  IMAD.MOV.U32 R20, RZ, RZ, R21 ;  /* 0x000000ffff147224 */ /* 0x000fc400078e0015 */
        /* <DEDUP_REMOVED lines=12> */
.L_x_709:
[----:B------:R-:W-:Y:S05]  /*41c0*/  BSYNC.RECONVERGENT B2 ;  /* 0x0000000000027941 */ /* 0x000fea0003800200 */
.L_x_708:
[----:B------:R-:W-:Y:S01]  /*41d0*/  FSETP.GEU.AND P0, PT, R18, R17, PT ;  /* 0x000000111200720b */ /* 0x000fe20003f0e000 */
[----:B------:R-:W-:Y:S01]  /*41e0*/  IMAD.X R21, RZ, RZ, R3, P2 ;  /* 0x000000ffff157224 */ /* 0x000fe200010e0603 */
[----:B------:R-:W-:Y:S01]  /*41f0*/  BSSY.RECONVERGENT B2, `(.L_x_710) ;  /* 0x0000010000027945 */ /* 0x000fe20003800200 */
        /* <DEDUP_REMOVED lines=15> */
.L_x_711:
[----:B------:R-:W-:Y:S05]  /*42f0*/  BSYNC.RECONVERGENT B2 ;  /* 0x0000000000027941 */ /* 0x000fea0003800200 */
.L_x_710:
[C---:B------:R-:W-:Y:S01]  /*4300*/  VIADD R16, R13.reuse, 0x200 ;  /* 0x000002000d107836 */ /* 0x040fe20000000000 */
[----:B------:R-:W-:Y:S01]  /*4310*/  IADD3 R17, P2, PT, R4, 0x1000, RZ ;  /* 0x0000100004117810 */ /* 0x000fe20007f5e0ff */
[----:B------:R-:W-:Y:S01]  /*4320*/  VIADD R13, R13, 0x400 ;  /* 0x000004000d0d7836 */ /* 0x000fe20000000000 */
[----:B------:R-:W-:Y:S01]  /*4330*/  IADD3 R11, P1, PT, R11, 0x400, RZ ;  /* 0x000004000b0b7810 */ /* 0x000fe20007f3e0ff */
[----:B------:R-:W-:Y:S01]  /*4340*/  VIADD R10, R10, 0x400 ;  /* 0x000004000a0a7836 */ /* 0x000fe20000000000 */
[----:B------:R-:W-:Y:S01]  /*4350*/  ISETP.GE.AND P0, PT, R16, R7, PT ;  /* 0x000000071000720c */ /* 0x000fe20003f06270 */
[----:B------:R-:W-:Y:S01]  /*4360*/  IMAD.X R5, RZ, RZ, R5, P2 ;  /* 0x000000ffff057224 */ /* 0x000fe200010e0605 */
[----:B------:R-:W-:Y:S01]  /*4370*/  IADD3 R14, P2, PT, R14, 0x1000, RZ ;  /* 0x000010000e0e7810 */ /* 0x000fe20007f5e0ff */
[----:B------:R-:W-:-:S04]  /*4380*/  IMAD.X R12, RZ, RZ, R12, P1 ;  /* 0x000000ffff0c7224 */ /* 0x000fc800008e060c */
[----:B------:R-:W-:-:S06]  /*4390*/  IMAD.X R15, RZ, RZ, R15, P2 ;  /* 0x000000ffff0f7224 */ /* 0x000fcc00010e060f */
[----:B------:R-:W-:Y:S05]  /*43a0*/  @!P0 BRA `(.L_x_712) ;  /* 0xfffffff8007c8947 */ /* 0x000fea000383ffff */
.L_x_698:
[----:B------:R-:W-:Y:S05]  /*43b0*/  BSYNC.RECONVERGENT B1 ;  /* 0x0000000000017941 */ /* 0x000fea0003800200 */
.L_x_697:
        /* <DEDUP_REMOVED lines=31> */
.L_x_714:
[----:B------:R-:W-:Y:S05]  /*45b0*/  BSYNC.RECONVERGENT B1 ;  /* 0x0000000000017941 */ /* 0x000fea0003800200 */
.L_x_713:
        /* <DEDUP_REMOVED lines=24> */
.L_x_716:
[----:B------:R-:W-:Y:S05]  /*4740*/  BSYNC.RECONVERGENT B1 ;  /* 0x0000000000017941 */ /* 0x000fea0003800200 */
.L_x_715:
[----:B------:R4:W3:Y:S01]  /*4750*/  SHFL.DOWN PT, R8, R3, 0x4, 0x1f ;  /* 0x08801f0003087f89 */ /* 0x0008e200000e0000 */
[----:B------:R-:W-:Y:S01]  /*4760*/  BSSY.RECONVERGENT B1, `(.L_x_717) ;  /* 0x0000017000017945 */ /* 0x000fe20003800200 */
[----:B0-----:R-:W-:Y:S02]  /*4770*/  IMAD.MOV.U32 R2, RZ, RZ, R3 ;  /* 0x000000ffff027224 */ /* 0x001fe400078e0003 */
[----:B-1----:R4:W0:Y:S01]  /*4780*/  SHFL.DOWN PT, R9, R4, 0x4, 0x1f ;  /* 0x08801f0004097f89 */ /* 0x00282200000e0000 */
[----:B--2---:R-:W-:Y:S02]  /*4790*/  IMAD.MOV.U32 R6, RZ, RZ, R4 ;  /* 0x000000ffff067224 */ /* 0x004fe400078e0004 */
[----:B------:R-:W-:Y:S01]  /*47a0*/  IMAD.MOV.U32 R7, RZ, RZ, R5 ;  /* 0x000000ffff077224 */ /* 0x000fe200078e0005 */
[----:B------:R4:W1:Y:S01]  /*47b0*/  SHFL.DOWN PT, R10, R5, 0x4, 0x1f ;  /* 0x08801f00050a7f89 */ /* 0x00086200000e0000 */
[----:B------:R-:W-:Y:S05]  /*47c0*/  @P5 BRA `(.L_x_718) ;  /* 0x0000000000405947 */ /* 0x000fea0003800000 */
[----:B---3--:R-:W-:Y:S01]  /*47d0*/  FSETP.GEU.AND P0, PT, R3, R8, PT ;  /* 0x000000080300720b */ /* 0x008fe20003f0e000 */
        /* <DEDUP_REMOVED lines=15> */
.L_x_718:
[----:B------:R-:W-:Y:S05]  /*48d0*/  BSYNC.RECONVERGENT B1 ;  /* 0x0000000000017941 */ /* 0x000fea0003800200 */
.L_x_717:
        /* <DEDUP_REMOVED lines=24> */
.L_x_720:
[----:B------:R-:W-:Y:S05]  /*4a60*/  BSYNC.RECONVERGENT B1 ;  /* 0x0000000000017941 */ /* 0x000fea0003800200 */
.L_x_719:
[----:B0-----:R0:W0:Y:S01]  /*4a70*/  SHFL.DOWN PT, R2, R3, 0x10, 0x1f ;  /* 0x0a001f0003027f89 */ /* 0x00102200000e0000 */
[----:B------:R-:W-:Y:S01]  /*4a80*/  BSSY.RECONVERGENT B1, `(.L_x_721) ;  /* 0x0000017000017945 */ /* 0x000fe20003800200 */
[----:B----4-:R-:W-:Y:S02]  /*4a90*/  IMAD.MOV.U32 R8, RZ, RZ, R3 ;  /* 0x000000ffff087224 */ /* 0x010fe400078e0003 */
[----:B--2---:R2:W4:Y:S01]  /*4aa0*/  SHFL.DOWN PT, R9, R4, 0x10, 0x1f ;  /* 0x0a001f0004097f89 */ /* 0x00452200000e0000 */
[----:B------:R-:W-:Y:S02]  /*4ab0*/  IMAD.MOV.U32 R7, RZ, RZ, R4 ;  /* 0x000000ffff077224 */ /* 0x000fe400078e0004 */
[----:B------:R-:W-:Y:S01]  /*4ac0*/  IMAD.MOV.U32 R6, RZ, RZ, R5 ;  /* 0x000000ffff067224 */ /* 0x000fe200078e0005 */
[----:B-1----:R2:W1:Y:S01]  /*4ad0*/  SHFL.DOWN PT, R10, R5, 0x10, 0x1f ;  /* 0x0a001f00050a7f89 */ /* 0x00246200000e0000 */
[----:B------:R-:W-:Y:S05]  /*4ae0*/  @P3 BRA `(.L_x_722) ;  /* 0x0000000000403947 */ /* 0x000fea0003800000 */
[----:B0-----:R-:W-:Y:S01]  /*4af0*/  FSETP.GEU.AND P0, PT, R3, R2, PT ;  /* 0x000000020300720b */ /* 0x001fe20003f0e000 */
[----:B------:R-:W-:Y:S02]  /*4b00*/  IMAD.MOV.U32 R8, RZ, RZ, R2 ;  /* 0x000000ffff087224 */ /* 0x000fe400078e0002 */
[----:B----4-:R-:W-:Y:S02]  /*4b10*/  IMAD.MOV.U32 R7, RZ, RZ, R9 ;  /* 0x000000ffff077224 */ /* 0x010fe400078e0009 */
        /* <DEDUP_REMOVED lines=13> */
.L_x_722:
[----:B------:R-:W-:Y:S05]  /*4bf0*/  BSYNC.RECONVERGENT B1 ;  /* 0x0000000000017941 */ /* 0x000fea0003800200 */
.L_x_721:
        /* <DEDUP_REMOVED lines=12> */
.L_x_724:
[----:B------:R-:W-:Y:S05]  /*4cc0*/  BSYNC.RECONVERGENT B1 ;  /* 0x0000000000017941 */ /* 0x000fea0003800200 */
.L_x_723:
[----:B------:R-:W-:Y:S01]  /*4cd0*/  BAR.SYNC.DEFER_BLOCKING 0x0 ;  /* 0x0000000000007b1d */ /* 0x000fe20000010000 */
[----:B------:R-:W-:-:S13]  /*4ce0*/  ISETP.NE.AND P1, PT, R0, RZ, PT ;  /* 0x000000ff0000720c */ /* 0x000fda0003f25270 */
[----:B------:R-:W-:Y:S05]  /*4cf0*/  @P1 BRA `(.L_x_658) ;  /* 0x0000000800341947 */ /* 0x000fea0003800000 */
[----:B0-----:R-:W0:Y:S01]  /*4d00*/  S2R R3, SR_CgaCtaId ;  /* 0x0000000000037919 */ /* 0x001e220000008800 */
[----:B------:R-:W-:Y:S01]  /*4d10*/  MOV R0, 0x400 ;  /* 0x0000040000007802 */ /* 0x000fe20000000f00 */
[----:B------:R-:W-:Y:S03]  /*4d20*/  BSSY.RECONVERGENT B1, `(.L_x_725) ;  /* 0x0000016000017945 */ /* 0x000fe60003800200 */
[----:B0-----:R-:W-:-:S05]  /*4d30*/  LEA R24, R3, R0, 0x18 ;  /* 0x0000000003187211 */ /* 0x001fca00078ec0ff */
[----:B------:R-:W0:Y:S04]  /*4d40*/  LDS R3, [R24+0x18] ;  /* 0x0000180018037984 */ /* 0x000e280000000800 */
[----:B--2---:R-:W2:Y:S04]  /*4d50*/  LDS.64 R4, [R24+0x20] ;  /* 0x0000200018047984 */ /* 0x004ea80000000a00 */
[----:B------:R0:W1:Y:S04]  /*4d60*/  LDS R18, [R24+0x28] ;  /* 0x0000280018127984 */ /* 0x0000680000000800 */
[----:B------:R0:W1:Y:S02]  /*4d70*/  LDS R16, [R24+0x38] ;  /* 0x0000380018107984 */ /* 0x0000640000000800 */
[----:B0-----:R-:W-:Y:S01]  /*4d80*/  FSETP.GEU.AND P0, PT, R8, R3, PT ;  /* 0x000000030800720b */ /* 0x001fe20003f0e000 */
[----:B------:R-:W-:-:S02]  /*4d90*/  IMAD.MOV.U32 R19, RZ, RZ, R3 ;  /* 0x000000ffff137224 */ /* 0x000fc400078e0003 */
[----:B--2---:R-:W-:Y:S02]  /*4da0*/  IMAD.MOV.U32 R21, RZ, RZ, R4 ;  /* 0x000000ffff157224 */ /* 0x004fe400078e0004 */
[----:B------:R-:W-:-:S08]  /*4db0*/  IMAD.MOV.U32 R20, RZ, RZ, R5 ;  /* 0x000000ffff147224 */ /* 0x000fd000078e0005 */
[----:B-1----:R-:W-:Y:S05]  /*4dc0*/  @!P0 BRA `(.L_x_726) ;  /* 0x00000000002c8947 */ /* 0x002fea0003800000 */
        /* <DEDUP_REMOVED lines=11> */
.L_x_726:
[----:B------:R-:W-:Y:S05]  /*4e80*/  BSYNC.RECONVERGENT B1 ;  /* 0x0000000000017941 */ /* 0x000fea0003800200 */
.L_x_725:
        /* <DEDUP_REMOVED lines=8> */
[----:B------:R0:W1:Y:S04]  /*4f10*/  LDS.64 R6, [R24+0x40] ;  /* 0x0000400018067984 */ /* 0x0000680000000a00 */
[----:B----4-:R4:W1:Y:S04]  /*4f20*/  LDS.64 R8, [R24+0x50] ;  /* 0x0000500018087984 */ /* 0x0108680000000a00 */
[----:B---3--:R4:W3:Y:S04]  /*4f30*/  LDS.64 R10, [R24+0x60] ;  /* 0x00006000180a7984 */ /* 0x0088e80000000a00 */
        /* <DEDUP_REMOVED lines=16> */
.L_x_728:
[----:B------:R-:W-:Y:S05]  /*5040*/  BSYNC.RECONVERGENT B1 ;  /* 0x0000000000017941 */ /* 0x000fea0003800200 */
.L_x_727:
        /* <DEDUP_REMOVED lines=17> */
.L_x_730:
[----:B------:R-:W-:Y:S05]  /*5160*/  BSYNC.RECONVERGENT B1 ;  /* 0x0000000000017941 */ /* 0x000fea0003800200 */
.L_x_729:
        /* <DEDUP_REMOVED lines=17> */
.L_x_732:
[----:B------:R-:W-:Y:S05]  /*5280*/  BSYNC.RECONVERGENT B1 ;  /* 0x0000000000017941 */ /* 0x000fea0003800200 */
.L_x_731:
[----:B------:R-:W-:Y:S01]  /*5290*/  FSETP.GEU.AND P0, PT, R6, R15, PT ;  /* 0x0000000f0600720b */ /* 0x000fe20003f0e000 */
[----:B------:R-:W-:Y:S01]  /*52a0*/  BSSY.RECONVERGENT B1, `(.L_x_733) ;  /* 0x0000010000017945 */ /* 0x000fe20003800200 */
[----:B------:R-:W-:Y:S02]  /*52b0*/  IMAD.MOV.U32 R5, RZ, RZ, R15 ;  /* 0x000000ffff057224 */ /* 0x000fe400078e000f */
[----:B---3--:R-:W-:Y:S02]  /*52c0*/  IMAD.MOV.U32 R7, RZ, RZ, R10 ;  /* 0x000000ffff077224 */ /* 0x008fe400078e000a */
        /* <DEDUP_REMOVED lines=13> */
.L_x_734:
[----:B------:R-:W-:Y:S05]  /*53a0*/  BSYNC.RECONVERGENT B1 ;  /* 0x0000000000017941 */ /* 0x000fea0003800200 */
.L_x_733:
        /* <DEDUP_REMOVED lines=17> */
.L_x_736:
[----:B------:R-:W-:Y:S05]  /*54c0*/  BSYNC.RECONVERGENT B1 ;  /* 0x0000000000017941 */ /* 0x000fea0003800200 */
.L_x_735:
        /* <DEDUP_REMOVED lines=16> */
.L_x_658:
[----:B------:R-:W-:Y:S05]  /*55d0*/  BSYNC.RECONVERGENT B0 ;  /* 0x0000000000007941 */ /* 0x000fea0003800200 */
.L_x_625:
[----:B------:R-:W-:Y:S05]  /*55e0*/  @P1 EXIT ;  /* 0x000000000000194d */ /* 0x000fea0003800000 */
[----:B0-234-:R-:W0:Y:S01]  /*55f0*/  LDC.64 R2, c[0x0][0x390] ;  /* 0x0000e400ff027b82 */ /* 0x01de220000000a00 */
[----:B------:R-:W-:-:S04]  /*5600*/  LOP3.LUT R7, R7, R6, RZ, 0x3c, !PT ;  /* 0x0000000607077212 */ /* 0x000fc800078e3cff */
[----:B------:R-:W-:-:S04]  /*5610*/  LOP3.LUT R6, R7, R6, RZ, 0x3c, !PT ;  /* 0x0000000607067212 */ /* 0x000fc800078e3cff */
[----:B------:R-:W-:-:S05]  /*5620*/  LOP3.LUT R7, R7, R6, RZ, 0x3c, !PT ;  /* 0x0000000607077212 */ /* 0x000fca00078e3cff */
[----:B0-----:R-:W-:Y:S04]  /*5630*/  STG.E.64 desc[UR8][R2.64+0x8], R6 ;  /* 0x0000080602007986 */ /* 0x001fe8000c101b08 */
[----:B------:R-:W-:Y:S01]  /*5640*/  STG.E desc[UR8][R2.64], R8 ;  /* 0x0000000802007986 */ /* 0x000fe2000c101908 */
[----:B------:R-:W-:Y:S05]  /*5650*/  EXIT ;  /* 0x000000000000794d */ /* 0x000fea0003800000 */
.L_x_737:
        /* <DEDUP_REMOVED lines=10> */
.L_x_766:


//--------------------- .text._Z7findMaxPfiPiS_   --------------------------
	.section	.text._Z7findMaxPfiPiS_,"ax",@progbits
	.align	128
        .global         _Z7findMaxPfiPiS_
        .type           _Z7findMaxPfiPiS_,@function
        .size           _Z7findMaxPfiPiS_,(.L_x_767 - _Z7findMaxPfiPiS_)
        .other          _Z7findMaxPfiPiS_,@"STO_CUDA_ENTRY STV_DEFAULT"
_Z7findMaxPfiPiS_:
.text._Z7findMaxPfiPiS_:
[----:B------:R-:W-:Y:S01]  /*0000*/  LDC R1, c[0x0][0x37c] ;  /* 0x0000df00ff017b82 */ /* 0x000fe20000000800 */
[----:B------:R-:W0:Y:S01]  /*0010*/  S2R R9, SR_TID.X ;  /* 0x0000000000097919 */ /* 0x000e220000002100 */
[----:B------:R-:W0:Y:S01]  /*0020*/  LDCU UR4, c[0x0][0x360] ;  /* 0x00006c00ff0477ac */ /* 0x000e220008000800 */
[----:B------:R-:W0:Y:S01]  /*0030*/  S2R R0, SR_CTAID.X ;  /* 0x0000000000007919 */ /* 0x000e220000002500 */
[----:B------:R-:W1:Y:S01]  /*0040*/  LDCU UR5, c[0x0][0x388] ;  /* 0x00007100ff0577ac */ /* 0x000e620008000800 */
[----:B0-----:R-:W-:-:S04]  /*0050*/  IMAD R2, R0, UR4, R9 ;  /* 0x0000000400027c24 */ /* 0x001fc8000f8e0209 */
[----:B------:R-:W-:-:S04]  /*0060*/  IMAD.SHL.U32 R5, R2, 0x2, RZ ;  /* 0x0000000202057824 */ /* 0x000fc800078e00ff */
[----:B------:R-:W-:-:S05]  /*0070*/  VIADD R4, R5, 0x1 ;  /* 0x0000000105047836 */ /* 0x000fca0000000000 */
[----:B-1----:R-:W-:-:S13]  /*0080*/  ISETP.GE.AND P0, PT, R4, UR5, PT ;  /* 0x0000000504007c0c */ /* 0x002fda000bf06270 */
[----:B------:R-:W-:Y:S05]  /*0090*/  @P0 EXIT ;  /* 0x000000000000094d */ /* 0x000fea0003800000 */
[----:B------:R-:W0:Y:S01]  /*00a0*/  LDC.64 R2, c[0x0][0x380] ;  /* 0x0000e000ff027b82 */ /* 0x000e220000000a00 */
[----:B------:R-:W1:Y:S01]  /*00b0*/  LDCU.64 UR8, c[0x0][0x358] ;  /* 0x00006b00ff0877ac */ /* 0x000e620008000a00 */
[----:B0-----:R-:W-:-:S05]  /*00c0*/  IMAD.WIDE R2, R5, 0x4, R2 ;  /* 0x0000000405027825 */ /* 0x001fca00078e0202 */
[----:B-1----:R-:W2:Y:S04]  /*00d0*/  LDG.E R6, desc[UR8][R2.64] ;  /* 0x0000000802067981 */ /* 0x002ea8000c1e1900 */
[----:B------:R0:W2:Y:S01]  /*00e0*/  LDG.E R7, desc[UR8][R2.64+0x4] ;  /* 0x0000040802077981 */ /* 0x0000a2000c1e1900 */
[----:B------:R-:W1:Y:S01]  /*00f0*/  S2UR UR6, SR_CgaCtaId ;  /* 0x00000000000679c3 */ /* 0x000e620000008800 */
[----:B------:R-:W-:Y:S01]  /*0100*/  UMOV UR4, 0x400 ;  /* 0x0000040000047882 */ /* 0x000fe20000000000 */
[C---:B------:R-:W-:Y:S01]  /*0110*/  ISETP.GT.U32.AND P3, PT, R9.reuse, 0xff, PT ;  /* 0x000000ff0900780c */ /* 0x040fe20003f64070 */
[----:B------:R-:W-:Y:S01]  /*0120*/  UIADD3 UR5, UPT, UPT, UR4, 0x400, URZ ;  /* 0x0000040004057890 */ /* 0x000fe2000fffe0ff */
[C---:B------:R-:W-:Y:S01]  /*0130*/  LOP3.LUT R8, R9.reuse, 0x1, RZ, 0xc0, !PT ;  /* 0x0000000109087812 */ /* 0x040fe200078ec0ff */
[----:B------:R-:W-:Y:S01]  /*0140*/  BSSY.RECONVERGENT B0, `(.L_x_738) ;  /* 0x000001a000007945 */ /* 0x000fe20003800200 */
[----:B------:R-:W-:-:S02]  /*0150*/  LOP3.LUT P6, RZ, R9, 0x3, RZ, 0xc0, !PT ;  /* 0x0000000309ff7812 */ /* 0x000fc400078cc0ff */
[----:B------:R-:W-:Y:S02]  /*0160*/  ISETP.EQ.U32.OR P3, PT, R8, 0x1, P3 ;  /* 0x000000010800780c */ /* 0x000fe40001f62470 */
[C---:B------:R-:W-:Y:S02]  /*0170*/  LOP3.LUT P4, RZ, R9.reuse, 0x7, RZ, 0xc0, !PT ;  /* 0x0000000709ff7812 */ /* 0x040fe4000788c0ff */
[C---:B------:R-:W-:Y:S02]  /*0180*/  LOP3.LUT P5, RZ, R9.reuse, 0xf, RZ, 0xc0, !PT ;  /* 0x0000000f09ff7812 */ /* 0x040fe400078ac0ff */
[C---:B------:R-:W-:Y:S02]  /*0190*/  LOP3.LUT P1, RZ, R9.reuse, 0x3f, RZ, 0xc0, !PT ;  /* 0x0000003f09ff7812 */ /* 0x040fe4000782c0ff */
[C---:B------:R-:W-:Y:S02]  /*01a0*/  LOP3.LUT P2, RZ, R9.reuse, 0x7f, RZ, 0xc0, !PT ;  /* 0x0000007f09ff7812 */ /* 0x040fe4000784c0ff */
[----:B------:R-:W-:Y:S01]  /*01b0*/  ISETP.GT.U32.OR P6, PT, R9, 0xff, P6 ;  /* 0x000000ff0900780c */ /* 0x000fe200037c4470 */
[----:B-1----:R-:W-:-:S02]  /*01c0*/  ULEA UR4, UR6, UR4, 0x18 ;  /* 0x0000000406047291 */ /* 0x002fc4000f8ec0ff */
[----:B------:R-:W-:-:S04]  /*01d0*/  ULEA UR5, UR6, UR5, 0x18 ;  /* 0x0000000506057291 */ /* 0x000fc8000f8ec0ff */
[C---:B0-----:R-:W-:Y:S02]  /*01e0*/  LEA R3, R9.reuse, UR4, 0x2 ;  /* 0x0000000409037c11 */ /* 0x041fe4000f8e10ff */
[----:B------:R-:W-:Y:S02]  /*01f0*/  LEA R2, R9, UR5, 0x2 ;  /* 0x0000000509027c11 */ /* 0x000fe4000f8e10ff */
[----:B--2---:R-:W-:-:S04]  /*0200*/  FSETP.GT.AND P0, PT, R6, R7, PT ;  /* 0x000000070600720b */ /* 0x004fc80003f04000 */
[----:B------:R-:W-:Y:S02]  /*0210*/  FSEL R6, R6, R7, P0 ;  /* 0x0000000706067208 */ /* 0x000fe40000000000 */
[----:B------:R-:W-:Y:S02]  /*0220*/  SEL R5, R5, R4, P0 ;  /* 0x0000000405057207 */ /* 0x000fe40000000000 */
[----:B------:R-:W-:Y:S01]  /*0230*/  LOP3.LUT P0, RZ, R9, 0x1f, RZ, 0xc0, !PT ;  /* 0x0000001f09ff7812 */ /* 0x000fe2000780c0ff */
[----:B------:R0:W-:Y:S04]  /*0240*/  STS [R3], R6 ;  /* 0x0000000603007388 */ /* 0x0001e80000000800 */
[----:B------:R0:W-:Y:S01]  /*0250*/  STS [R2], R5 ;  /* 0x0000000502007388 */ /* 0x0001e20000000800 */
[----:B------:R-:W-:Y:S06]  /*0260*/  BAR.SYNC.DEFER_BLOCKING 0x0 ;  /* 0x0000000000007b1d */ /* 0x000fec0000010000 */
[----:B------:R-:W-:Y:S05]  /*0270*/  @P3 BRA `(.L_x_739) ;  /* 0x0000000000183947 */ /* 0x000fea0003800000 */
[----:B------:R-:W-:Y:S04]  /*0280*/  LDS R4, [R3+0x4] ;  /* 0x0000040003047984 */ /* 0x000fe80000000800 */
[----:B0-----:R-:W0:Y:S02]  /*0290*/  LDS R5, [R3] ;  /* 0x0000000003057984 */ /* 0x001e240000000800 */
[----:B0-----:R-:W-:-:S13]  /*02a0*/  FSETP.GT.AND P3, PT, R4, R5, PT ;  /* 0x000000050400720b */ /* 0x001fda0003f64000 */
[----:B------:R-:W-:Y:S04]  /*02b0*/  @P3 STS [R3], R4 ;  /* 0x0000000403003388 */ /* 0x000fe80000000800 */
[----:B------:R-:W0:Y:S04]  /*02c0*/  @P3 LDS R5, [R2+0x4] ;  /* 0x0000040002053984 */ /* 0x000e280000000800 */
[----:B0-----:R1:W-:Y:S02]  /*02d0*/  @P3 STS [R2], R5 ;  /* 0x0000000502003388 */ /* 0x0013e40000000800 */
.L_x_739:
[----:B------:R-:W-:Y:S05]  /*02e0*/  BSYNC.RECONVERGENT B0 ;  /* 0x0000000000007941 */ /* 0x000fea0003800200 */
.L_x_738:
[----:B------:R-:W-:Y:S01]  /*02f0*/  BAR.SYNC.DEFER_BLOCKING 0x0 ;  /* 0x0000000000007b1d */ /* 0x000fe20000010000 */
[----:B------:R-:W-:-:S05]  /*0300*/  LOP3.LUT P3, RZ, R9, 0xff, RZ, 0xc0, !PT ;  /* 0x000000ff09ff7812 */ /* 0x000fca000786c0ff */
[----:B------:R-:W-:Y:S04]  /*0310*/  BSSY.RECONVERGENT B0, `(.L_x_740) ;  /* 0x0000008000007945 */ /* 0x000fe80003800200 */
[----:B------:R-:W-:Y:S05]  /*0320*/  @P6 BRA `(.L_x_741) ;  /* 0x0000000000186947 */ /* 0x000fea0003800000 */
[----:B------:R-:W-:Y:S04]  /*0330*/  LDS R4, [R3+0x8] ;  /* 0x0000080003047984 */ /* 0x000fe80000000800 */
[----:B01----:R-:W0:Y:S02]  /*0340*/  LDS R5, [R3] ;  /* 0x0000000003057984 */ /* 0x003e240000000800 */
[----:B0-----:R-:W-:-:S13]  /*0350*/  FSETP.GT.AND P6, PT, R4, R5, PT ;  /* 0x000000050400720b */ /* 0x001fda0003fc4000 */
[----:B------:R-:W-:Y:S04]  /*0360*/  @P6 STS [R3], R4 ;  /* 0x0000000403006388 */ /* 0x000fe80000000800 */
[----:B------:R-:W0:Y:S04]  /*0370*/  @P6 LDS R5, [R2+0x8] ;  /* 0x0000080002056984 */ /* 0x000e280000000800 */
[----:B0-----:R2:W-:Y:S02]  /*0380*/  @P6 STS [R2], R5 ;  /* 0x0000000502006388 */ /* 0x0015e40000000800 */
.L_x_741:
[----:B------:R-:W-:Y:S05]  /*0390*/  BSYNC.RECONVERGENT B0 ;  /* 0x0000000000007941 */ /* 0x000fea0003800200 */
.L_x_740:
[C---:B------:R-:W-:Y:S01]  /*03a0*/  ISETP.GT.U32.OR P4, PT, R9.reuse, 0xff, P4 ;  /* 0x000000ff0900780c */ /* 0x040fe20002784470 */
[----:B------:R-:W-:Y:S01]  /*03b0*/  BAR.SYNC.DEFER_BLOCKING 0x0 ;  /* 0x0000000000007b1d */ /* 0x000fe20000010000 */
[C---:B------:R-:W-:Y:S02]  /*03c0*/  ISETP.NE.AND P6, PT, R9.reuse, RZ, PT ;  /* 0x000000ff0900720c */ /* 0x040fe40003fc5270 */
[C---:B------:R-:W-:Y:S02]  /*03d0*/  ISETP.GT.U32.OR P5, PT, R9.reuse, 0xff, P5 ;  /* 0x000000ff0900780c */ /* 0x040fe40002fa4470 */
[C---:B------:R-:W-:Y:S01]  /*03e0*/  ISETP.GT.U32.OR P0, PT, R9.reuse, 0xff, P0 ;  /* 0x000000ff0900780c */ /* 0x040fe20000704470 */
[----:B------:R-:W-:Y:S01]  /*03f0*/  BSSY.RECONVERGENT B0, `(.L_x_742) ;  /* 0x000000b000007945 */ /* 0x000fe20003800200 */
[C---:B------:R-:W-:Y:S02]  /*0400*/  ISETP.GT.U32.OR P1, PT, R9.reuse, 0xff, P1 ;  /* 0x000000ff0900780c */ /* 0x040fe40000f24470 */
[----:B------:R-:W-:-:S02]  /*0410*/  ISETP.GT.U32.OR P2, PT, R9, 0xff, P2 ;  /* 0x000000ff0900780c */ /* 0x000fc40001744470 */
[----:B------:R-:W-:Y:S01]  /*0420*/  ISETP.GT.U32.OR P3, PT, R9, 0xff, P3 ;  /* 0x000000ff0900780c */ /* 0x000fe20001f64470 */
[----:B------:R-:W-:-:S12]  /*0430*/  @P4 BRA `(.L_x_743) ;  /* 0x0000000000184947 */ /* 0x000fd80003800000 */
[----:B------:R-:W-:Y:S04]  /*0440*/  LDS R4, [R3+0x10] ;  /* 0x0000100003047984 */ /* 0x000fe80000000800 */
[----:B012---:R-:W0:Y:S02]  /*0450*/  LDS R5, [R3] ;  /* 0x0000000003057984 */ /* 0x007e240000000800 */
[----:B0-----:R-:W-:-:S13]  /*0460*/  FSETP.GT.AND P4, PT, R4, R5, PT ;  /* 0x000000050400720b */ /* 0x001fda0003f84000 */
[----:B------:R-:W-:Y:S04]  /*0470*/  @P4 STS [R3], R4 ;  /* 0x0000000403004388 */ /* 0x000fe80000000800 */
[----:B------:R-:W0:Y:S04]  /*0480*/  @P4 LDS R5, [R2+0x10] ;  /* 0x0000100002054984 */ /* 0x000e280000000800 */
[----:B0-----:R3:W-:Y:S02]  /*0490*/  @P4 STS [R2], R5 ;  /* 0x0000000502004388 */ /* 0x0017e40000000800 */
.L_x_743:
[----:B------:R-:W-:Y:S05]  /*04a0*/  BSYNC.RECONVERGENT B0 ;  /* 0x0000000000007941 */ /* 0x000fea0003800200 */
.L_x_742:
[----:B------:R-:W-:Y:S06]  /*04b0*/  BAR.SYNC.DEFER_BLOCKING 0x0 ;  /* 0x0000000000007b1d */ /* 0x000fec0000010000 */
[----:B------:R-:W-:Y:S04]  /*04c0*/  BSSY.RECONVERGENT B0, `(.L_x_744) ;  /* 0x0000008000007945 */ /* 0x000fe80003800200 */
[----:B------:R-:W-:Y:S05]  /*04d0*/  @P5 BRA `(.L_x_745) ;  /* 0x0000000000185947 */ /* 0x000fea0003800000 */
[----:B------:R-:W-:Y:S04]  /*04e0*/  LDS R4, [R3+0x20] ;  /* 0x0000200003047984 */ /* 0x000fe80000000800 */
[----:B0123--:R-:W0:Y:S02]  /*04f0*/  LDS R5, [R3] ;  /* 0x0000000003057984 */ /* 0x00fe240000000800 */
[----:B0-----:R-:W-:-:S13]  /*0500*/  FSETP.GT.AND P4, PT, R4, R5, PT ;  /* 0x000000050400720b */ /* 0x001fda0003f84000 */
[----:B------:R-:W-:Y:S04]  /*0510*/  @P4 STS [R3], R4 ;  /* 0x0000000403004388 */ /* 0x000fe80000000800 */
[----:B------:R-:W0:Y:S04]  /*0520*/  @P4 LDS R5, [R2+0x20] ;  /* 0x0000200002054984 */ /* 0x000e280000000800 */
[----:B0-----:R4:W-:Y:S02]  /*0530*/  @P4 STS [R2], R5 ;  /* 0x0000000502004388 */ /* 0x0019e40000000800 */
.L_x_745:
[----:B------:R-:W-:Y:S05]  /*0540*/  BSYNC.RECONVERGENT B0 ;  /* 0x0000000000007941 */ /* 0x000fea0003800200 */
.L_x_744:
[----:B------:R-:W-:Y:S06]  /*0550*/  BAR.SYNC.DEFER_BLOCKING 0x0 ;  /* 0x0000000000007b1d */ /* 0x000fec0000010000 */
[----:B------:R-:W-:Y:S04]  /*0560*/  BSSY.RECONVERGENT B0, `(.L_x_746) ;  /* 0x0000008000007945 */ /* 0x000fe80003800200 */
[----:B------:R-:W-:Y:S05]  /*0570*/  @P0 BRA `(.L_x_747) ;  /* 0x0000000000180947 */ /* 0x000fea0003800000 */
[----:B------:R-:W-:Y:S04]  /*0580*/  LDS R4, [R3+0x40] ;  /* 0x0000400003047984 */ /* 0x000fe80000000800 */
[----:B01234-:R-:W0:Y:S02]  /*0590*/  LDS R5, [R3] ;  /* 0x0000000003057984 */ /* 0x01fe240000000800 */
[----:B0-----:R-:W-:-:S13]  /*05a0*/  FSETP.GT.AND P0, PT, R4, R5, PT ;  /* 0x000000050400720b */ /* 0x001fda0003f04000 */
[----:B------:R-:W-:Y:S04]  /*05b0*/  @P0 STS [R3], R4 ;  /* 0x0000000403000388 */ /* 0x000fe80000000800 */
[----:B------:R-:W0:Y:S04]  /*05c0*/  @P0 LDS R5, [R2+0x40] ;  /* 0x0000400002050984 */ /* 0x000e280000000800 */
[----:B0-----:R0:W-:Y:S02]  /*05d0*/  @P0 STS [R2], R5 ;  /* 0x0000000502000388 */ /* 0x0011e40000000800 */
.L_x_747:
[----:B------:R-:W-:Y:S05]  /*05e0*/  BSYNC.RECONVERGENT B0 ;  /* 0x0000000000007941 */ /* 0x000fea0003800200 */
.L_x_746:
        /* <DEDUP_REMOVED lines=9> */
.L_x_749:
[----:B------:R-:W-:Y:S05]  /*0680*/  BSYNC.RECONVERGENT B0 ;  /* 0x0000000000007941 */ /* 0x000fea0003800200 */
.L_x_748:
        /* <DEDUP_REMOVED lines=9> */
.L_x_751:
[----:B------:R-:W-:Y:S05]  /*0720*/  BSYNC.RECONVERGENT B0 ;  /* 0x0000000000007941 */ /* 0x000fea0003800200 */
.L_x_750:
        /* <DEDUP_REMOVED lines=9> */
.L_x_753:
[----:B------:R-:W-:Y:S05]  /*07c0*/  BSYNC.RECONVERGENT B0 ;  /* 0x0000000000007941 */ /* 0x000fea0003800200 */
.L_x_752:
[----:B------:R-:W-:Y:S08]  /*07d0*/  BAR.SYNC.DEFER_BLOCKING 0x0 ;  /* 0x0000000000007b1d */ /* 0x000ff00000010000 */
[----:B------:R-:W-:Y:S06]  /*07e0*/  BAR.SYNC.DEFER_BLOCKING 0x0 ;  /* 0x0000000000007b1d */ /* 0x000fec0000010000 */
[----:B------:R-:W-:Y:S05]  /*07f0*/  @P6 EXIT ;  /* 0x000000000000694d */ /* 0x000fea0003800000 */
[----:B------:R-:W5:Y:S01]  /*0800*/  LDS R7, [UR4+0x400] ;  /* 0x00040004ff077984 */ /* 0x000f620008000800 */
[----:B01234-:R-:W0:Y:S03]  /*0810*/  LDC.64 R2, c[0x0][0x390] ;  /* 0x0000e400ff027b82 */ /* 0x01fe260000000a00 */
[----:B------:R-:W1:Y:S05]  /*0820*/  LDS R9, [UR4] ;  /* 0x00000004ff097984 */ /* 0x000e6a0008000800 */
[----:B------:R-:W2:Y:S01]  /*0830*/  LDC.64 R4, c[0x0][0x398] ;  /* 0x0000e600ff047b82 */ /* 0x000ea20000000a00 */
[----:B0-----:R-:W-:-:S04]  /*0840*/  IMAD.WIDE.U32 R2, R0, 0x4, R2 ;  /* 0x0000000400027825 */ /* 0x001fc800078e0002 */
[----:B--2---:R-:W-:Y:S01]  /*0850*/  IMAD.WIDE.U32 R4, R0, 0x4, R4 ;  /* 0x0000000400047825 */ /* 0x004fe200078e0004 */
[----:B-----5:R-:W-:Y:S04]  /*0860*/  STG.E desc[UR8][R2.64], R7 ;  /* 0x0000000702007986 */ /* 0x020fe8000c101908 */
[----:B-1----:R-:W-:Y:S01]  /*0870*/  STG.E desc[UR8][R4.64], R9 ;  /* 0x0000000904007986 */ /* 0x002fe2000c101908 */
[----:B------:R-:W-:Y:S05]  /*0880*/  EXIT ;  /* 0x000000000000794d */ /* 0x000fea0003800000 */
.L_x_754:
        /* <DEDUP_REMOVED lines=15> */
.L_x_767:


//--------------------- .nv.shared._ZN3cub18CUB_300001_SM_10006detail9transform16transform_kernelINS2_10policy_hubILb1EN4cuda3std3__45tupleIJN6thrust24THRUST_300001_SM_1000_NS6detail15normal_iteratorINSA_10device_ptrIfEEEESF_EEEE10policy1000El9distFunctSF_JPfSK_EEEvT0_iT1_T2_DpNS2_10kernel_argIT3_EE --------------------------
	.section	.nv.shared._ZN3cub18CUB_300001_SM_10006detail9transform16transform_kernelINS2_10policy_hubILb1EN4cuda3std3__45tupleIJN6thrust24THRUST_300001_SM_1000_NS6detail15normal_iteratorINSA_10device_ptrIfEEEESF_EEEE10policy1000El9distFunctSF_JPfSK_EEEvT0_iT1_T2_DpNS2_10kernel_argIT3_EE,"aw",@nobits
	.sectionflags	@""
	.align	16
	.zero		1024


//--------------------- .nv.shared.reserved.0     --------------------------
	.section	.nv.shared.reserved.0,"aw",@nobits
	.weak		__nv_reservedSMEM_offset_0_alias
	.size		__nv_reservedSMEM_offset_0_alias, 0, 64
	.other		__nv_reservedSMEM_offset_0_alias,@"STO_CUDA_RESERVED_SHARED STV_DEFAULT"
__nv_reservedSMEM_offset_0_alias:
	.zero		0
	.zero		64


//--------------------- .nv.global                --------------------------
	.section	.nv.global,"aw",@nobits
.nv.global:
	.type		_ZN34_INTERNAL_3f8db421_4_k_cu_22db92066thrust24THRUST_300001_SM_1000_NS12placeholders2_8E,@object
	.size		_ZN34_INTERNAL_3f8db421_4_k_cu_22db92066thrust24THRUST_300001_SM_1000_NS12placeholders2_8E,(_ZN34_INTERNAL_3f8db421_4_k_cu_22db92064cuda3std3__436_GLOBAL__N__3f8db421_4_k_cu_22db92066ignoreE - _ZN34_INTERNAL_3f8db421_4_k_cu_22db92066thrust24THRUST_300001_SM_1000_NS12placeholders2_8E)
_ZN34_INTERNAL_3f8db421_4_k_cu_22db92066thrust24THRUST_300001_SM_1000_NS12placeholders2_8E:
	.zero		1
	.type		_ZN34_INTERNAL_3f8db421_4_k_cu_22db92064cuda3std3__436_GLOBAL__N__3f8db421_4_k_cu_22db92066ignoreE,@object
	.size		_ZN34_INTERNAL_3f8db421_4_k_cu_22db92064cuda3std3__436_GLOBAL__N__3f8db421_4_k_cu_22db92066ignoreE,(_ZN34_INTERNAL_3f8db421_4_k_cu_22db92064cuda3std6ranges3__45__cpo4dataE - _ZN34_INTERNAL_3f8db421_4_k_cu_22db92064cuda3std3__436_GLOBAL__N__3f8db421_4_k_cu_22db92066ignoreE)
_ZN34_INTERNAL_3f8db421_4_k_cu_22db92064cuda3std3__436_GLOBAL__N__3f8db421_4_k_cu_22db92066ignoreE:
	.zero		1
	.type		_ZN34_INTERNAL_3f8db421_4_k_cu_22db92064cuda3std6ranges3__45__cpo4dataE,@object
	.size		_ZN34_INTERNAL_3f8db421_4_k_cu_22db92064cuda3std6ranges3__45__cpo4dataE,(_ZN34_INTERNAL_3f8db421_4_k_cu_22db92066thrust24THRUST_300001_SM_1000_NS6system3cpp3parE - _ZN34_INTERNAL_3f8db421_4_k_cu_22db92064cuda3std6ranges3__45__cpo4dataE)
_ZN34_INTERNAL_3f8db421_4_k_cu_22db92064cuda3std6ranges3__45__cpo4dataE:
	.zero		1
	.type		_ZN34_INTERNAL_3f8db421_4_k_cu_22db92066thrust24THRUST_300001_SM_1000_NS6system3cpp3parE,@object
	.size		_ZN34_INTERNAL_3f8db421_4_k_cu_22db92066thrust24THRUST_300001_SM_1000_NS6system3cpp3parE,(_ZN34_INTERNAL_3f8db421_4_k_cu_22db92064cuda3std3__45__cpo5beginE - _ZN34_INTERNAL_3f8db421_4_k_cu_22db92066thrust24THRUST_300001_SM_1000_NS6system3cpp3parE)
_ZN34_INTERNAL_3f8db421_4_k_cu_22db92066thrust24THRUST_300001_SM_1000_NS6system3cpp3parE:
	.zero		1
	.type		_ZN34_INTERNAL_3f8db421_4_k_cu_22db92064cuda3std3__45__cpo5beginE,@object
	.size		_ZN34_INTERNAL_3f8db421_4_k_cu_22db92064cuda3std3__45__cpo5beginE,(_ZN34_INTERNAL_3f8db421_4_k_cu_22db92064cuda3std6ranges3__45__cpo5beginE - _ZN34_INTERNAL_3f8db421_4_k_cu_22db92064cuda3std3__45__cpo5beginE)
_ZN34_INTERNAL_3f8db421_4_k_cu_22db92064cuda3std3__45__cpo5beginE:
	.zero		1
	.type		_ZN34_INTERNAL_3f8db421_4_k_cu_22db92064cuda3std6ranges3__45__cpo5beginE,@object
	.size		_ZN34_INTERNAL_3f8db421_4_k_cu_22db92064cuda3std6ranges3__45__cpo5beginE,(_ZN34_INTERNAL_3f8db421_4_k_cu_22db92066thrust24THRUST_300001_SM_1000_NS6deviceE - _ZN34_INTERNAL_3f8db421_4_k_cu_22db92064cuda3std6ranges3__45__cpo5beginE)
_ZN34_INTERNAL_3f8db421_4_k_cu_22db92064cuda3std6ranges3__45__cpo5beginE:
	.zero		1
	.type		_ZN34_INTERNAL_3f8db421_4_k_cu_22db92066thrust24THRUST_300001_SM_1000_NS6deviceE,@object
	.size		_ZN34_INTERNAL_3f8db421_4_k_cu_22db92066thrust24THRUST_300001_SM_1000_NS6deviceE,(_ZN34_INTERNAL_3f8db421_4_k_cu_22db92064cuda3std3__47nulloptE - _ZN34_INTERNAL_3f8db421_4_k_cu_22db92066thrust24THRUST_300001_SM_1000_NS6deviceE)
_ZN34_INTERNAL_3f8db421_4_k_cu_22db92066thrust24THRUST_300001_SM_1000_NS6deviceE:
	.zero		1
	.type		_ZN34_INTERNAL_3f8db421_4_k_cu_22db92064cuda3std3__47nulloptE,@object
	.size		_ZN34_INTERNAL_3f8db421_4_k_cu_22db92064cuda3std3__47nulloptE,(_ZN34_INTERNAL_3f8db421_4_k_cu_22db92064cuda3std6ranges3__45__cpo8distanceE - _ZN34_INTERNAL_3f8db421_4_k_cu_22db92064cuda3std3__47nulloptE)
_ZN34_INTERNAL_3f8db421_4_k_cu_22db92064cuda3std3__47nulloptE:
	.zero		1
	.type		_ZN34_INTERNAL_3f8db421_4_k_cu_22db92064cuda3std6ranges3__45__cpo8distanceE,@object
	.size		_ZN34_INTERNAL_3f8db421_4_k_cu_22db92064cuda3std6ranges3__45__cpo8distanceE,(_ZN34_INTERNAL_3f8db421_4_k_cu_22db92066thrust24THRUST_300001_SM_1000_NS12placeholders2_4E - _ZN34_INTERNAL_3f8db421_4_k_cu_22db92064cuda3std6ranges3__45__cpo8distanceE)
_ZN34_INTERNAL_3f8db421_4_k_cu_22db92064cuda3std6ranges3__45__cpo8distanceE:
	.zero		1
	.type		_ZN34_INTERNAL_3f8db421_4_k_cu_22db92066thrust24THRUST_300001_SM_1000_NS12placeholders2_4E,@object
	.size		_ZN34_INTERNAL_3f8db421_4_k_cu_22db92066thrust24THRUST_300001_SM_1000_NS12placeholders2_4E,(_ZN34_INTERNAL_3f8db421_4_k_cu_22db92064cuda3std3__45__cpo6rbeginE - _ZN34_INTERNAL_3f8db421_4_k_cu_22db92066thrust24THRUST_300001_SM_1000_NS12placeholders2_4E)
_ZN34_INTERNAL_3f8db421_4_k_cu_22db92066thrust24THRUST_300001_SM_1000_NS12placeholders2_4E:
	.zero		1
	.type		_ZN34_INTERNAL_3f8db421_4_k_cu_22db92064cuda3std3__45__cpo6rbeginE,@object
	.size		_ZN34_INTERNAL_3f8db421_4_k_cu_22db92064cuda3std3__45__cpo6rbeginE,(_ZN34_INTERNAL_3f8db421_4_k_cu_22db92064cuda3std6ranges3__45__cpo7advanceE - _ZN34_INTERNAL_3f8db421_4_k_cu_22db92064cuda3std3__45__cpo6rbeginE)
_ZN34_INTERNAL_3f8db421_4_k_cu_22db92064cuda3std3__45__cpo6rbeginE:
	.zero		1
	.type		_ZN34_INTERNAL_3f8db421_4_k_cu_22db92064cuda3std6ranges3__45__cpo7advanceE,@object
	.size		_ZN34_INTERNAL_3f8db421_4_k_cu_22db92064cuda3std6ranges3__45__cpo7advanceE,(_ZN34_INTERNAL_3f8db421_4_k_cu_22db92066thrust24THRUST_300001_SM_1000_NS12placeholders3_10E - _ZN34_INTERNAL_3f8db421_4_k_cu_22db92064cuda3std6ranges3__45__cpo7advanceE)
_ZN34_INTERNAL_3f8db421_4_k_cu_22db92064cuda3std6ranges3__45__cpo7advanceE:
	.zero		1
	.type		_ZN34_INTERNAL_3f8db421_4_k_cu_22db92066thrust24THRUST_300001_SM_1000_NS12placeholders3_10E,@object
	.size		_ZN34_INTERNAL_3f8db421_4_k_cu_22db92066thrust24THRUST_300001_SM_1000_NS12placeholders3_10E,(_ZN34_INTERNAL_3f8db421_4_k_cu_22db92064cuda3std3__48in_placeE - _ZN34_INTERNAL_3f8db421_4_k_cu_22db92066thrust24THRUST_300001_SM_1000_NS12placeholders3_10E)
_ZN34_INTERNAL_3f8db421_4_k_cu_22db92066thrust24THRUST_300001_SM_1000_NS12placeholders3_10E:
	.zero		1
	.type		_ZN34_INTERNAL_3f8db421_4_k_cu_22db92064cuda3std3__48in_placeE,@object
	.size		_ZN34_INTERNAL_3f8db421_4_k_cu_22db92064cuda3std3__48in_placeE,(_ZN34_INTERNAL_3f8db421_4_k_cu_22db92064cuda3std6ranges3__45__cpo4sizeE - _ZN34_INTERNAL_3f8db421_4_k_cu_22db92064cuda3std3__48in_placeE)
_ZN34_INTERNAL_3f8db421_4_k_cu_22db92064cuda3std3__48in_placeE:
	.zero		1
	.type		_ZN34_INTERNAL_3f8db421_4_k_cu_22db92064cuda3std6ranges3__45__cpo4sizeE,@object
	.size		_ZN34_INTERNAL_3f8db421_4_k_cu_22db92064cuda3std6ranges3__45__cpo4sizeE,(_ZN34_INTERNAL_3f8db421_4_k_cu_22db92066thrust24THRUST_300001_SM_1000_NS12placeholders2_2E - _ZN34_INTERNAL_3f8db421_4_k_cu_22db92064cuda3std6ranges3__45__cpo4sizeE)
_ZN34_INTERNAL_3f8db421_4_k_cu_22db92064cuda3std6ranges3__45__cpo4sizeE:
	.zero		1
	.type		_ZN34_INTERNAL_3f8db421_4_k_cu_22db92066thrust24THRUST_300001_SM_1000_NS12placeholders2_2E,@object
	.size		_ZN34_INTERNAL_3f8db421_4_k_cu_22db92066thrust24THRUST_300001_SM_1000_NS12placeholders2_2E,(_ZN34_INTERNAL_3f8db421_4_k_cu_22db92064cuda3std3__45__cpo6cbeginE - _ZN34_INTERNAL_3f8db421_4_k_cu_22db92066thrust24THRUST_300001_SM_1000_NS12placeholders2_2E)
_ZN34_INTERNAL_3f8db421_4_k_cu_22db92066thrust24THRUST_300001_SM_1000_NS12placeholders2_2E:
	.zero		1
	.type		_ZN34_INTERNAL_3f8db421_4_k_cu_22db92064cuda3std3__45__cpo6cbeginE,@object
	.size		_ZN34_INTERNAL_3f8db421_4_k_cu_22db92064cuda3std3__45__cpo6cbeginE,(_ZN34_INTERNAL_3f8db421_4_k_cu_22db92064cuda3std6ranges3__45__cpo6cbeginE - _ZN34_INTERNAL_3f8db421_4_k_cu_22db92064cuda3std3__45__cpo6cbeginE)
_ZN34_INTERNAL_3f8db421_4_k_cu_22db92064cuda3std3__45__cpo6cbeginE:
	.zero		1
	.type		_ZN34_INTERNAL_3f8db421_4_k_cu_22db92064cuda3std6ranges3__45__cpo6cbeginE,@object
	.size		_ZN34_INTERNAL_3f8db421_4_k_cu_22db92064cuda3std6ranges3__45__cpo6cbeginE,(_ZN34_INTERNAL_3f8db421_4_k_cu_22db92066thrust24THRUST_300001_SM_1000_NS12placeholders2_6E - _ZN34_INTERNAL_3f8db421_4_k_cu_22db92064cuda3std6ranges3__45__cpo6cbeginE)
_ZN34_INTERNAL_3f8db421_4_k_cu_22db92064cuda3std6ranges3__45__cpo6cbeginE:
	.zero		1
	.type		_ZN34_INTERNAL_3f8db421_4_k_cu_22db92066thrust24THRUST_300001_SM_1000_NS12placeholders2_6E,@object
	.size		_ZN34_INTERNAL_3f8db421_4_k_cu_22db92066thrust24THRUST_300001_SM_1000_NS12placeholders2_6E,(_ZN34_INTERNAL_3f8db421_4_k_cu_22db92064cuda3std3__45__cpo7crbeginE - _ZN34_INTERNAL_3f8db421_4_k_cu_22db92066thrust24THRUST_300001_SM_1000_NS12placeholders2_6E)
_ZN34_INTERNAL_3f8db421_4_k_cu_22db92066thrust24THRUST_300001_SM_1000_NS12placeholders2_6E:
	.zero		1
	.type		_ZN34_INTERNAL_3f8db421_4_k_cu_22db92064cuda3std3__45__cpo7crbeginE,@object
	.size		_ZN34_INTERNAL_3f8db421_4_k_cu_22db92064cuda3std3__45__cpo7crbeginE,(_ZN34_INTERNAL_3f8db421_4_k_cu_22db92064cuda3std6ranges3__45__cpo4nextE - _ZN34_INTERNAL_3f8db421_4_k_cu_22db92064cuda3std3__45__cpo7crbeginE)
_ZN34_INTERNAL_3f8db421_4_k_cu_22db92064cuda3std3__45__cpo7crbeginE:
	.zero		1
	.type		_ZN34_INTERNAL_3f8db421_4_k_cu_22db92064cuda3std6ranges3__45__cpo4nextE,@object
	.size		_ZN34_INTERNAL_3f8db421_4_k_cu_22db92064cuda3std6ranges3__45__cpo4nextE,(_ZN34_INTERNAL_3f8db421_4_k_cu_22db92064cuda3std6ranges3__45__cpo4swapE - _ZN34_INTERNAL_3f8db421_4_k_cu_22db92064cuda3std6ranges3__45__cpo4nextE)
_ZN34_INTERNAL_3f8db421_4_k_cu_22db92064cuda3std6ranges3__45__cpo4nextE:
	.zero		1
	.type		_ZN34_INTERNAL_3f8db421_4_k_cu_22db92064cuda3std6ranges3__45__cpo4swapE,@object
	.size		_ZN34_INTERNAL_3f8db421_4_k_cu_22db92064cuda3std6ranges3__45__cpo4swapE,(_ZN34_INTERNAL_3f8db421_4_k_cu_22db92066thrust24THRUST_300001_SM_1000_NS8cuda_cub10par_nosyncE - _ZN34_INTERNAL_3f8db421_4_k_cu_22db92064cuda3std6ranges3__45__cpo4swapE)
_ZN34_INTERNAL_3f8db421_4_k_cu_22db92064cuda3std6ranges3__45__cpo4swapE:
	.zero		1
	.type		_ZN34_INTERNAL_3f8db421_4_k_cu_22db92066thrust24THRUST_300001_SM_1000_NS8cuda_cub10par_nosyncE,@object
	.size		_ZN34_INTERNAL_3f8db421_4_k_cu_22db92066thrust24THRUST_300001_SM_1000_NS8cuda_cub10par_nosyncE,(_ZN34_INTERNAL_3f8db421_4_k_cu_22db92066thrust24THRUST_300001_SM_1000_NS3seqE - _ZN34_INTERNAL_3f8db421_4_k_cu_22db92066thrust24THRUST_300001_SM_1000_NS8cuda_cub10par_nosyncE)
_ZN34_INTERNAL_3f8db421_4_k_cu_22db92066thrust24THRUST_300001_SM_1000_NS8cuda_cub10par_nosyncE:
	.zero		1
	.type		_ZN34_INTERNAL_3f8db421_4_k_cu_22db92066thrust24THRUST_300001_SM_1000_NS3seqE,@object
	.size		_ZN34_INTERNAL_3f8db421_4_k_cu_22db92066thrust24THRUST_300001_SM_1000_NS3seqE,(_ZN34_INTERNAL_3f8db421_4_k_cu_22db92064cuda3std3__420unreachable_sentinelE - _ZN34_INTERNAL_3f8db421_4_k_cu_22db92066thrust24THRUST_300001_SM_1000_NS3seqE)
_ZN34_INTERNAL_3f8db421_4_k_cu_22db92066thrust24THRUST_300001_SM_1000_NS3seqE:
	.zero		1
	.type		_ZN34_INTERNAL_3f8db421_4_k_cu_22db92064cuda3std3__420unreachable_sentinelE,@object
	.size		_ZN34_INTERNAL_3f8db421_4_k_cu_22db92064cuda3std3__420unreachable_sentinelE,(_ZN34_INTERNAL_3f8db421_4_k_cu_22db92064cuda3std6ranges3__45__cpo5ssizeE - _ZN34_INTERNAL_3f8db421_4_k_cu_22db92064cuda3std3__420unreachable_sentinelE)
_ZN34_INTERNAL_3f8db421_4_k_cu_22db92064cuda3std3__420unreachable_sentinelE:
	.zero		1
	.type		_ZN34_INTERNAL_3f8db421_4_k_cu_22db92064cuda3std6ranges3__45__cpo5ssizeE,@object
	.size		_ZN34_INTERNAL_3f8db421_4_k_cu_22db92064cuda3std6ranges3__45__cpo5ssizeE,(_ZN34_INTERNAL_3f8db421_4_k_cu_22db92066thrust24THRUST_300001_SM_1000_NS12placeholders2_3E - _ZN34_INTERNAL_3f8db421_4_k_cu_22db92064cuda3std6ranges3__45__cpo5ssizeE)
_ZN34_INTERNAL_3f8db421_4_k_cu_22db92064cuda3std6ranges3__45__cpo5ssizeE:
	.zero		1
	.type		_ZN34_INTERNAL_3f8db421_4_k_cu_22db92066thrust24THRUST_300001_SM_1000_NS12placeholders2_3E,@object
	.size		_ZN34_INTERNAL_3f8db421_4_k_cu_22db92066thrust24THRUST_300001_SM_1000_NS12placeholders2_3E,(_ZN34_INTERNAL_3f8db421_4_k_cu_22db92064cuda3std3__45__cpo4cendE - _ZN34_INTERNAL_3f8db421_4_k_cu_22db92066thrust24THRUST_300001_SM_1000_NS12placeholders2_3E)
_ZN34_INTERNAL_3f8db421_4_k_cu_22db92066thrust24THRUST_300001_SM_1000_NS12placeholders2_3E:
	.zero		1
	.type		_ZN34_INTERNAL_3f8db421_4_k_cu_22db92064cuda3std3__45__cpo4cendE,@object
	.size		_ZN34_INTERNAL_3f8db421_4_k_cu_22db92064cuda3std3__45__cpo4cendE,(_ZN34_INTERNAL_3f8db421_4_k_cu_22db92064cuda3std6ranges3__45__cpo4cendE - _ZN34_INTERNAL_3f8db421_4_k_cu_22db92064cuda3std3__45__cpo4cendE)
_ZN34_INTERNAL_3f8db421_4_k_cu_22db92064cuda3std3__45__cpo4cendE:
	.zero		1
	.type		_ZN34_INTERNAL_3f8db421_4_k_cu_22db92064cuda3std6ranges3__45__cpo4cendE,@object
	.size		_ZN34_INTERNAL_3f8db421_4_k_cu_22db92064cuda3std6ranges3__45__cpo4cendE,(_ZN34_INTERNAL_3f8db421_4_k_cu_22db92066thrust24THRUST_300001_SM_1000_NS12placeholders2_7E - _ZN34_INTERNAL_3f8db421_4_k_cu_22db92064cuda3std6ranges3__45__cpo4cendE)
_ZN34_INTERNAL_3f8db421_4_k_cu_22db92064cuda3std6ranges3__45__cpo4cendE:
	.zero		1
	.type		_ZN34_INTERNAL_3f8db421_4_k_cu_22db92066thrust24THRUST_300001_SM_1000_NS12placeholders2_7E,@object
	.size		_ZN34_INTERNAL_3f8db421_4_k_cu_22db92066thrust24THRUST_300001_SM_1000_NS12placeholders2_7E,(_ZN34_INTERNAL_3f8db421_4_k_cu_22db92064cuda3std3__45__cpo5crendE - _ZN34_INTERNAL_3f8db421_4_k_cu_22db92066thrust24THRUST_300001_SM_1000_NS12placeholders2_7E)
_ZN34_INTERNAL_3f8db421_4_k_cu_22db92066thrust24THRUST_300001_SM_1000_NS12placeholders2_7E:
	.zero		1
	.type		_ZN34_INTERNAL_3f8db421_4_k_cu_22db92064cuda3std3__45__cpo5crendE,@object
	.size		_ZN34_INTERNAL_3f8db421_4_k_cu_22db92064cuda3std3__45__cpo5crendE,(_ZN34_INTERNAL_3f8db421_4_k_cu_22db92064cuda3std6ranges3__45__cpo4prevE - _ZN34_INTERNAL_3f8db421_4_k_cu_22db92064cuda3std3__45__cpo5crendE)
_ZN34_INTERNAL_3f8db421_4_k_cu_22db92064cuda3std3__45__cpo5crendE:
	.zero		1
	.type		_ZN34_INTERNAL_3f8db421_4_k_cu_22db92064cuda3std6ranges3__45__cpo4prevE,@object
	.size		_ZN34_INTERNAL_3f8db421_4_k_cu_22db92064cuda3std6ranges3__45__cpo4prevE,(_ZN34_INTERNAL_3f8db421_4_k_cu_22db92064cuda3std6ranges3__45__cpo9iter_moveE - _ZN34_INTERNAL_3f8db421_4_k_cu_22db92064cuda3std6ranges3__45__cpo4prevE)
_ZN34_INTERNAL_3f8db421_4_k_cu_22db92064cuda3std6ranges3__45__cpo4prevE:
	.zero		1
	.type		_ZN34_INTERNAL_3f8db421_4_k_cu_22db92064cuda3std6ranges3__45__cpo9iter_moveE,@object
	.size		_ZN34_INTERNAL_3f8db421_4_k_cu_22db92064cuda3std6ranges3__45__cpo9iter_moveE,(_ZN34_INTERNAL_3f8db421_4_k_cu_22db92066thrust24THRUST_300001_SM_1000_NS6system6detail10sequential3seqE - _ZN34_INTERNAL_3f8db421_4_k_cu_22db92064cuda3std6ranges3__45__cpo9iter_moveE)
_ZN34_INTERNAL_3f8db421_4_k_cu_22db92064cuda3std6ranges3__45__cpo9iter_moveE:
	.zero		1
	.type		_ZN34_INTERNAL_3f8db421_4_k_cu_22db92066thrust24THRUST_300001_SM_1000_NS6system6detail10sequential3seqE,@object
	.size		_ZN34_INTERNAL_3f8db421_4_k_cu_22db92066thrust24THRUST_300001_SM_1000_NS6system6detail10sequential3seqE,(_ZN34_INTERNAL_3f8db421_4_k_cu_22db92066thrust24THRUST_300001_SM_1000_NS12placeholders2_9E - _ZN34_INTERNAL_3f8db421_4_k_cu_22db92066thrust24THRUST_300001_SM_1000_NS6system6detail10sequential3seqE)
_ZN34_INTERNAL_3f8db421_4_k_cu_22db92066thrust24THRUST_300001_SM_1000_NS6system6detail10sequential3seqE:
	.zero		1
	.type		_ZN34_INTERNAL_3f8db421_4_k_cu_22db92066thrust24THRUST_300001_SM_1000_NS12placeholders2_9E,@object
	.size		_ZN34_INTERNAL_3f8db421_4_k_cu_22db92066thrust24THRUST_300001_SM_1000_NS12placeholders2_9E,(_ZN34_INTERNAL_3f8db421_4_k_cu_22db92064cuda3std3__419piecewise_constructE - _ZN34_INTERNAL_3f8db421_4_k_cu_22db92066thrust24THRUST_300001_SM_1000_NS12placeholders2_9E)
_ZN34_INTERNAL_3f8db421_4_k_cu_22db92066thrust24THRUST_300001_SM_1000_NS12placeholders2_9E:
	.zero		1
	.type		_ZN34_INTERNAL_3f8db421_4_k_cu_22db92064cuda3std3__419piecewise_constructE,@object
	.size		_ZN34_INTERNAL_3f8db421_4_k_cu_22db92064cuda3std3__419piecewise_constructE,(_ZN34_INTERNAL_3f8db421_4_k_cu_22db92064cuda3std6ranges3__45__cpo5cdataE - _ZN34_INTERNAL_3f8db421_4_k_cu_22db92064cuda3std3__419piecewise_constructE)
_ZN34_INTERNAL_3f8db421_4_k_cu_22db92064cuda3std3__419piecewise_constructE:
	.zero		1
	.type		_ZN34_INTERNAL_3f8db421_4_k_cu_22db92064cuda3std6ranges3__45__cpo5cdataE,@object
	.size		_ZN34_INTERNAL_3f8db421_4_k_cu_22db92064cuda3std6ranges3__45__cpo5cdataE,(_ZN34_INTERNAL_3f8db421_4_k_cu_22db92066thrust24THRUST_300001_SM_1000_NS12placeholders2_1E - _ZN34_INTERNAL_3f8db421_4_k_cu_22db92064cuda3std6ranges3__45__cpo5cdataE)
_ZN34_INTERNAL_3f8db421_4_k_cu_22db92064cuda3std6ranges3__45__cpo5cdataE:
	.zero		1
	.type		_ZN34_INTERNAL_3f8db421_4_k_cu_22db92066thrust24THRUST_300001_SM_1000_NS12placeholders2_1E,@object
	.size		_ZN34_INTERNAL_3f8db421_4_k_cu_22db92066thrust24THRUST_300001_SM_1000_NS12placeholders2_1E,(_ZN34_INTERNAL_3f8db421_4_k_cu_22db92064cuda3std3__45__cpo3endE - _ZN34_INTERNAL_3f8db421_4_k_cu_22db92066thrust24THRUST_300001_SM_1000_NS12placeholders2_1E)
_ZN34_INTERNAL_3f8db421_4_k_cu_22db92066thrust24THRUST_300001_SM_1000_NS12placeholders2_1E:
	.zero		1
	.type		_ZN34_INTERNAL_3f8db421_4_k_cu_22db92064cuda3std3__45__cpo3endE,@object
	.size		_ZN34_INTERNAL_3f8db421_4_k_cu_22db92064cuda3std3__45__cpo3endE,(_ZN34_INTERNAL_3f8db421_4_k_cu_22db92064cuda3std6ranges3__45__cpo3endE - _ZN34_INTERNAL_3f8db421_4_k_cu_22db92064cuda3std3__45__cpo3endE)
_ZN34_INTERNAL_3f8db421_4_k_cu_22db92064cuda3std3__45__cpo3endE:
	.zero		1
	.type		_ZN34_INTERNAL_3f8db421_4_k_cu_22db92064cuda3std6ranges3__45__cpo3endE,@object
	.size		_ZN34_INTERNAL_3f8db421_4_k_cu_22db92064cuda3std6ranges3__45__cpo3endE,(_ZN34_INTERNAL_3f8db421_4_k_cu_22db92066thrust24THRUST_300001_SM_1000_NS12placeholders2_5E - _ZN34_INTERNAL_3f8db421_4_k_cu_22db92064cuda3std6ranges3__45__cpo3endE)
_ZN34_INTERNAL_3f8db421_4_k_cu_22db92064cuda3std6ranges3__45__cpo3endE:
	.zero		1
	.type		_ZN34_INTERNAL_3f8db421_4_k_cu_22db92066thrust24THRUST_300001_SM_1000_NS12placeholders2_5E,@object
	.size		_ZN34_INTERNAL_3f8db421_4_k_cu_22db92066thrust24THRUST_300001_SM_1000_NS12placeholders2_5E,(_ZN34_INTERNAL_3f8db421_4_k_cu_22db92064cuda3std3__45__cpo4rendE - _ZN34_INTERNAL_3f8db421_4_k_cu_22db92066thrust24THRUST_300001_SM_1000_NS12placeholders2_5E)
_ZN34_INTERNAL_3f8db421_4_k_cu_22db92066thrust24THRUST_300001_SM_1000_NS12placeholders2_5E:
	.zero		1
	.type		_ZN34_INTERNAL_3f8db421_4_k_cu_22db92064cuda3std3__45__cpo4rendE,@object
	.size		_ZN34_INTERNAL_3f8db421_4_k_cu_22db92064cuda3std3__45__cpo4rendE,(_ZN34_INTERNAL_3f8db421_4_k_cu_22db92064cuda3std6ranges3__45__cpo9iter_swapE - _ZN34_INTERNAL_3f8db421_4_k_cu_22db92064cuda3std3__45__cpo4rendE)
_ZN34_INTERNAL_3f8db421_4_k_cu_22db92064cuda3std3__45__cpo4rendE:
	.zero		1
	.type		_ZN34_INTERNAL_3f8db421_4_k_cu_22db92064cuda3std6ranges3__45__cpo9iter_swapE,@object
	.size		_ZN34_INTERNAL_3f8db421_4_k_cu_22db92064cuda3std6ranges3__45__cpo9iter_swapE,(_ZN34_INTERNAL_3f8db421_4_k_cu_22db92064cuda3std3__48unexpectE - _ZN34_INTERNAL_3f8db421_4_k_cu_22db92064cuda3std6ranges3__45__cpo9iter_swapE)
_ZN34_INTERNAL_3f8db421_4_k_cu_22db92064cuda3std6ranges3__45__cpo9iter_swapE:
	.zero		1
	.type		_ZN34_INTERNAL_3f8db421_4_k_cu_22db92064cuda3std3__48unexpectE,@object
	.size		_ZN34_INTERNAL_3f8db421_4_k_cu_22db92064cuda3std3__48unexpectE,(_ZN34_INTERNAL_3f8db421_4_k_cu_22db92066thrust24THRUST_300001_SM_1000_NS8cuda_cub3parE - _ZN34_INTERNAL_3f8db421_4_k_cu_22db92064cuda3std3__48unexpectE)
_ZN34_INTERNAL_3f8db421_4_k_cu_22db92064cuda3std3__48unexpectE:
	.zero		1
	.type		_ZN34_INTERNAL_3f8db421_4_k_cu_22db92066thrust24THRUST_300001_SM_1000_NS8cuda_cub3parE,@object
	.size		_ZN34_INTERNAL_3f8db421_4_k_cu_22db92066thrust24THRUST_300001_SM_1000_NS8cuda_cub3parE,(.L_29 - _ZN34_INTERNAL_3f8db421_4_k_cu_22db92066thrust24THRUST_300001_SM_1000_NS8cuda_cub3parE)
_ZN34_INTERNAL_3f8db421_4_k_cu_22db92066thrust24THRUST_300001_SM_1000_NS8cuda_cub3parE:
	.zero		1
.L_29:


//--------------------- .nv.shared._ZN3cub18CUB_300001_SM_10006detail9transform16transform_kernelINS2_10policy_hubILb1EN4cuda3std3__45tupleIJN6thrust24THRUST_300001_SM_1000_NS6detail15normal_iteratorINSA_10device_ptrIfEEEESF_EEEE10policy1000Ei9distFunctSF_JPfSK_EEEvT0_iT1_T2_DpNS2_10kernel_argIT3_EE --------------------------
	.section	.nv.shared._ZN3cub18CUB_300001_SM_10006detail9transform16transform_kernelINS2_10policy_hubILb1EN4cuda3std3__45tupleIJN6thrust24THRUST_300001_SM_1000_NS6detail15normal_iteratorINSA_10device_ptrIfEEEESF_EEEE10policy1000Ei9distFunctSF_JPfSK_EEEvT0_iT1_T2_DpNS2_10kernel_argIT3_EE,"aw",@nobits
	.sectionflags	@""
	.align	16
	.zero		1024


//--------------------- .nv.shared._ZN3cub18CUB_300001_SM_10006detail8for_each13static_kernelINS2_12policy_hub_t12policy_500_tEmN6thrust24THRUST_300001_SM_1000_NS8cuda_cub20__uninitialized_fill7functorINS7_10device_ptrIfEEfEEEEvT0_T1_ --------------------------
	.section	.nv.shared._ZN3cub18CUB_300001_SM_10006detail8for_each13static_kernelINS2_12policy_hub_t12policy_500_tEmN6thrust24THRUST_300001_SM_1000_NS8cuda_cub20__uninitialized_fill7functorINS7_10device_ptrIfEEfEEEEvT0_T1_,"aw",@nobits
	.sectionflags	@""
	.align	16
	.zero		1024


//--------------------- .nv.shared._ZN3cub18CUB_300001_SM_10006detail11EmptyKernelIvEEvv --------------------------
	.section	.nv.shared._ZN3cub18CUB_300001_SM_10006detail11EmptyKernelIvEEvv,"aw",@nobits
	.sectionflags	@""
	.align	16
	.zero		1024


//--------------------- .nv.shared._ZN6thrust24THRUST_300001_SM_1000_NS8cuda_cub4core6detail13_kernel_agentINS1_8__reduce11ReduceAgentIPN4cuda3std3__45tupleIJflEEESC_SB_lNS1_9__extrema9arg_max_fIflNS9_4lessIfEEEEEEJSC_SC_iSH_EEEvDpT0_ --------------------------
	.section	.nv.shared._ZN6thrust24THRUST_300001_SM_1000_NS8cuda_cub4core6detail13_kernel_agentINS1_8__reduce11ReduceAgentIPN4cuda3std3__45tupleIJflEEESC_SB_lNS1_9__extrema9arg_max_fIflNS9_4lessIfEEEEEEJSC_SC_iSH_EEEvDpT0_,"aw",@nobits
	.sectionflags	@""
	.align	16
	.zero		1024


//--------------------- .nv.shared._ZN6thrust24THRUST_300001_SM_1000_NS8cuda_cub4core6detail13_kernel_agentINS1_8__reduce10DrainAgentIlEEJN3cub18CUB_300001_SM_10009GridQueueIyEElEEEvDpT0_ --------------------------
	.section	.nv.shared._ZN6thrust24THRUST_300001_SM_1000_NS8cuda_cub4core6detail13_kernel_agentINS1_8__reduce10DrainAgentIlEEJN3cub18CUB_300001_SM_10009GridQueueIyEElEEEvDpT0_,"aw",@nobits
	.sectionflags	@""
	.align	16
	.zero		1024


//--------------------- .nv.shared._ZN6thrust24THRUST_300001_SM_1000_NS8cuda_cub4core6detail13_kernel_agentINS1_8__reduce11ReduceAgentINS0_12zip_iteratorIN4cuda3std3__45tupleIJNS0_6detail15normal_iteratorINS0_10device_ptrIfEEEENS0_17counting_iteratorIlNS0_11use_defaultESI_SI_EEEEEEEPNSB_IJflEEESM_lNS1_9__extrema9arg_max_fIflNSA_4lessIfEEEEEEJSL_SN_lN3cub18CUB_300001_SM_100013GridEvenShareIlEENSV_9GridQueueIyEESS_EEEvDpT0_ --------------------------
	.section	.nv.shared._ZN6thrust24THRUST_300001_SM_1000_NS8cuda_cub4core6detail13_kernel_agentINS1_8__reduce11ReduceAgentINS0_12zip_iteratorIN4cuda3std3__45tupleIJNS0_6detail15normal_iteratorINS0_10device_ptrIfEEEENS0_17counting_iteratorIlNS0_11use_defaultESI_SI_EEEEEEEPNSB_IJflEEESM_lNS1_9__extrema9arg_max_fIflNSA_4lessIfEEEEEEJSL_SN_lN3cub18CUB_300001_SM_100013GridEvenShareIlEENSV_9GridQueueIyEESS_EEEvDpT0_,"aw",@nobits
	.sectionflags	@""
	.align	16
	.zero		1024


//--------------------- .nv.shared._ZN6thrust24THRUST_300001_SM_1000_NS8cuda_cub4core6detail13_kernel_agentINS1_8__reduce11ReduceAgentINS0_12zip_iteratorIN4cuda3std3__45tupleIJNS0_6detail15normal_iteratorINS0_10device_ptrIfEEEENS0_17counting_iteratorIlNS0_11use_defaultESI_SI_EEEEEEEPNSB_IJflEEESM_lNS1_9__extrema9arg_max_fIflNSA_4lessIfEEEEEEJSL_SN_lSS_EEEvDpT0_ --------------------------
	.section	.nv.shared._ZN6thrust24THRUST_300001_SM_1000_NS8cuda_cub4core6detail13_kernel_agentINS1_8__reduce11ReduceAgentINS0_12zip_iteratorIN4cuda3std3__45tupleIJNS0_6detail15normal_iteratorINS0_10device_ptrIfEEEENS0_17counting_iteratorIlNS0_11use_defaultESI_SI_EEEEEEEPNSB_IJflEEESM_lNS1_9__extrema9arg_max_fIflNSA_4lessIfEEEEEEJSL_SN_lSS_EEEvDpT0_,"aw",@nobits
	.sectionflags	@""
	.align	16
	.zero		1024


//--------------------- .nv.shared._ZN6thrust24THRUST_300001_SM_1000_NS8cuda_cub4core6detail13_kernel_agentINS1_8__reduce11ReduceAgentIPN4cuda3std3__45tupleIJflEEESC_SB_iNS1_9__extrema9arg_max_fIflNS9_4lessIfEEEEEEJSC_SC_iSH_EEEvDpT0_ --------------------------
	.section	.nv.shared._ZN6thrust24THRUST_300001_SM_1000_NS8cuda_cub4core6detail13_kernel_agentINS1_8__reduce11ReduceAgentIPN4cuda3std3__45tupleIJflEEESC_SB_iNS1_9__extrema9arg_max_fIflNS9_4lessIfEEEEEEJSC_SC_iSH_EEEvDpT0_,"aw",@nobits
	.sectionflags	@""
	.align	16
	.zero		1024


//--------------------- .nv.shared._ZN6thrust24THRUST_300001_SM_1000_NS8cuda_cub4core6detail13_kernel_agentINS1_8__reduce10DrainAgentIiEEJN3cub18CUB_300001_SM_10009GridQueueIjEEiEEEvDpT0_ --------------------------
	.section	.nv.shared._ZN6thrust24THRUST_300001_SM_1000_NS8cuda_cub4core6detail13_kernel_agentINS1_8__reduce10DrainAgentIiEEJN3cub18CUB_300001_SM_10009GridQueueIjEEiEEEvDpT0_,"aw",@nobits
	.sectionflags	@""
	.align	16
	.zero		1024


//--------------------- .nv.shared._ZN6thrust24THRUST_300001_SM_1000_NS8cuda_cub4core6detail13_kernel_agentINS1_8__reduce11ReduceAgentINS0_12zip_iteratorIN4cuda3std3__45tupleIJNS0_6detail15normal_iteratorINS0_10device_ptrIfEEEENS0_17counting_iteratorIlNS0_11use_defaultESI_SI_EEEEEEEPNSB_IJflEEESM_iNS1_9__extrema9arg_max_fIflNSA_4lessIfEEEEEEJSL_SN_iN3cub18CUB_300001_SM_100013GridEvenShareIiEENSV_9GridQueueIjEESS_EEEvDpT0_ --------------------------
	.section	.nv.shared._ZN6thrust24THRUST_300001_SM_1000_NS8cuda_cub4core6detail13_kernel_agentINS1_8__reduce11ReduceAgentINS0_12zip_iteratorIN4cuda3std3__45tupleIJNS0_6detail15normal_iteratorINS0_10device_ptrIfEEEENS0_17counting_iteratorIlNS0_11use_defaultESI_SI_EEEEEEEPNSB_IJflEEESM_iNS1_9__extrema9arg_max_fIflNSA_4lessIfEEEEEEJSL_SN_iN3cub18CUB_300001_SM_100013GridEvenShareIiEENSV_9GridQueueIjEESS_EEEvDpT0_,"aw",@nobits
	.sectionflags	@""
	.align	16
	.zero		1024


//--------------------- .nv.shared._ZN6thrust24THRUST_300001_SM_1000_NS8cuda_cub4core6detail13_kernel_agentINS1_8__reduce11ReduceAgentINS0_12zip_iteratorIN4cuda3std3__45tupleIJNS0_6detail15normal_iteratorINS0_10device_ptrIfEEEENS0_17counting_iteratorIlNS0_11use_defaultESI_SI_EEEEEEEPNSB_IJflEEESM_iNS1_9__extrema9arg_max_fIflNSA_4lessIfEEEEEEJSL_SN_iSS_EEEvDpT0_ --------------------------
	.section	.nv.shared._ZN6thrust24THRUST_300001_SM_1000_NS8cuda_cub4core6detail13_kernel_agentINS1_8__reduce11ReduceAgentINS0_12zip_iteratorIN4cuda3std3__45tupleIJNS0_6detail15normal_iteratorINS0_10device_ptrIfEEEENS0_17counting_iteratorIlNS0_11use_defaultESI_SI_EEEEEEEPNSB_IJflEEESM_iNS1_9__extrema9arg_max_fIflNSA_4lessIfEEEEEEJSL_SN_iSS_EEEvDpT0_,"aw",@nobits
	.sectionflags	@""
	.align	16
	.zero		1024


//--------------------- .nv.shared._Z7findMaxPfiPiS_ --------------------------
	.section	.nv.shared._Z7findMaxPfiPiS_,"aw",@nobits
	.sectionflags	@""
	.align	16
.nv.shared._Z7findMaxPfiPiS_:
	.zero		3072


//--------------------- .nv.constant0._ZN3cub18CUB_300001_SM_10006detail9transform16transform_kernelINS2_10policy_hubILb1EN4cuda3std3__45tupleIJN6thrust24THRUST_300001_SM_1000_NS6detail15normal_iteratorINSA_10device_ptrIfEEEESF_EEEE10policy1000El9distFunctSF_JPfSK_EEEvT0_iT1_T2_DpNS2_10kernel_argIT3_EE --------------------------
	.section	.nv.constant0._ZN3cub18CUB_300001_SM_10006detail9transform16transform_kernelINS2_10policy_hubILb1EN4cuda3std3__45tupleIJN6thrust24THRUST_300001_SM_1000_NS6detail15normal_iteratorINSA_10device_ptrIfEEEESF_EEEE10policy1000El9distFunctSF_JPfSK_EEEvT0_iT1_T2_DpNS2_10kernel_argIT3_EE,"a",@progbits
	.sectionflags	@""
	.align	4
.nv.constant0._ZN3cub18CUB_300001_SM_10006detail9transform16transform_kernelINS2_10policy_hubILb1EN4cuda3std3__45tupleIJN6thrust24THRUST_300001_SM_1000_NS6detail15normal_iteratorINSA_10device_ptrIfEEEESF_EEEE10policy1000El9distFunctSF_JPfSK_EEEvT0_iT1_T2_DpNS2_10kernel_argIT3_EE:
	.zero		952


//--------------------- .nv.constant0._ZN3cub18CUB_300001_SM_10006detail9transform16transform_kernelINS2_10policy_hubILb1EN4cuda3std3__45tupleIJN6thrust24THRUST_300001_SM_1000_NS6detail15normal_iteratorINSA_10device_ptrIfEEEESF_EEEE10policy1000Ei9distFunctSF_JPfSK_EEEvT0_iT1_T2_DpNS2_10kernel_argIT3_EE --------------------------
	.section	.nv.constant0._ZN3cub18CUB_300001_SM_10006detail9transform16transform_kernelINS2_10policy_hubILb1EN4cuda3std3__45tupleIJN6thrust24THRUST_300001_SM_1000_NS6detail15normal_iteratorINSA_10device_ptrIfEEEESF_EEEE10policy1000Ei9distFunctSF_JPfSK_EEEvT0_iT1_T2_DpNS2_10kernel_argIT3_EE,"a",@progbits
	.sectionflags	@""
	.align	4
.nv.constant0._ZN3cub18CUB_300001_SM_10006detail9transform16transform_kernelINS2_10policy_hubILb1EN4cuda3std3__45tupleIJN6thrust24THRUST_300001_SM_1000_NS6detail15normal_iteratorINSA_10device_ptrIfEEEESF_EEEE10policy1000Ei9distFunctSF_JPfSK_EEEvT0_iT1_T2_DpNS2_10kernel_argIT3_EE:
	.zero		952


//--------------------- .nv.constant0._ZN3cub18CUB_300001_SM_10006detail8for_each13static_kernelINS2_12policy_hub_t12policy_500_tEmN6thrust24THRUST_300001_SM_1000_NS8cuda_cub20__uninitialized_fill7functorINS7_10device_ptrIfEEfEEEEvT0_T1_ --------------------------
	.section	.nv.constant0._ZN3cub18CUB_300001_SM_10006detail8for_each13static_kernelINS2_12policy_hub_t12policy_500_tEmN6thrust24THRUST_300001_SM_1000_NS8cuda_cub20__uninitialized_fill7functorINS7_10device_ptrIfEEfEEEEvT0_T1_,"a",@progbits
	.sectionflags	@""
	.align	4
.nv.constant0._ZN3cub18CUB_300001_SM_10006detail8for_each13static_kernelINS2_12policy_hub_t12policy_500_tEmN6thrust24THRUST_300001_SM_1000_NS8cuda_cub20__uninitialized_fill7functorINS7_10device_ptrIfEEfEEEEvT0_T1_:
	.zero		920


//--------------------- .nv.constant0._ZN3cub18CUB_300001_SM_10006detail11EmptyKernelIvEEvv --------------------------
	.section	.nv.constant0._ZN3cub18CUB_300001_SM_10006detail11EmptyKernelIvEEvv,"a",@progbits
	.sectionflags	@""
	.align	4
.nv.constant0._ZN3cub18CUB_300001_SM_10006detail11EmptyKernelIvEEvv:
	.zero		896


//--------------------- .nv.constant0._ZN6thrust24THRUST_300001_SM_1000_NS8cuda_cub4core6detail13_kernel_agentINS1_8__reduce11ReduceAgentIPN4cuda3std3__45tupleIJflEEESC_SB_lNS1_9__extrema9arg_max_fIflNS9_4lessIfEEEEEEJSC_SC_iSH_EEEvDpT0_ --------------------------
	.section	.nv.constant0._ZN6thrust24THRUST_300001_SM_1000_NS8cuda_cub4core6detail13_kernel_agentINS1_8__reduce11ReduceAgentIPN4cuda3std3__45tupleIJflEEESC_SB_lNS1_9__extrema9arg_max_fIflNS9_4lessIfEEEEEEJSC_SC_iSH_EEEvDpT0_,"a",@progbits
	.sectionflags	@""
	.align	4
.nv.constant0._ZN6thrust24THRUST_300001_SM_1000_NS8cuda_cub4core6detail13_kernel_agentINS1_8__reduce11ReduceAgentIPN4cuda3std3__45tupleIJflEEESC_SB_lNS1_9__extrema9arg_max_fIflNS9_4lessIfEEEEEEJSC_SC_iSH_EEEvDpT0_:
	.zero		917


//--------------------- .nv.constant0._ZN6thrust24THRUST_300001_SM_1000_NS8cuda_cub4core6detail13_kernel_agentINS1_8__reduce10DrainAgentIlEEJN3cub18CUB_300001_SM_10009GridQueueIyEElEEEvDpT0_ --------------------------
	.section	.nv.constant0._ZN6thrust24THRUST_300001_SM_1000_NS8cuda_cub4core6detail13_kernel_agentINS1_8__reduce10DrainAgentIlEEJN3cub18CUB_300001_SM_10009GridQueueIyEElEEEvDpT0_,"a",@progbits
	.sectionflags	@""
	.align	4
.nv.constant0._ZN6thrust24THRUST_300001_SM_1000_NS8cuda_cub4core6detail13_kernel_agentINS1_8__reduce10DrainAgentIlEEJN3cub18CUB_300001_SM_10009GridQueueIyEElEEEvDpT0_:
	.zero		912


//--------------------- .nv.constant0._ZN6thrust24THRUST_300001_SM_1000_NS8cuda_cub4core6detail13_kernel_agentINS1_8__reduce11ReduceAgentINS0_12zip_iteratorIN4cuda3std3__45tupleIJNS0_6detail15normal_iteratorINS0_10device_ptrIfEEEENS0_17counting_iteratorIlNS0_11use_defaultESI_SI_EEEEEEEPNSB_IJflEEESM_lNS1_9__extrema9arg_max_fIflNSA_4lessIfEEEEEEJSL_SN_lN3cub18CUB_300001_SM_100013GridEvenShareIlEENSV_9GridQueueIyEESS_EEEvDpT0_ --------------------------
	.section	.nv.constant0._ZN6thrust24THRUST_300001_SM_1000_NS8cuda_cub4core6detail13_kernel_agentINS1_8__reduce11ReduceAgentINS0_12zip_iteratorIN4cuda3std3__45tupleIJNS0_6detail15normal_iteratorINS0_10device_ptrIfEEEENS0_17counting_iteratorIlNS0_11use_defaultESI_SI_EEEEEEEPNSB_IJflEEESM_lNS1_9__extrema9arg_max_fIflNSA_4lessIfEEEEEEJSL_SN_lN3cub18CUB_300001_SM_100013GridEvenShareIlEENSV_9GridQueueIyEESS_EEEvDpT0_,"a",@progbits
	.sectionflags	@""
	.align	4
.nv.constant0._ZN6thrust24THRUST_300001_SM_1000_NS8cuda_cub4core6detail13_kernel_agentINS1_8__reduce11ReduceAgentINS0_12zip_iteratorIN4cuda3std3__45tupleIJNS0_6detail15normal_iteratorINS0_10device_ptrIfEEEENS0_17counting_iteratorIlNS0_11use_defaultESI_SI_EEEEEEEPNSB_IJflEEESM_lNS1_9__extrema9arg_max_fIflNSA_4lessIfEEEEEEJSL_SN_lN3cub18CUB_300001_SM_100013GridEvenShareIlEENSV_9GridQueueIyEESS_EEEvDpT0_:
	.zero		1009


//--------------------- .nv.constant0._ZN6thrust24THRUST_300001_SM_1000_NS8cuda_cub4core6detail13_kernel_agentINS1_8__reduce11ReduceAgentINS0_12zip_iteratorIN4cuda3std3__45tupleIJNS0_6detail15normal_iteratorINS0_10device_ptrIfEEEENS0_17counting_iteratorIlNS0_11use_defaultESI_SI_EEEEEEEPNSB_IJflEEESM_lNS1_9__extrema9arg_max_fIflNSA_4lessIfEEEEEEJSL_SN_lSS_EEEvDpT0_ --------------------------
	.section	.nv.constant0._ZN6thrust24THRUST_300001_SM_1000_NS8cuda_cub4core6detail13_kernel_agentINS1_8__reduce11ReduceAgentINS0_12zip_iteratorIN4cuda3std3__45tupleIJNS0_6detail15normal_iteratorINS0_10device_ptrIfEEEENS0_17counting_iteratorIlNS0_11use_defaultESI_SI_EEEEEEEPNSB_IJflEEESM_lNS1_9__extrema9arg_max_fIflNSA_4lessIfEEEEEEJSL_SN_lSS_EEEvDpT0_,"a",@progbits
	.sectionflags	@""
	.align	4
.nv.constant0._ZN6thrust24THRUST_300001_SM_1000_NS8cuda_cub4core6detail13_kernel_agentINS1_8__reduce11ReduceAgentINS0_12zip_iteratorIN4cuda3std3__45tupleIJNS0_6detail15normal_iteratorINS0_10device_ptrIfEEEENS0_17counting_iteratorIlNS0_11use_defaultESI_SI_EEEEEEEPNSB_IJflEEESM_lNS1_9__extrema9arg_max_fIflNSA_4lessIfEEEEEEJSL_SN_lSS_EEEvDpT0_:
	.zero		929


//--------------------- .nv.constant0._ZN6thrust24THRUST_300001_SM_1000_NS8cuda_cub4core6detail13_kernel_agentINS1_8__reduce11ReduceAgentIPN4cuda3std3__45tupleIJflEEESC_SB_iNS1_9__extrema9arg_max_fIflNS9_4lessIfEEEEEEJSC_SC_iSH_EEEvDpT0_ --------------------------
	.section	.nv.constant0._ZN6thrust24THRUST_300001_SM_1000_NS8cuda_cub4core6detail13_kernel_agentINS1_8__reduce11ReduceAgentIPN4cuda3std3__45tupleIJflEEESC_SB_iNS1_9__extrema9arg_max_fIflNS9_4lessIfEEEEEEJSC_SC_iSH_EEEvDpT0_,"a",@progbits
	.sectionflags	@""
	.align	4
.nv.constant0._ZN6thrust24THRUST_300001_SM_1000_NS8cuda_cub4core6detail13_kernel_agentINS1_8__reduce11ReduceAgentIPN4cuda3std3__45tupleIJflEEESC_SB_iNS1_9__extrema9arg_max_fIflNS9_4lessIfEEEEEEJSC_SC_iSH_EEEvDpT0_:
	.zero		917


//--------------------- .nv.constant0._ZN6thrust24THRUST_300001_SM_1000_NS8cuda_cub4core6detail13_kernel_agentINS1_8__reduce10DrainAgentIiEEJN3cub18CUB_300001_SM_10009GridQueueIjEEiEEEvDpT0_ --------------------------
	.section	.nv.constant0._ZN6thrust24THRUST_300001_SM_1000_NS8cuda_cub4core6detail13_kernel_agentINS1_8__reduce10DrainAgentIiEEJN3cub18CUB_300001_SM_10009GridQueueIjEEiEEEvDpT0_,"a",@progbits
	.sectionflags	@""
	.align	4
.nv.constant0._ZN6thrust24THRUST_300001_SM_1000_NS8cuda_cub4core6detail13_kernel_agentINS1_8__reduce10DrainAgentIiEEJN3cub18CUB_300001_SM_10009GridQueueIjEEiEEEvDpT0_:
	.zero		908


//--------------------- .nv.constant0._ZN6thrust24THRUST_300001_SM_1000_NS8cuda_cub4core6detail13_kernel_agentINS1_8__reduce11ReduceAgentINS0_12zip_iteratorIN4cuda3std3__45tupleIJNS0_6detail15normal_iteratorINS0_10device_ptrIfEEEENS0_17counting_iteratorIlNS0_11use_defaultESI_SI_EEEEEEEPNSB_IJflEEESM_iNS1_9__extrema9arg_max_fIflNSA_4lessIfEEEEEEJSL_SN_iN3cub18CUB_300001_SM_100013GridEvenShareIiEENSV_9GridQueueIjEESS_EEEvDpT0_ --------------------------
	.section	.nv.constant0._ZN6thrust24THRUST_300001_SM_1000_NS8cuda_cub4core6detail13_kernel_agentINS1_8__reduce11ReduceAgentINS0_12zip_iteratorIN4cuda3std3__45tupleIJNS0_6detail15normal_iteratorINS0_10device_ptrIfEEEENS0_17counting_iteratorIlNS0_11use_defaultESI_SI_EEEEEEEPNSB_IJflEEESM_iNS1_9__extrema9arg_max_fIflNSA_4lessIfEEEEEEJSL_SN_iN3cub18CUB_300001_SM_100013GridEvenShareIiEENSV_9GridQueueIjEESS_EEEvDpT0_,"a",@progbits
	.sectionflags	@""
	.align	4
.nv.constant0._ZN6thrust24THRUST_300001_SM_1000_NS8cuda_cub4core6detail13_kernel_agentINS1_8__reduce11ReduceAgentINS0_12zip_iteratorIN4cuda3std3__45tupleIJNS0_6detail15normal_iteratorINS0_10device_ptrIfEEEENS0_17counting_iteratorIlNS0_11use_defaultESI_SI_EEEEEEEPNSB_IJflEEESM_iNS1_9__extrema9arg_max_fIflNSA_4lessIfEEEEEEJSL_SN_iN3cub18CUB_300001_SM_100013GridEvenShareIiEENSV_9GridQueueIjEESS_EEEvDpT0_:
	.zero		977


//--------------------- .nv.constant0._ZN6thrust24THRUST_300001_SM_1000_NS8cuda_cub4core6detail13_kernel_agentINS1_8__reduce11ReduceAgentINS0_12zip_iteratorIN4cuda3std3__45tupleIJNS0_6detail15normal_iteratorINS0_10device_ptrIfEEEENS0_17counting_iteratorIlNS0_11use_defaultESI_SI_EEEEEEEPNSB_IJflEEESM_iNS1_9__extrema9arg_max_fIflNSA_4lessIfEEEEEEJSL_SN_iSS_EEEvDpT0_ --------------------------
	.section	.nv.constant0._ZN6thrust24THRUST_300001_SM_1000_NS8cuda_cub4core6detail13_kernel_agentINS1_8__reduce11ReduceAgentINS0_12zip_iteratorIN4cuda3std3__45tupleIJNS0_6detail15normal_iteratorINS0_10device_ptrIfEEEENS0_17counting_iteratorIlNS0_11use_defaultESI_SI_EEEEEEEPNSB_IJflEEESM_iNS1_9__extrema9arg_max_fIflNSA_4lessIfEEEEEEJSL_SN_iSS_EEEvDpT0_,"a",@progbits
	.sectionflags	@""
	.align	4
.nv.constant0._ZN6thrust24THRUST_300001_SM_1000_NS8cuda_cub4core6detail13_kernel_agentINS1_8__reduce11ReduceAgentINS0_12zip_iteratorIN4cuda3std3__45tupleIJNS0_6detail15normal_iteratorINS0_10device_ptrIfEEEENS0_17counting_iteratorIlNS0_11use_defaultESI_SI_EEEEEEEPNSB_IJflEEESM_iNS1_9__extrema9arg_max_fIflNSA_4lessIfEEEEEEJSL_SN_iSS_EEEvDpT0_:
	.zero		925


//--------------------- .nv.constant0._Z7findMaxPfiPiS_ --------------------------
	.section	.nv.constant0._Z7findMaxPfiPiS_,"a",@progbits
	.sectionflags	@""
	.align	4
.nv.constant0._Z7findMaxPfiPiS_:
	.zero		928


//--------------------- SYMBOLS --------------------------

	.type		.nv.reservedSmem.offset0,@object
	.size		.nv.reservedSmem.offset0,0x4
	.type		.nv.reservedSmem.cap,@object
	.size		.nv.reservedSmem.cap,0x4
